// Copyright (c) 2024, Jay Shah, Ganesh Bikshandi, Ying Zhang, Vijay Thakkar, Pradeep Ramani, Tri Dao.
// Splitting the different template instantiations to different files to speed up compilation.
// This file is auto-generated. See "generate_kernels.py"

#include "flash_fwd_launch_template.h"

#ifndef FLASHATTENTION_DISABLE_HDIM96
template void run_mha_fwd_<90, cutlass::float_e4m3_t, 96, 96, false, false, false, true>(Flash_fwd_params &params, cudaStream_t stream);
#endif


// ===== COMPILED SASS (sm_90a) =====

	.target	sm_90a

	.elftype	@"ET_EXEC"


//--------------------- .note.nv.tkinfo           --------------------------
	.section	.note.nv.tkinfo,"",@"SHT_NOTE"
	.sectionflags	@"SHF_NOTE_NV_TKINFO"
	.tkinfo
        /*0018*/ 	.word	0x00000002
        /*0030*/ 	.string	""
        /*0030*/ 	.string	"ptxas"
        /*0030*/ 	.string	"Cuda compilation tools, release 13.0, V13.0.88"
        /*0030*/ 	.string	"Build cuda_13.0.r13.0/compiler.36424714_0"
        /*0030*/ 	.string	"-arch sm_90a -m 64 "



//--------------------- .note.nv.cuinfo           --------------------------
	.section	.note.nv.cuinfo,"",@"SHT_NOTE"
	.sectionflags	@"SHF_NOTE_NV_CUINFO"
        /*0018*/ 	.short	0x0002
        /*001a*/ 	.short	0x005a
        /*001c*/ 	.short	0x0082
	.zero		2


//--------------------- .nv.info                  --------------------------
	.section	.nv.info,"",@"SHT_CUDA_INFO"
	.align	4


	//----- nvinfo : EIATTR_REGCOUNT
	.align		4
        /*0000*/ 	.byte	0x04, 0x2f
        /*0002*/ 	.short	(.L_21 - .L_20)
	.align		4
.L_20:
        /*0004*/ 	.word	index@(_ZN7cutlass13device_kernelIN5flash11enable_sm90INS1_16FlashAttnFwdSm90INS1_25CollectiveMainloopFwdSm90ILi2EN4cute5tupleIJNS5_1CILi1EEES8_S8_EEENS6_IJNS7_ILi192EEENS7_ILi128EEENS7_ILi96EEEEEELi96ENS_12float_e4m3_tEfNS_4arch4Sm90ELb1ELb0ELb0ELb1ELb0ELb1ELb0ELb1ELb1ELb1ELb0ELb0EEENS1_21CollectiveEpilogueFwdINS6_IJSA_SC_SB_EEES9_NS_10bfloat16_tESG_Li384ELb1ELb1ELb0ELb1EEENS1_36VarlenDynamicPersistentTileSchedulerILi192ELi128ELi384ELi128ELb0ELb1ELb1ELb1ELb1ELb1EEEEEEEEEvNT_6ParamsE)
        /*0008*/ 	.word	0x00000080


	//----- nvinfo : EIATTR_FRAME_SIZE
	.align		4
.L_21:
        /*000c*/ 	.byte	0x04, 0x11
        /*000e*/ 	.short	(.L_23 - .L_22)
	.align		4
.L_22:
        /*0010*/ 	.word	index@(_ZN7cutlass13device_kernelIN5flash11enable_sm90INS1_16FlashAttnFwdSm90INS1_25CollectiveMainloopFwdSm90ILi2EN4cute5tupleIJNS5_1CILi1EEES8_S8_EEENS6_IJNS7_ILi192EEENS7_ILi128EEENS7_ILi96EEEEEELi96ENS_12float_e4m3_tEfNS_4arch4Sm90ELb1ELb0ELb0ELb1ELb0ELb1ELb0ELb1ELb1ELb1ELb0ELb0EEENS1_21CollectiveEpilogueFwdINS6_IJSA_SC_SB_EEES9_NS_10bfloat16_tESG_Li384ELb1ELb1ELb0ELb1EEENS1_36VarlenDynamicPersistentTileSchedulerILi192ELi128ELi384ELi128ELb0ELb1ELb1ELb1ELb1ELb1EEEEEEEEEvNT_6ParamsE)
        /*0014*/ 	.word	0x00000090


	//----- nvinfo : EIATTR_REGCOUNT
	.align		4
.L_23:
        /*0018*/ 	.byte	0x04, 0x2f
        /*001a*/ 	.short	(.L_25 - .L_24)
	.align		4
.L_24:
        /*001c*/ 	.word	index@(_ZN7cutlass13device_kernelIN5flash11enable_sm90INS1_16FlashAttnFwdSm90INS1_25CollectiveMainloopFwdSm90ILi2EN4cute5tupleIJNS5_1CILi1EEES8_S8_EEENS6_IJNS7_ILi192EEENS7_ILi128EEENS7_ILi96EEEEEELi96ENS_12float_e4m3_tEfNS_4arch4Sm90ELb1ELb0ELb0ELb1ELb0ELb0ELb0ELb1ELb1ELb1ELb0ELb0EEENS1_21CollectiveEpilogueFwdINS6_IJSA_SC_SB_EEES9_NS_10bfloat16_tESG_Li384ELb1ELb1ELb0ELb1EEENS1_36VarlenDynamicPersistentTileSchedulerILi192ELi128ELi384ELi128ELb0ELb1ELb1ELb1ELb1ELb1EEEEEEEEEvNT_6ParamsE)
        /*0020*/ 	.word	0x00000080


	//----- nvinfo : EIATTR_FRAME_SIZE
	.align		4
.L_25:
        /*0024*/ 	.byte	0x04, 0x11
        /*0026*/ 	.short	(.L_27 - .L_26)
	.align		4
.L_26:
        /*0028*/ 	.word	index@(_ZN7cutlass13device_kernelIN5flash11enable_sm90INS1_16FlashAttnFwdSm90INS1_25CollectiveMainloopFwdSm90ILi2EN4cute5tupleIJNS5_1CILi1EEES8_S8_EEENS6_IJNS7_ILi192EEENS7_ILi128EEENS7_ILi96EEEEEELi96ENS_12float_e4m3_tEfNS_4arch4Sm90ELb1ELb0ELb0ELb1ELb0ELb0ELb0ELb1ELb1ELb1ELb0ELb0EEENS1_21CollectiveEpilogueFwdINS6_IJSA_SC_SB_EEES9_NS_10bfloat16_tESG_Li384ELb1ELb1ELb0ELb1EEENS1_36VarlenDynamicPersistentTileSchedulerILi192ELi128ELi384ELi128ELb0ELb1ELb1ELb1ELb1ELb1EEEEEEEEEvNT_6ParamsE)
        /*002c*/ 	.word	0x00000018


	//----- nvinfo : EIATTR_REGCOUNT
	.align		4
.L_27:
        /*0030*/ 	.byte	0x04, 0x2f
        /*0032*/ 	.short	(.L_29 - .L_28)
	.align		4
.L_28:
        /*0034*/ 	.word	index@(_ZN7cutlass13device_kernelIN5flash11enable_sm90INS1_16FlashAttnFwdSm90INS1_25CollectiveMainloopFwdSm90ILi2EN4cute5tupleIJNS5_1CILi1EEES8_S8_EEENS6_IJNS7_ILi192EEENS7_ILi128EEENS7_ILi96EEEEEELi96ENS_12float_e4m3_tEfNS_4arch4Sm90ELb1ELb0ELb0ELb0ELb0ELb0ELb0ELb1ELb1ELb1ELb0ELb0EEENS1_21CollectiveEpilogueFwdINS6_IJSA_SC_SB_EEES9_NS_10bfloat16_tESG_Li384ELb0ELb1ELb0ELb1EEENS1_30DynamicPersistentTileSchedulerILi384ELi128ELb0ELb1ELb1EEEEEEEEEvNT_6ParamsE)
        /*0038*/ 	.word	0x00000080


	//----- nvinfo : EIATTR_FRAME_SIZE
	.align		4
.L_29:
        /*003c*/ 	.byte	0x04, 0x11
        /*003e*/ 	.short	(.L_31 - .L_30)
	.align		4
.L_30:
        /*0040*/ 	.word	index@(_ZN7cutlass13device_kernelIN5flash11enable_sm90INS1_16FlashAttnFwdSm90INS1_25CollectiveMainloopFwdSm90ILi2EN4cute5tupleIJNS5_1CILi1EEES8_S8_EEENS6_IJNS7_ILi192EEENS7_ILi128EEENS7_ILi96EEEEEELi96ENS_12float_e4m3_tEfNS_4arch4Sm90ELb1ELb0ELb0ELb0ELb0ELb0ELb0ELb1ELb1ELb1ELb0ELb0EEENS1_21CollectiveEpilogueFwdINS6_IJSA_SC_SB_EEES9_NS_10bfloat16_tESG_Li384ELb0ELb1ELb0ELb1EEENS1_30DynamicPersistentTileSchedulerILi384ELi128ELb0ELb1ELb1EEEEEEEEEvNT_6ParamsE)
        /*0044*/ 	.word	0x00000008


	//----- nvinfo : EIATTR_REGCOUNT
	.align		4
.L_31:
        /*0048*/ 	.byte	0x04, 0x2f
        /*004a*/ 	.short	(.L_33 - .L_32)
	.align		4
.L_32:
        /*004c*/ 	.word	index@(_ZN7cutlass13device_kernelIN5flash11enable_sm90INS1_16FlashAttnFwdSm90INS1_25CollectiveMainloopFwdSm90ILi2EN4cute5tupleIJNS5_1CILi1EEES8_S8_EEENS6_IJNS7_ILi192EEENS7_ILi128EEENS7_ILi96EEEEEELi96ENS_12float_e4m3_tEfNS_4arch4Sm90ELb0ELb1ELb0ELb1ELb0ELb1ELb0ELb1ELb1ELb1ELb0ELb0EEENS1_21CollectiveEpilogueFwdINS6_IJSA_SC_SB_EEES9_NS_10bfloat16_tESG_Li384ELb1ELb1ELb0ELb1EEENS1_36VarlenDynamicPersistentTileSchedulerILi192ELi128ELi384ELi128ELb0ELb1ELb1ELb1ELb0ELb1EEEEEEEEEvNT_6ParamsE)
        /*0050*/ 	.word	0x00000080


	//----- nvinfo : EIATTR_FRAME_SIZE
	.align		4
.L_33:
        /*0054*/ 	.byte	0x04, 0x11
        /*0056*/ 	.short	(.L_35 - .L_34)
	.align		4
.L_34:
        /*0058*/ 	.word	index@(_ZN7cutlass13device_kernelIN5flash11enable_sm90INS1_16FlashAttnFwdSm90INS1_25CollectiveMainloopFwdSm90ILi2EN4cute5tupleIJNS5_1CILi1EEES8_S8_EEENS6_IJNS7_ILi192EEENS7_ILi128EEENS7_ILi96EEEEEELi96ENS_12float_e4m3_tEfNS_4arch4Sm90ELb0ELb1ELb0ELb1ELb0ELb1ELb0ELb1ELb1ELb1ELb0ELb0EEENS1_21CollectiveEpilogueFwdINS6_IJSA_SC_SB_EEES9_NS_10bfloat16_tESG_Li384ELb1ELb1ELb0ELb1EEENS1_36VarlenDynamicPersistentTileSchedulerILi192ELi128ELi384ELi128ELb0ELb1ELb1ELb1ELb0ELb1EEEEEEEEEvNT_6ParamsE)
        /*005c*/ 	.word	0x00000088


	//----- nvinfo : EIATTR_REGCOUNT
	.align		4
.L_35:
        /*0060*/ 	.byte	0x04, 0x2f
        /*0062*/ 	.short	(.L_37 - .L_36)
	.align		4
.L_36:
        /*0064*/ 	.word	index@(_ZN7cutlass13device_kernelIN5flash11enable_sm90INS1_16FlashAttnFwdSm90INS1_25CollectiveMainloopFwdSm90ILi2EN4cute5tupleIJNS5_1CILi1EEES8_S8_EEENS6_IJNS7_ILi192EEENS7_ILi128EEENS7_ILi96EEEEEELi96ENS_12float_e4m3_tEfNS_4arch4Sm90ELb0ELb1ELb0ELb1ELb0ELb0ELb0ELb1ELb1ELb1ELb0ELb0EEENS1_21CollectiveEpilogueFwdINS6_IJSA_SC_SB_EEES9_NS_10bfloat16_tESG_Li384ELb1ELb1ELb0ELb1EEENS1_36VarlenDynamicPersistentTileSchedulerILi192ELi128ELi384ELi128ELb0ELb1ELb1ELb1ELb0ELb1EEEEEEEEEvNT_6ParamsE)
        /*0068*/ 	.word	0x00000080


	//----- nvinfo : EIATTR_FRAME_SIZE
	.align		4
.L_37:
        /*006c*/ 	.byte	0x04, 0x11
        /*006e*/ 	.short	(.L_39 - .L_38)
	.align		4
.L_38:
        /*0070*/ 	.word	index@(_ZN7cutlass13device_kernelIN5flash11enable_sm90INS1_16FlashAttnFwdSm90INS1_25CollectiveMainloopFwdSm90ILi2EN4cute5tupleIJNS5_1CILi1EEES8_S8_EEENS6_IJNS7_ILi192EEENS7_ILi128EEENS7_ILi96EEEEEELi96ENS_12float_e4m3_tEfNS_4arch4Sm90ELb0ELb1ELb0ELb1ELb0ELb0ELb0ELb1ELb1ELb1ELb0ELb0EEENS1_21CollectiveEpilogueFwdINS6_IJSA_SC_SB_EEES9_NS_10bfloat16_tESG_Li384ELb1ELb1ELb0ELb1EEENS1_36VarlenDynamicPersistentTileSchedulerILi192ELi128ELi384ELi128ELb0ELb1ELb1ELb1ELb0ELb1EEEEEEEEEvNT_6ParamsE)
        /*0074*/ 	.word	0x00000010


	//----- nvinfo : EIATTR_REGCOUNT
	.align		4
.L_39:
        /*0078*/ 	.byte	0x04, 0x2f
        /*007a*/ 	.short	(.L_41 - .L_40)
	.align		4
.L_40:
        /*007c*/ 	.word	index@(_ZN7cutlass13device_kernelIN5flash11enable_sm90INS1_16FlashAttnFwdSm90INS1_25CollectiveMainloopFwdSm90ILi2EN4cute5tupleIJNS5_1CILi1EEES8_S8_EEENS6_IJNS7_ILi192EEENS7_ILi128EEENS7_ILi96EEEEEELi96ENS_12float_e4m3_tEfNS_4arch4Sm90ELb0ELb1ELb0ELb0ELb0ELb0ELb0ELb1ELb1ELb1ELb0ELb0EEENS1_21CollectiveEpilogueFwdINS6_IJSA_SC_SB_EEES9_NS_10bfloat16_tESG_Li384ELb0ELb1ELb0ELb1EEENS1_30DynamicPersistentTileSchedulerILi384ELi128ELb0ELb1ELb1EEEEEEEEEvNT_6ParamsE)
        /*0080*/ 	.word	0x00000080


	//----- nvinfo : EIATTR_FRAME_SIZE
	.align		4
.L_41:
        /*0084*/ 	.byte	0x04, 0x11
        /*0086*/ 	.short	(.L_43 - .L_42)
	.align		4
.L_42:
        /*0088*/ 	.word	index@(_ZN7cutlass13device_kernelIN5flash11enable_sm90INS1_16FlashAttnFwdSm90INS1_25CollectiveMainloopFwdSm90ILi2EN4cute5tupleIJNS5_1CILi1EEES8_S8_EEENS6_IJNS7_ILi192EEENS7_ILi128EEENS7_ILi96EEEEEELi96ENS_12float_e4m3_tEfNS_4arch4Sm90ELb0ELb1ELb0ELb0ELb0ELb0ELb0ELb1ELb1ELb1ELb0ELb0EEENS1_21CollectiveEpilogueFwdINS6_IJSA_SC_SB_EEES9_NS_10bfloat16_tESG_Li384ELb0ELb1ELb0ELb1EEENS1_30DynamicPersistentTileSchedulerILi384ELi128ELb0ELb1ELb1EEEEEEEEEvNT_6ParamsE)
        /*008c*/ 	.word	0x00000008


	//----- nvinfo : EIATTR_REGCOUNT
	.align		4
.L_43:
        /*0090*/ 	.byte	0x04, 0x2f
        /*0092*/ 	.short	(.L_45 - .L_44)
	.align		4
.L_44:
        /*0094*/ 	.word	index@(_ZN7cutlass13device_kernelIN5flash11enable_sm90INS1_16FlashAttnFwdSm90INS1_25CollectiveMainloopFwdSm90ILi2EN4cute5tupleIJNS5_1CILi1EEES8_S8_EEENS6_IJNS7_ILi192EEENS7_ILi128EEENS7_ILi96EEEEEELi96ENS_12float_e4m3_tEfNS_4arch4Sm90ELb0ELb0ELb0ELb1ELb0ELb1ELb0ELb1ELb1ELb1ELb0ELb0EEENS1_21CollectiveEpilogueFwdINS6_IJSA_SC_SB_EEES9_NS_10bfloat16_tESG_Li384ELb1ELb1ELb0ELb1EEENS1_36VarlenDynamicPersistentTileSchedulerILi192ELi128ELi384ELi128ELb0ELb1ELb1ELb0ELb1ELb1EEEEEEEEEvNT_6ParamsE)
        /*0098*/ 	.word	0x00000080


	//----- nvinfo : EIATTR_FRAME_SIZE
	.align		4
.L_45:
        /*009c*/ 	.byte	0x04, 0x11
        /*009e*/ 	.short	(.L_47 - .L_46)
	.align		4
.L_46:
        /*00a0*/ 	.word	index@(_ZN7cutlass13device_kernelIN5flash11enable_sm90INS1_16FlashAttnFwdSm90INS1_25CollectiveMainloopFwdSm90ILi2EN4cute5tupleIJNS5_1CILi1EEES8_S8_EEENS6_IJNS7_ILi192EEENS7_ILi128EEENS7_ILi96EEEEEELi96ENS_12float_e4m3_tEfNS_4arch4Sm90ELb0ELb0ELb0ELb1ELb0ELb1ELb0ELb1ELb1ELb1ELb0ELb0EEENS1_21CollectiveEpilogueFwdINS6_IJSA_SC_SB_EEES9_NS_10bfloat16_tESG_Li384ELb1ELb1ELb0ELb1EEENS1_36VarlenDynamicPersistentTileSchedulerILi192ELi128ELi384ELi128ELb0ELb1ELb1ELb0ELb1ELb1EEEEEEEEEvNT_6ParamsE)
        /*00a4*/ 	.word	0x00000080


	//----- nvinfo : EIATTR_REGCOUNT
	.align		4
.L_47:
        /*00a8*/ 	.byte	0x04, 0x2f
        /*00aa*/ 	.short	(.L_49 - .L_48)
	.align		4
.L_48:
        /*00ac*/ 	.word	index@(_ZN7cutlass13device_kernelIN5flash11enable_sm90INS1_16FlashAttnFwdSm90INS1_25CollectiveMainloopFwdSm90ILi2EN4cute5tupleIJNS5_1CILi1EEES8_S8_EEENS6_IJNS7_ILi192EEENS7_ILi128EEENS7_ILi96EEEEEELi96ENS_12float_e4m3_tEfNS_4arch4Sm90ELb0ELb0ELb0ELb1ELb0ELb0ELb0ELb1ELb1ELb1ELb0ELb0EEENS1_21CollectiveEpilogueFwdINS6_IJSA_SC_SB_EEES9_NS_10bfloat16_tESG_Li384ELb1ELb1ELb0ELb1EEENS1_36VarlenDynamicPersistentTileSchedulerILi192ELi128ELi384ELi128ELb0ELb1ELb1ELb0ELb1ELb1EEEEEEEEEvNT_6ParamsE)
        /*00b0*/ 	.word	0x00000080


	//----- nvinfo : EIATTR_FRAME_SIZE
	.align		4
.L_49:
        /*00b4*/ 	.byte	0x04, 0x11
        /*00b6*/ 	.short	(.L_51 - .L_50)
	.align		4
.L_50:
        /*00b8*/ 	.word	index@(_ZN7cutlass13device_kernelIN5flash11enable_sm90INS1_16FlashAttnFwdSm90INS1_25CollectiveMainloopFwdSm90ILi2EN4cute5tupleIJNS5_1CILi1EEES8_S8_EEENS6_IJNS7_ILi192EEENS7_ILi128EEENS7_ILi96EEEEEELi96ENS_12float_e4m3_tEfNS_4arch4Sm90ELb0ELb0ELb0ELb1ELb0ELb0ELb0ELb1ELb1ELb1ELb0ELb0EEENS1_21CollectiveEpilogueFwdINS6_IJSA_SC_SB_EEES9_NS_10bfloat16_tESG_Li384ELb1ELb1ELb0ELb1EEENS1_36VarlenDynamicPersistentTileSchedulerILi192ELi128ELi384ELi128ELb0ELb1ELb1ELb0ELb1ELb1EEEEEEEEEvNT_6ParamsE)
        /*00bc*/ 	.word	0x00000010


	//----- nvinfo : EIATTR_REGCOUNT
	.align		4
.L_51:
        /*00c0*/ 	.byte	0x04, 0x2f
        /*00c2*/ 	.short	(.L_53 - .L_52)
	.align		4
.L_52:
        /*00c4*/ 	.word	index@(_ZN7cutlass13device_kernelIN5flash11enable_sm90INS1_16FlashAttnFwdSm90INS1_25CollectiveMainloopFwdSm90ILi2EN4cute5tupleIJNS5_1CILi1EEES8_S8_EEENS6_IJNS7_ILi192EEENS7_ILi128EEENS7_ILi96EEEEEELi96ENS_12float_e4m3_tEfNS_4arch4Sm90ELb0ELb0ELb0ELb0ELb0ELb0ELb0ELb1ELb1ELb1ELb0ELb0EEENS1_21CollectiveEpilogueFwdINS6_IJSA_SC_SB_EEES9_NS_10bfloat16_tESG_Li384ELb0ELb1ELb0ELb1EEENS1_29StaticPersistentTileSchedulerILb0EEEEEEEEEvNT_6ParamsE)
        /*00c8*/ 	.word	0x00000080


	//----- nvinfo : EIATTR_FRAME_SIZE
	.align		4
.L_53:
        /*00cc*/ 	.byte	0x04, 0x11
        /*00ce*/ 	.short	(.L_55 - .L_54)
	.align		4
.L_54:
        /*00d0*/ 	.word	index@(_ZN7cutlass13device_kernelIN5flash11enable_sm90INS1_16FlashAttnFwdSm90INS1_25CollectiveMainloopFwdSm90ILi2EN4cute5tupleIJNS5_1CILi1EEES8_S8_EEENS6_IJNS7_ILi192EEENS7_ILi128EEENS7_ILi96EEEEEELi96ENS_12float_e4m3_tEfNS_4arch4Sm90ELb0ELb0ELb0ELb0ELb0ELb0ELb0ELb1ELb1ELb1ELb0ELb0EEENS1_21CollectiveEpilogueFwdINS6_IJSA_SC_SB_EEES9_NS_10bfloat16_tESG_Li384ELb0ELb1ELb0ELb1EEENS1_29StaticPersistentTileSchedulerILb0EEEEEEEEEvNT_6ParamsE)
        /*00d4*/ 	.word	0x00000000


	//----- nvinfo : EIATTR_MIN_STACK_SIZE
	.align		4
.L_55:
        /*00d8*/ 	.byte	0x04, 0x12
        /*00da*/ 	.short	(.L_57 - .L_56)
	.align		4
.L_56:
        /*00dc*/ 	.word	index@(_ZN7cutlass13device_kernelIN5flash11enable_sm90INS1_16FlashAttnFwdSm90INS1_25CollectiveMainloopFwdSm90ILi2EN4cute5tupleIJNS5_1CILi1EEES8_S8_EEENS6_IJNS7_ILi192EEENS7_ILi128EEENS7_ILi96EEEEEELi96ENS_12float_e4m3_tEfNS_4arch4Sm90ELb0ELb0ELb0ELb0ELb0ELb0ELb0ELb1ELb1ELb1ELb0ELb0EEENS1_21CollectiveEpilogueFwdINS6_IJSA_SC_SB_EEES9_NS_10bfloat16_tESG_Li384ELb0ELb1ELb0ELb1EEENS1_29StaticPersistentTileSchedulerILb0EEEEEEEEEvNT_6ParamsE)
        /*00e0*/ 	.word	0x00000000


	//----- nvinfo : EIATTR_MIN_STACK_SIZE
	.align		4
.L_57:
        /*00e4*/ 	.byte	0x04, 0x12
        /*00e6*/ 	.short	(.L_59 - .L_58)
	.align		4
.L_58:
        /*00e8*/ 	.word	index@(_ZN7cutlass13device_kernelIN5flash11enable_sm90INS1_16FlashAttnFwdSm90INS1_25CollectiveMainloopFwdSm90ILi2EN4cute5tupleIJNS5_1CILi1EEES8_S8_EEENS6_IJNS7_ILi192EEENS7_ILi128EEENS7_ILi96EEEEEELi96ENS_12float_e4m3_tEfNS_4arch4Sm90ELb0ELb0ELb0ELb1ELb0ELb0ELb0ELb1ELb1ELb1ELb0ELb0EEENS1_21CollectiveEpilogueFwdINS6_IJSA_SC_SB_EEES9_NS_10bfloat16_tESG_Li384ELb1ELb1ELb0ELb1EEENS1_36VarlenDynamicPersistentTileSchedulerILi192ELi128ELi384ELi128ELb0ELb1ELb1ELb0ELb1ELb1EEEEEEEEEvNT_6ParamsE)
        /*00ec*/ 	.word	0x00000010


	//----- nvinfo : EIATTR_MIN_STACK_SIZE
	.align		4
.L_59:
        /*00f0*/ 	.byte	0x04, 0x12
        /*00f2*/ 	.short	(.L_61 - .L_60)
	.align		4
.L_60:
        /*00f4*/ 	.word	index@(_ZN7cutlass13device_kernelIN5flash11enable_sm90INS1_16FlashAttnFwdSm90INS1_25CollectiveMainloopFwdSm90ILi2EN4cute5tupleIJNS5_1CILi1EEES8_S8_EEENS6_IJNS7_ILi192EEENS7_ILi128EEENS7_ILi96EEEEEELi96ENS_12float_e4m3_tEfNS_4arch4Sm90ELb0ELb0ELb0ELb1ELb0ELb1ELb0ELb1ELb1ELb1ELb0ELb0EEENS1_21CollectiveEpilogueFwdINS6_IJSA_SC_SB_EEES9_NS_10bfloat16_tESG_Li384ELb1ELb1ELb0ELb1EEENS1_36VarlenDynamicPersistentTileSchedulerILi192ELi128ELi384ELi128ELb0ELb1ELb1ELb0ELb1ELb1EEEEEEEEEvNT_6ParamsE)
        /*00f8*/ 	.word	0x00000080


	//----- nvinfo : EIATTR_MIN_STACK_SIZE
	.align		4
.L_61:
        /*00fc*/ 	.byte	0x04, 0x12
        /*00fe*/ 	.short	(.L_63 - .L_62)
	.align		4
.L_62:
        /*0100*/ 	.word	index@(_ZN7cutlass13device_kernelIN5flash11enable_sm90INS1_16FlashAttnFwdSm90INS1_25CollectiveMainloopFwdSm90ILi2EN4cute5tupleIJNS5_1CILi1EEES8_S8_EEENS6_IJNS7_ILi192EEENS7_ILi128EEENS7_ILi96EEEEEELi96ENS_12float_e4m3_tEfNS_4arch4Sm90ELb0ELb1ELb0ELb0ELb0ELb0ELb0ELb1ELb1ELb1ELb0ELb0EEENS1_21CollectiveEpilogueFwdINS6_IJSA_SC_SB_EEES9_NS_10bfloat16_tESG_Li384ELb0ELb1ELb0ELb1EEENS1_30DynamicPersistentTileSchedulerILi384ELi128ELb0ELb1ELb1EEEEEEEEEvNT_6ParamsE)
        /*0104*/ 	.word	0x00000008


	//----- nvinfo : EIATTR_MIN_STACK_SIZE
	.align		4
.L_63:
        /*0108*/ 	.byte	0x04, 0x12
        /*010a*/ 	.short	(.L_65 - .L_64)
	.align		4
.L_64:
        /*010c*/ 	.word	index@(_ZN7cutlass13device_kernelIN5flash11enable_sm90INS1_16FlashAttnFwdSm90INS1_25CollectiveMainloopFwdSm90ILi2EN4cute5tupleIJNS5_1CILi1EEES8_S8_EEENS6_IJNS7_ILi192EEENS7_ILi128EEENS7_ILi96EEEEEELi96ENS_12float_e4m3_tEfNS_4arch4Sm90ELb0ELb1ELb0ELb1ELb0ELb0ELb0ELb1ELb1ELb1ELb0ELb0EEENS1_21CollectiveEpilogueFwdINS6_IJSA_SC_SB_EEES9_NS_10bfloat16_tESG_Li384ELb1ELb1ELb0ELb1EEENS1_36VarlenDynamicPersistentTileSchedulerILi192ELi128ELi384ELi128ELb0ELb1ELb1ELb1ELb0ELb1EEEEEEEEEvNT_6ParamsE)
        /*0110*/ 	.word	0x00000010


	//----- nvinfo : EIATTR_MIN_STACK_SIZE
	.align		4
.L_65:
        /*0114*/ 	.byte	0x04, 0x12
        /*0116*/ 	.short	(.L_67 - .L_66)
	.align		4
.L_66:
        /*0118*/ 	.word	index@(_ZN7cutlass13device_kernelIN5flash11enable_sm90INS1_16FlashAttnFwdSm90INS1_25CollectiveMainloopFwdSm90ILi2EN4cute5tupleIJNS5_1CILi1EEES8_S8_EEENS6_IJNS7_ILi192EEENS7_ILi128EEENS7_ILi96EEEEEELi96ENS_12float_e4m3_tEfNS_4arch4Sm90ELb0ELb1ELb0ELb1ELb0ELb1ELb0ELb1ELb1ELb1ELb0ELb0EEENS1_21CollectiveEpilogueFwdINS6_IJSA_SC_SB_EEES9_NS_10bfloat16_tESG_Li384ELb1ELb1ELb0ELb1EEENS1_36VarlenDynamicPersistentTileSchedulerILi192ELi128ELi384ELi128ELb0ELb1ELb1ELb1ELb0ELb1EEEEEEEEEvNT_6ParamsE)
        /*011c*/ 	.word	0x00000088


	//----- nvinfo : EIATTR_MIN_STACK_SIZE
	.align		4
.L_67:
        /*0120*/ 	.byte	0x04, 0x12
        /*0122*/ 	.short	(.L_69 - .L_68)
	.align		4
.L_68:
        /*0124*/ 	.word	index@(_ZN7cutlass13device_kernelIN5flash11enable_sm90INS1_16FlashAttnFwdSm90INS1_25CollectiveMainloopFwdSm90ILi2EN4cute5tupleIJNS5_1CILi1EEES8_S8_EEENS6_IJNS7_ILi192EEENS7_ILi128EEENS7_ILi96EEEEEELi96ENS_12float_e4m3_tEfNS_4arch4Sm90ELb1ELb0ELb0ELb0ELb0ELb0ELb0ELb1ELb1ELb1ELb0ELb0EEENS1_21CollectiveEpilogueFwdINS6_IJSA_SC_SB_EEES9_NS_10bfloat16_tESG_Li384ELb0ELb1ELb0ELb1EEENS1_30DynamicPersistentTileSchedulerILi384ELi128ELb0ELb1ELb1EEEEEEEEEvNT_6ParamsE)
        /*0128*/ 	.word	0x00000008


	//----- nvinfo : EIATTR_MIN_STACK_SIZE
	.align		4
.L_69:
        /*012c*/ 	.byte	0x04, 0x12
        /*012e*/ 	.short	(.L_71 - .L_70)
	.align		4
.L_70:
        /*0130*/ 	.word	index@(_ZN7cutlass13device_kernelIN5flash11enable_sm90INS1_16FlashAttnFwdSm90INS1_25CollectiveMainloopFwdSm90ILi2EN4cute5tupleIJNS5_1CILi1EEES8_S8_EEENS6_IJNS7_ILi192EEENS7_ILi128EEENS7_ILi96EEEEEELi96ENS_12float_e4m3_tEfNS_4arch4Sm90ELb1ELb0ELb0ELb1ELb0ELb0ELb0ELb1ELb1ELb1ELb0ELb0EEENS1_21CollectiveEpilogueFwdINS6_IJSA_SC_SB_EEES9_NS_10bfloat16_tESG_Li384ELb1ELb1ELb0ELb1EEENS1_36VarlenDynamicPersistentTileSchedulerILi192ELi128ELi384ELi128ELb0ELb1ELb1ELb1ELb1ELb1EEEEEEEEEvNT_6ParamsE)
        /*0134*/ 	.word	0x00000018


	//----- nvinfo : EIATTR_MIN_STACK_SIZE
	.align		4
.L_71:
        /*0138*/ 	.byte	0x04, 0x12
        /*013a*/ 	.short	(.L_73 - .L_72)
	.align		4
.L_72:
        /*013c*/ 	.word	index@(_ZN7cutlass13device_kernelIN5flash11enable_sm90INS1_16FlashAttnFwdSm90INS1_25CollectiveMainloopFwdSm90ILi2EN4cute5tupleIJNS5_1CILi1EEES8_S8_EEENS6_IJNS7_ILi192EEENS7_ILi128EEENS7_ILi96EEEEEELi96ENS_12float_e4m3_tEfNS_4arch4Sm90ELb1ELb0ELb0ELb1ELb0ELb1ELb0ELb1ELb1ELb1ELb0ELb0EEENS1_21CollectiveEpilogueFwdINS6_IJSA_SC_SB_EEES9_NS_10bfloat16_tESG_Li384ELb1ELb1ELb0ELb1EEENS1_36VarlenDynamicPersistentTileSchedulerILi192ELi128ELi384ELi128ELb0ELb1ELb1ELb1ELb1ELb1EEEEEEEEEvNT_6ParamsE)
        /*0140*/ 	.word	0x00000090
.L_73:


//--------------------- .nv.compat                --------------------------
	.section	.nv.compat,"",@"SHT_CUDA_COMPAT_INFO"
	.align	4
        /*0000*/ 	.byte	0x02, 0x09, 0x01, 0x00, 0x02, 0x02, 0x04, 0x00, 0x02, 0x05, 0x05, 0x00, 0x03, 0x07, 0x01, 0x01
        /*0010*/ 	.byte	0x02, 0x03, 0x01, 0x00, 0x02, 0x06, 0x01, 0x00, 0x04, 0x0b, 0x08, 0x00, 0x00, 0x00, 0x00, 0x00
        /*0020*/ 	.byte	0x00, 0x00, 0x00, 0x00


//--------------------- .nv.info._ZN7cutlass13device_kernelIN5flash11enable_sm90INS1_16FlashAttnFwdSm90INS1_25CollectiveMainloopFwdSm90ILi2EN4cute5tupleIJNS5_1CILi1EEES8_S8_EEENS6_IJNS7_ILi192EEENS7_ILi128EEENS7_ILi96EEEEEELi96ENS_12float_e4m3_tEfNS_4arch4Sm90ELb0ELb0ELb0ELb0ELb0ELb0ELb0ELb1ELb1ELb1ELb0ELb0EEENS1_21CollectiveEpilogueFwdINS6_IJSA_SC_SB_EEES9_NS_10bfloat16_tESG_Li384ELb0ELb1ELb0ELb1EEENS1_29StaticPersistentTileSchedulerILb0EEEEEEEEEvNT_6ParamsE --------------------------
	.section	.nv.info._ZN7cutlass13device_kernelIN5flash11enable_sm90INS1_16FlashAttnFwdSm90INS1_25CollectiveMainloopFwdSm90ILi2EN4cute5tupleIJNS5_1CILi1EEES8_S8_EEENS6_IJNS7_ILi192EEENS7_ILi128EEENS7_ILi96EEEEEELi96ENS_12float_e4m3_tEfNS_4arch4Sm90ELb0ELb0ELb0ELb0ELb0ELb0ELb0ELb1ELb1ELb1ELb0ELb0EEENS1_21CollectiveEpilogueFwdINS6_IJSA_SC_SB_EEES9_NS_10bfloat16_tESG_Li384ELb0ELb1ELb0ELb1EEENS1_29StaticPersistentTileSchedulerILb0EEEEEEEEEvNT_6ParamsE,"",@"SHT_CUDA_INFO"
	.sectionflags	@""
	.align	4


	//----- nvinfo : EIATTR_CUDA_API_VERSION
	.align		4
        /*0000*/ 	.byte	0x04, 0x37
        /*0002*/ 	.short	(.L_75 - .L_74)
.L_74:
        /*0004*/ 	.word	0x00000082


	//----- nvinfo : EIATTR_KPARAM_INFO
	.align		4
.L_75:
        /*0008*/ 	.byte	0x04, 0x17
        /*000a*/ 	.short	(.L_77 - .L_76)
.L_76:
        /*000c*/ 	.word	0x00000000
        /*0010*/ 	.short	0x0000
        /*0012*/ 	.short	0x0070
        /*0014*/ 	.byte	0x00, 0xf0, 0x01, 0x28


	//----- nvinfo : EIATTR_SPARSE_MMA_MASK
	.align		4
.L_77:
        /*0018*/ 	.byte	0x03, 0x50
        /*001a*/ 	.short	0x0000


	//----- nvinfo : EIATTR_MAXREG_COUNT
	.align		4
        /*001c*/ 	.byte	0x03, 0x1b
        /*001e*/ 	.short	0x0080


	//----- nvinfo : EIATTR_NUM_BARRIERS
	.align		4
        /*0020*/ 	.byte	0x02, 0x4c
        /*0022*/ 	.byte	0x09
	.zero		1


	//----- nvinfo : EIATTR_EXTERNS
	.align		4
        /*0024*/ 	.byte	0x04, 0x0f
        /*0026*/ 	.short	(.L_79 - .L_78)


	//   ....[0]....
	.align		4
.L_78:
        /*0028*/ 	.word	index@(__assertfail)


	//----- nvinfo : EIATTR_MERCURY_ISA_VERSION
	.align		4
.L_79:
        /*002c*/ 	.byte	0x03, 0x5f
        /*002e*/ 	.short	0x0101


	//----- nvinfo : EIATTR_INT_WARP_WIDE_INSTR_OFFSETS
	.align		4
        /*0030*/ 	.byte	0x04, 0x31
        /*0032*/ 	.short	(.L_81 - .L_80)


	//   ....[0]....
.L_80:
        /*0034*/ 	.word	0x00000120


	//   ....[1]....
        /*0038*/ 	.word	0x00000160


	//   ....[2]....
        /*003c*/ 	.word	0x000001d0


	//----- nvinfo : EIATTR_COOP_GROUP_MASK_REGIDS
	.align		4
.L_81:
        /*0040*/ 	.byte	0x04, 0x29
        /*0042*/ 	.short	(.L_83 - .L_82)


	//   ....[0]....
.L_82:
        /*0044*/ 	.word	0xffffffff


	//   ....[1]....
        /*0048*/ 	.word	0xffffffff


	//   ....[2]....
        /*004c*/ 	.word	0xffffffff


	//   ....[3]....
        /*0050*/ 	.word	0xffffffff


	//   ....[4]....
        /*0054*/ 	.word	0xffffffff


	//   ....[5]....
        /*0058*/ 	.word	0xffffffff


	//   ....[6]....
        /*005c*/ 	.word	0xffffffff


	//   ....[7]....
        /*0060*/ 	.word	0xffffffff


	//   ....[8]....
        /*0064*/ 	.word	0xffffffff


	//   ....[9]....
        /*0068*/ 	.word	0xffffffff


	//   ....[10]....
        /*006c*/ 	.word	0xffffffff


	//   ....[11]....
        /*0070*/ 	.word	0xffffffff


	//   ....[12]....
        /*0074*/ 	.word	0xffffffff


	//   ....[13]....
        /*0078*/ 	.word	0xffffffff


	//   ....[14]....
        /*007c*/ 	.word	0xffffffff


	//   ....[15]....
        /*0080*/ 	.word	0xffffffff


	//   ....[16]....
        /*0084*/ 	.word	0xffffffff


	//   ....[17]....
        /*0088*/ 	.word	0xffffffff


	//   ....[18]....
        /*008c*/ 	.word	0xffffffff


	//   ....[19]....
        /*0090*/ 	.word	0xffffffff


	//   ....[20]....
        /*0094*/ 	.word	0xffffffff


	//   ....[21]....
        /*0098*/ 	.word	0xffffffff


	//   ....[22]....
        /*009c*/ 	.word	0xffffffff


	//   ....[23]....
        /*00a0*/ 	.word	0xffffffff


	//   ....[24]....
        /*00a4*/ 	.word	0xffffffff


	//   ....[25]....
        /*00a8*/ 	.word	0xffffffff


	//   ....[26]....
        /*00ac*/ 	.word	0xffffffff


	//   ....[27]....
        /*00b0*/ 	.word	0xffffffff


	//   ....[28]....
        /*00b4*/ 	.word	0xffffffff


	//   ....[29]....
        /*00b8*/ 	.word	0xffffffff


	//   ....[30]....
        /*00bc*/ 	.word	0xffffffff


	//   ....[31]....
        /*00c0*/ 	.word	0xffffffff


	//   ....[32]....
        /*00c4*/ 	.word	0xffffffff


	//   ....[33]....
        /*00c8*/ 	.word	0xffffffff


	//   ....[34]....
        /*00cc*/ 	.word	0xffffffff


	//   ....[35]....
        /*00d0*/ 	.word	0xffffffff


	//   ....[36]....
        /*00d4*/ 	.word	0xffffffff


	//   ....[37]....
        /*00d8*/ 	.word	0xffffffff


	//   ....[38]....
        /*00dc*/ 	.word	0xffffffff


	//   ....[39]....
        /*00e0*/ 	.word	0xffffffff


	//   ....[40]....
        /*00e4*/ 	.word	0xffffffff


	//   ....[41]....
        /*00e8*/ 	.word	0xffffffff


	//   ....[42]....
        /*00ec*/ 	.word	0xffffffff


	//   ....[43]....
        /*00f0*/ 	.word	0xffffffff


	//   ....[44]....
        /*00f4*/ 	.word	0xffffffff


	//   ....[45]....
        /*00f8*/ 	.word	0xffffffff


	//   ....[46]....
        /*00fc*/ 	.word	0xffffffff


	//   ....[47]....
        /*0100*/ 	.word	0xffffffff


	//   ....[48]....
        /*0104*/ 	.word	0xffffffff


	//   ....[49]....
        /*0108*/ 	.word	0xffffffff


	//   ....[50]....
        /*010c*/ 	.word	0xffffffff


	//   ....[51]....
        /*0110*/ 	.word	0xffffffff


	//   ....[52]....
        /*0114*/ 	.word	0xffffffff


	//   ....[53]....
        /*0118*/ 	.word	0xffffffff


	//   ....[54]....
        /*011c*/ 	.word	0xffffffff


	//   ....[55]....
        /*0120*/ 	.word	0xffffffff


	//   ....[56]....
        /*0124*/ 	.word	0xffffffff


	//   ....[57]....
        /*0128*/ 	.word	0xffffffff


	//   ....[58]....
        /*012c*/ 	.word	0xffffffff


	//   ....[59]....
        /*0130*/ 	.word	0xffffffff


	//   ....[60]....
        /*0134*/ 	.word	0x0500000f


	//   ....[61]....
        /*0138*/ 	.word	0x0500000f


	//   ....[62]....
        /*013c*/ 	.word	0x0500000f


	//   ....[63]....
        /*0140*/ 	.word	0x0500000f


	//   ....[64]....
        /*0144*/ 	.word	0x0500000f


	//   ....[65]....
        /*0148*/ 	.word	0x0500000f


	//   ....[66]....
        /*014c*/ 	.word	0x0500000f


	//----- nvinfo : EIATTR_COOP_GROUP_INSTR_OFFSETS
	.align		4
.L_83:
        /*0150*/ 	.byte	0x04, 0x28
        /*0152*/ 	.short	(.L_85 - .L_84)


	//   ....[0]....
.L_84:
        /*0154*/ 	.word	0x00000050


	//   ....[1]....
        /*0158*/ 	.word	0x00000130


	//   ....[2]....
        /*015c*/ 	.word	0x00000180


	//   ....[3]....
        /*0160*/ 	.word	0x000003b0


	//   ....[4]....
        /*0164*/ 	.word	0x00000510


	//   ....[5]....
        /*0168*/ 	.word	0x00000630


	//   ....[6]....
        /*016c*/ 	.word	0x00000790


	//   ....[7]....
        /*0170*/ 	.word	0x00000ee0


	//   ....[8]....
        /*0174*/ 	.word	0x00002210


	//   ....[9]....
        /*0178*/ 	.word	0x00002310


	//   ....[10]....
        /*017c*/ 	.word	0x00002860


	//   ....[11]....
        /*0180*/ 	.word	0x000028f0


	//   ....[12]....
        /*0184*/ 	.word	0x00003d60


	//   ....[13]....
        /*0188*/ 	.word	0x00003d90


	//   ....[14]....
        /*018c*/ 	.word	0x00003df0


	//   ....[15]....
        /*0190*/ 	.word	0x00003e20


	//   ....[16]....
        /*0194*/ 	.word	0x000054e0


	//   ....[17]....
        /*0198*/ 	.word	0x000054f0


	//   ....[18]....
        /*019c*/ 	.word	0x00005570


	//   ....[19]....
        /*01a0*/ 	.word	0x00005580


	//   ....[20]....
        /*01a4*/ 	.word	0x00006570


	//   ....[21]....
        /*01a8*/ 	.word	0x00006580


	//   ....[22]....
        /*01ac*/ 	.word	0x00006590


	//   ....[23]....
        /*01b0*/ 	.word	0x000065a0


	//   ....[24]....
        /*01b4*/ 	.word	0x000065b0


	//   ....[25]....
        /*01b8*/ 	.word	0x000065c0


	//   ....[26]....
        /*01bc*/ 	.word	0x000065d0


	//   ....[27]....
        /*01c0*/ 	.word	0x000065e0


	//   ....[28]....
        /*01c4*/ 	.word	0x00006610


	//   ....[29]....
        /*01c8*/ 	.word	0x00006620


	//   ....[30]....
        /*01cc*/ 	.word	0x00006650


	//   ....[31]....
        /*01d0*/ 	.word	0x00006660


	//   ....[32]....
        /*01d4*/ 	.word	0x00006670


	//   ....[33]....
        /*01d8*/ 	.word	0x00006680


	//   ....[34]....
        /*01dc*/ 	.word	0x00006690


	//   ....[35]....
        /*01e0*/ 	.word	0x000066a0


	//   ....[36]....
        /*01e4*/ 	.word	0x000066b0


	//   ....[37]....
        /*01e8*/ 	.word	0x000066e0


	//   ....[38]....
        /*01ec*/ 	.word	0x000066f0


	//   ....[39]....
        /*01f0*/ 	.word	0x00006700


	//   ....[40]....
        /*01f4*/ 	.word	0x00006730


	//   ....[41]....
        /*01f8*/ 	.word	0x00006740


	//   ....[42]....
        /*01fc*/ 	.word	0x00006750


	//   ....[43]....
        /*0200*/ 	.word	0x00006770


	//   ....[44]....
        /*0204*/ 	.word	0x000067d0


	//   ....[45]....
        /*0208*/ 	.word	0x00006800


	//   ....[46]....
        /*020c*/ 	.word	0x00006830


	//   ....[47]....
        /*0210*/ 	.word	0x00006860


	//   ....[48]....
        /*0214*/ 	.word	0x00006d30


	//   ....[49]....
        /*0218*/ 	.word	0x00006d70


	//   ....[50]....
        /*021c*/ 	.word	0x00006e90


	//   ....[51]....
        /*0220*/ 	.word	0x00006ed0


	//   ....[52]....
        /*0224*/ 	.word	0x00007b50


	//   ....[53]....
        /*0228*/ 	.word	0x000088c0


	//   ....[54]....
        /*022c*/ 	.word	0x000088f0


	//   ....[55]....
        /*0230*/ 	.word	0x00008920


	//   ....[56]....
        /*0234*/ 	.word	0x00008940


	//   ....[57]....
        /*0238*/ 	.word	0x00008950


	//   ....[58]....
        /*023c*/ 	.word	0x000089a0


	//   ....[59]....
        /*0240*/ 	.word	0x0000a170


	//   ....[60]....
        /*0244*/ 	.word	0x0000a660


	//   ....[61]....
        /*0248*/ 	.word	0x0000a810


	//   ....[62]....
        /*024c*/ 	.word	0x0000a860


	//   ....[63]....
        /*0250*/ 	.word	0x0000a910


	//   ....[64]....
        /*0254*/ 	.word	0x0000a9c0


	//   ....[65]....
        /*0258*/ 	.word	0x0000aa40


	//   ....[66]....
        /*025c*/ 	.word	0x0000ab30


	//----- nvinfo : EIATTR_REG_RECONFIG
	.align		4
.L_85:
        /*0260*/ 	.byte	0x01, 0x54
	.zero		2


	//----- nvinfo : EIATTR_SYSCALL_OFFSETS
	.align		4
        /*0264*/ 	.byte	0x04, 0x46
        /*0266*/ 	.short	(.L_87 - .L_86)


	//   ....[0]....
.L_86:
        /*0268*/ 	.word	0x00001400


	//   ....[1]....
        /*026c*/ 	.word	0x00007640


	//   ....[2]....
        /*0270*/ 	.word	0x00007780


	//   ....[3]....
        /*0274*/ 	.word	0x000078c0


	//   ....[4]....
        /*0278*/ 	.word	0x000079e0


	//   ....[5]....
        /*027c*/ 	.word	0x00008440


	//----- nvinfo : EIATTR_MBARRIER_INSTR_OFFSETS
	.align		4
.L_87:
        /*0280*/ 	.byte	0x04, 0x39
        /*0282*/ 	.short	(.L_89 - .L_88)


	//   ....[0]....
.L_88:
        /*0284*/ 	.word	0x00000260
        /*0288*/ 	.word	0x000000ff
        /*028c*/ 	.word	0x00019c00
        /*0290*/ 	.short	0x0100
        /*0292*/ 	.byte	0x08
	.zero		1


	//   ....[1]....
        /*0294*/ 	.word	0x00000270
        /*0298*/ 	.word	0x000000ff
        /*029c*/ 	.word	0x00019c20
        /*02a0*/ 	.short	0x0100
        /*02a2*/ 	.byte	0x08
	.zero		1


	//   ....[2]....
        /*02a4*/ 	.word	0x00000360
        /*02a8*/ 	.word	0x000000ff
        /*02ac*/ 	.word	0x00019c30
        /*02b0*/ 	.short	0x0100
        /*02b2*/ 	.byte	0x08
	.zero		1


	//   ....[3]....
        /*02b4*/ 	.word	0x00000370
        /*02b8*/ 	.word	0x000000ff
        /*02bc*/ 	.word	0x00019c40
        /*02c0*/ 	.short	0x0100
        /*02c2*/ 	.byte	0x08
	.zero		1


	//   ....[4]....
        /*02c4*/ 	.word	0x00000380
        /*02c8*/ 	.word	0x000000ff
        /*02cc*/ 	.word	0x00019c38
        /*02d0*/ 	.short	0x0100
        /*02d2*/ 	.byte	0x08
	.zero		1


	//   ....[5]....
        /*02d4*/ 	.word	0x00000390
        /*02d8*/ 	.word	0x000000ff
        /*02dc*/ 	.word	0x00019c48
        /*02e0*/ 	.short	0x0100
        /*02e2*/ 	.byte	0x08
	.zero		1


	//   ....[6]....
        /*02e4*/ 	.word	0x000004c0
        /*02e8*/ 	.word	0x000000ff
        /*02ec*/ 	.word	0x00019c50
        /*02f0*/ 	.short	0x0100
        /*02f2*/ 	.byte	0x08
	.zero		1


	//   ....[7]....
        /*02f4*/ 	.word	0x000004d0
        /*02f8*/ 	.word	0x000000ff
        /*02fc*/ 	.word	0x00019c60
        /*0300*/ 	.short	0x0100
        /*0302*/ 	.byte	0x08
	.zero		1


	//   ....[8]....
        /*0304*/ 	.word	0x000004e0
        /*0308*/ 	.word	0x000000ff
        /*030c*/ 	.word	0x00019c58
        /*0310*/ 	.short	0x0100
        /*0312*/ 	.byte	0x08
	.zero		1


	//   ....[9]....
        /*0314*/ 	.word	0x000004f0
        /*0318*/ 	.word	0x000000ff
        /*031c*/ 	.word	0x00019c68
        /*0320*/ 	.short	0x0100
        /*0322*/ 	.byte	0x08
	.zero		1


	//   ....[10]....
        /*0324*/ 	.word	0x000005e0
        /*0328*/ 	.word	0x000000ff
        /*032c*/ 	.word	0x00019c70
        /*0330*/ 	.short	0x0100
        /*0332*/ 	.byte	0x06
	.zero		1


	//   ....[11]....
        /*0334*/ 	.word	0x000005f0
        /*0338*/ 	.word	0x000000ff
        /*033c*/ 	.word	0x00019c80
        /*0340*/ 	.short	0x0100
        /*0342*/ 	.byte	0x06
	.zero		1


	//   ....[12]....
        /*0344*/ 	.word	0x00000600
        /*0348*/ 	.word	0x000000ff
        /*034c*/ 	.word	0x00019c78
        /*0350*/ 	.short	0x0100
        /*0352*/ 	.byte	0x06
	.zero		1


	//   ....[13]....
        /*0354*/ 	.word	0x00000610
        /*0358*/ 	.word	0x000000ff
        /*035c*/ 	.word	0x00019c88
        /*0360*/ 	.short	0x0100
        /*0362*/ 	.byte	0x06
	.zero		1


	//   ....[14]....
        /*0364*/ 	.word	0x00000740
        /*0368*/ 	.word	0x000000ff
        /*036c*/ 	.word	0x00019c90
        /*0370*/ 	.short	0x0100
        /*0372*/ 	.byte	0x08
	.zero		1


	//   ....[15]....
        /*0374*/ 	.word	0x00000750
        /*0378*/ 	.word	0x000000ff
        /*037c*/ 	.word	0x00019ca0
        /*0380*/ 	.short	0x0100
        /*0382*/ 	.byte	0x08
	.zero		1


	//   ....[16]....
        /*0384*/ 	.word	0x00000760
        /*0388*/ 	.word	0x000000ff
        /*038c*/ 	.word	0x00019c98
        /*0390*/ 	.short	0x0100
        /*0392*/ 	.byte	0x08
	.zero		1


	//   ....[17]....
        /*0394*/ 	.word	0x00000770
        /*0398*/ 	.word	0x000000ff
        /*039c*/ 	.word	0x00019ca8
        /*03a0*/ 	.short	0x0100
        /*03a2*/ 	.byte	0x08
	.zero		1


	//   ....[18]....
        /*03a4*/ 	.word	0x000008a0
        /*03a8*/ 	.word	0x000000ff
        /*03ac*/ 	.word	0x00019cb0
        /*03b0*/ 	.short	0x0100
        /*03b2*/ 	.byte	0x08
	.zero		1


	//   ....[19]....
        /*03b4*/ 	.word	0x000008b0
        /*03b8*/ 	.word	0x000000ff
        /*03bc*/ 	.word	0x00019cc0
        /*03c0*/ 	.short	0x0100
        /*03c2*/ 	.byte	0x08
	.zero		1


	//   ....[20]....
        /*03c4*/ 	.word	0x000008c0
        /*03c8*/ 	.word	0x000000ff
        /*03cc*/ 	.word	0x00019cb8
        /*03d0*/ 	.short	0x0100
        /*03d2*/ 	.byte	0x08
	.zero		1


	//   ....[21]....
        /*03d4*/ 	.word	0x000008d0
        /*03d8*/ 	.word	0x000000ff
        /*03dc*/ 	.word	0x00019cc8
        /*03e0*/ 	.short	0x0100
        /*03e2*/ 	.byte	0x08
	.zero		1


	//   ....[22]....
        /*03e4*/ 	.word	0x00001460
        /*03e8*/ 	.word	0x000000ff
        /*03ec*/ 	.word	0x00019c00
        /*03f0*/ 	.short	0x010a
        /*03f2*/ 	.byte	0x2b
	.zero		1


	//   ....[23]....
        /*03f4*/ 	.word	0x000014e0
        /*03f8*/ 	.word	0x00000003
        /*03fc*/ 	.word	0x00019c30
        /*0400*/ 	.short	0x010a
        /*0402*/ 	.byte	0x3f
	.zero		1


	//   ....[24]....
        /*0404*/ 	.word	0x00001570
        /*0408*/ 	.word	0x00000003
        /*040c*/ 	.word	0x00019c30
        /*0410*/ 	.short	0x010a
        /*0412*/ 	.byte	0x3f
	.zero		1


	//   ....[25]....
        /*0414*/ 	.word	0x00002c00
        /*0418*/ 	.word	0x00000030
        /*041c*/ 	.word	0x00000000
        /*0420*/ 	.short	0x0101
        /*0422*/ 	.byte	0x3f
	.zero		1


	//   ....[26]....
        /*0424*/ 	.word	0x000036b0
        /*0428*/ 	.word	0x000000ff
        /*042c*/ 	.word	0x00019c30
        /*0430*/ 	.short	0x010a
        /*0432*/ 	.byte	0x13
	.zero		1


	//   ....[27]....
        /*0434*/ 	.word	0x000036f0
        /*0438*/ 	.word	0x000000ff
        /*043c*/ 	.word	0x00019c30
        /*0440*/ 	.short	0x010a
        /*0442*/ 	.byte	0x13
	.zero		1


	//   ....[28]....
        /*0444*/ 	.word	0x00003850
        /*0448*/ 	.word	0x000000ff
        /*044c*/ 	.word	0x00019c50
        /*0450*/ 	.short	0x010a
        /*0452*/ 	.byte	0x0b
	.zero		1


	//   ....[29]....
        /*0454*/ 	.word	0x00003890
        /*0458*/ 	.word	0x000000ff
        /*045c*/ 	.word	0x00019c50
        /*0460*/ 	.short	0x010a
        /*0462*/ 	.byte	0x0b
	.zero		1


	//   ....[30]....
        /*0464*/ 	.word	0x000049f0
        /*0468*/ 	.word	0x00000003
        /*046c*/ 	.word	0x00000000
        /*0470*/ 	.short	0x0101
        /*0472*/ 	.byte	0x3f
	.zero		1


	//   ....[31]....
        /*0474*/ 	.word	0x00004cc0
        /*0478*/ 	.word	0x000000ff
        /*047c*/ 	.word	0x00000000
        /*0480*/ 	.short	0x0101
        /*0482*/ 	.byte	0x06
	.zero		1


	//   ....[32]....
        /*0484*/ 	.word	0x000051f0
        /*0488*/ 	.word	0x000000ff
        /*048c*/ 	.word	0x00019c50
        /*0490*/ 	.short	0x010a
        /*0492*/ 	.byte	0x04
	.zero		1


	//   ....[33]....
        /*0494*/ 	.word	0x00005230
        /*0498*/ 	.word	0x000000ff
        /*049c*/ 	.word	0x00019c50
        /*04a0*/ 	.short	0x010a
        /*04a2*/ 	.byte	0x04
	.zero		1


	//   ....[34]....
        /*04a4*/ 	.word	0x00005e70
        /*04a8*/ 	.word	0x000000ff
        /*04ac*/ 	.word	0x00000000
        /*04b0*/ 	.short	0x0101
        /*04b2*/ 	.byte	0x04
	.zero		1


	//   ....[35]....
        /*04b4*/ 	.word	0x00006d50
        /*04b8*/ 	.word	0x000000ff
        /*04bc*/ 	.word	0x00000000
        /*04c0*/ 	.short	0x0101
        /*04c2*/ 	.byte	0x2b
	.zero		1


	//   ....[36]....
        /*04c4*/ 	.word	0x00007d80
        /*04c8*/ 	.word	0x00000005
        /*04cc*/ 	.word	0x00019c80
        /*04d0*/ 	.short	0x010a
        /*04d2*/ 	.byte	0x3f
	.zero		1


	//   ....[37]....
        /*04d4*/ 	.word	0x00007ff0
        /*04d8*/ 	.word	0x00000005
        /*04dc*/ 	.word	0x00019c40
        /*04e0*/ 	.short	0x010a
        /*04e2*/ 	.byte	0x3f
	.zero		1


	//   ....[38]....
        /*04e4*/ 	.word	0x00008b20
        /*04e8*/ 	.word	0x000000ff
        /*04ec*/ 	.word	0x00019c00
        /*04f0*/ 	.short	0x0107
        /*04f2*/ 	.byte	0x28
	.zero		1


	//   ....[39]....
        /*04f4*/ 	.word	0x00008b70
        /*04f8*/ 	.word	0x000000ff
        /*04fc*/ 	.word	0x00019c00
        /*0500*/ 	.short	0x0101
        /*0502*/ 	.byte	0x28
	.zero		1


	//   ....[40]....
        /*0504*/ 	.word	0x00008ba0
        /*0508*/ 	.word	0x000000ff
        /*050c*/ 	.word	0x00019c20
        /*0510*/ 	.short	0x010a
        /*0512*/ 	.byte	0x28
	.zero		1


	//   ....[41]....
        /*0514*/ 	.word	0x00008e50
        /*0518*/ 	.word	0x00000006
        /*051c*/ 	.word	0x00019c80
        /*0520*/ 	.short	0x010a
        /*0522*/ 	.byte	0x3f
	.zero		1


	//   ....[42]....
        /*0524*/ 	.word	0x00009280
        /*0528*/ 	.word	0x00000006
        /*052c*/ 	.word	0x00019c40
        /*0530*/ 	.short	0x010a
        /*0532*/ 	.byte	0x3f
	.zero		1


	//   ....[43]....
        /*0534*/ 	.word	0x00009730
        /*0538*/ 	.word	0x00000003
        /*053c*/ 	.word	0x00019c70
        /*0540*/ 	.short	0x010a
        /*0542*/ 	.byte	0x3f
	.zero		1


	//   ....[44]....
        /*0544*/ 	.word	0x000097a0
        /*0548*/ 	.word	0x00000003
        /*054c*/ 	.word	0x00019c60
        /*0550*/ 	.short	0x010a
        /*0552*/ 	.byte	0x3f
	.zero		1


	//   ....[45]....
        /*0554*/ 	.word	0x00009ad0
        /*0558*/ 	.word	0x00000003
        /*055c*/ 	.word	0x00019c50
        /*0560*/ 	.short	0x0101
        /*0562*/ 	.byte	0x3f
	.zero		1


	//   ....[46]....
        /*0564*/ 	.word	0x00009b40
        /*0568*/ 	.word	0x00000002
        /*056c*/ 	.word	0x00000000
        /*0570*/ 	.short	0x0101
        /*0572*/ 	.byte	0x3f
	.zero		1


	//   ....[47]....
        /*0574*/ 	.word	0x00009c20
        /*0578*/ 	.word	0x00000002
        /*057c*/ 	.word	0x00019c70
        /*0580*/ 	.short	0x010a
        /*0582*/ 	.byte	0x3f
	.zero		1


	//   ....[48]....
        /*0584*/ 	.word	0x00009c90
        /*0588*/ 	.word	0x00000002
        /*058c*/ 	.word	0x00019c60
        /*0590*/ 	.short	0x010a
        /*0592*/ 	.byte	0x3f
	.zero		1


	//   ....[49]....
        /*0594*/ 	.word	0x0000a010
        /*0598*/ 	.word	0x00000002
        /*059c*/ 	.word	0x00019c50
        /*05a0*/ 	.short	0x0101
        /*05a2*/ 	.byte	0x3f
	.zero		1


	//   ....[50]....
        /*05a4*/ 	.word	0x0000a060
        /*05a8*/ 	.word	0x00000000
        /*05ac*/ 	.word	0x00000000
        /*05b0*/ 	.short	0x0101
        /*05b2*/ 	.byte	0x3f
	.zero		1


	//   ....[51]....
        /*05b4*/ 	.word	0x0000a120
        /*05b8*/ 	.word	0x00000007
        /*05bc*/ 	.word	0x00019c20
        /*05c0*/ 	.short	0x010a
        /*05c2*/ 	.byte	0x3f
	.zero		1


	//   ....[52]....
        /*05c4*/ 	.word	0x0000a270
        /*05c8*/ 	.word	0x00000005
        /*05cc*/ 	.word	0x00000000
        /*05d0*/ 	.short	0x010a
        /*05d2*/ 	.byte	0x3f
	.zero		1


	//   ....[53]....
        /*05d4*/ 	.word	0x0000a2e0
        /*05d8*/ 	.word	0x00000003
        /*05dc*/ 	.word	0x00000000
        /*05e0*/ 	.short	0x010a
        /*05e2*/ 	.byte	0x3f
	.zero		1


	//   ....[54]....
        /*05e4*/ 	.word	0x0000a330
        /*05e8*/ 	.word	0x00000003
        /*05ec*/ 	.word	0x00019c60
        /*05f0*/ 	.short	0x010a
        /*05f2*/ 	.byte	0x3f
	.zero		1


	//   ....[55]....
        /*05f4*/ 	.word	0x0000a380
        /*05f8*/ 	.word	0x00000005
        /*05fc*/ 	.word	0x00019c60
        /*0600*/ 	.short	0x010a
        /*0602*/ 	.byte	0x3f
	.zero		1


	//   ....[56]....
        /*0604*/ 	.word	0x0000a3c0
        /*0608*/ 	.word	0x00000003
        /*060c*/ 	.word	0x00019c80
        /*0610*/ 	.short	0x010a
        /*0612*/ 	.byte	0x3f
	.zero		1


	//   ....[57]....
        /*0614*/ 	.word	0x0000a3e0
        /*0618*/ 	.word	0x00000005
        /*061c*/ 	.word	0x00019c80
        /*0620*/ 	.short	0x010a
        /*0622*/ 	.byte	0x3f
	.zero		1


	//   ....[58]....
        /*0624*/ 	.word	0x0000a450
        /*0628*/ 	.word	0x00000003
        /*062c*/ 	.word	0x00019c00
        /*0630*/ 	.short	0x010a
        /*0632*/ 	.byte	0x3f
	.zero		1


	//   ....[59]....
        /*0634*/ 	.word	0x0000a4a0
        /*0638*/ 	.word	0x00000003
        /*063c*/ 	.word	0x00019c30
        /*0640*/ 	.short	0x010a
        /*0642*/ 	.byte	0x3f
	.zero		1


	//   ....[60]....
        /*0644*/ 	.word	0x0000a500
        /*0648*/ 	.word	0x00000005
        /*064c*/ 	.word	0x00019c30
        /*0650*/ 	.short	0x010a
        /*0652*/ 	.byte	0x3f
	.zero		1


	//   ....[61]....
        /*0654*/ 	.word	0x0000a560
        /*0658*/ 	.word	0x00000005
        /*065c*/ 	.word	0x00019c50
        /*0660*/ 	.short	0x010a
        /*0662*/ 	.byte	0x3f
	.zero		1


	//   ....[62]....
        /*0664*/ 	.word	0x0000a5c0
        /*0668*/ 	.word	0x00000007
        /*066c*/ 	.word	0x00019c50
        /*0670*/ 	.short	0x010a
        /*0672*/ 	.byte	0x3f
	.zero		1


	//   ....[63]....
        /*0674*/ 	.word	0x0000a710
        /*0678*/ 	.word	0x00000005
        /*067c*/ 	.word	0x00019c80
        /*0680*/ 	.short	0x010a
        /*0682*/ 	.byte	0x3f
	.zero		1


	//   ....[64]....
        /*0684*/ 	.word	0x0000a760
        /*0688*/ 	.word	0x00000005
        /*068c*/ 	.word	0x00019c40
        /*0690*/ 	.short	0x010a
        /*0692*/ 	.byte	0x3f
	.zero		1


	//   ....[65]....
        /*0694*/ 	.word	0x0000ab70
        /*0698*/ 	.word	0x00000003
        /*069c*/ 	.word	0x00019c20
        /*06a0*/ 	.short	0x010a
        /*06a2*/ 	.byte	0x3f
	.zero		1


	//   ....[66]....
        /*06a4*/ 	.word	0x0000abc0
        /*06a8*/ 	.word	0x00000006
        /*06ac*/ 	.word	0x00019c80
        /*06b0*/ 	.short	0x010a
        /*06b2*/ 	.byte	0x3f
	.zero		1


	//   ....[67]....
        /*06b4*/ 	.word	0x0000ac10
        /*06b8*/ 	.word	0x00000006
        /*06bc*/ 	.word	0x00019c40
        /*06c0*/ 	.short	0x010a
        /*06c2*/ 	.byte	0x3f
	.zero		1


	//   ....[68]....
        /*06c4*/ 	.word	0x0000ac60
        /*06c8*/ 	.word	0x00000003
        /*06cc*/ 	.word	0x00019c70
        /*06d0*/ 	.short	0x010a
        /*06d2*/ 	.byte	0x3f
	.zero		1


	//   ....[69]....
        /*06d4*/ 	.word	0x0000acb0
        /*06d8*/ 	.word	0x00000003
        /*06dc*/ 	.word	0x00019c60
        /*06e0*/ 	.short	0x010a
        /*06e2*/ 	.byte	0x3f
	.zero		1


	//   ....[70]....
        /*06e4*/ 	.word	0x0000ad00
        /*06e8*/ 	.word	0x00000002
        /*06ec*/ 	.word	0x00019c70
        /*06f0*/ 	.short	0x010a
        /*06f2*/ 	.byte	0x3f
	.zero		1


	//   ....[71]....
        /*06f4*/ 	.word	0x0000ad50
        /*06f8*/ 	.word	0x00000002
        /*06fc*/ 	.word	0x00019c60
        /*0700*/ 	.short	0x010a
        /*0702*/ 	.byte	0x3f
	.zero		1


	//   ....[72]....
        /*0704*/ 	.word	0x0000ada0
        /*0708*/ 	.word	0x00000007
        /*070c*/ 	.word	0x00019c20
        /*0710*/ 	.short	0x010a
        /*0712*/ 	.byte	0x3f
	.zero		1


	//   ....[73]....
        /*0714*/ 	.word	0x0000adf0
        /*0718*/ 	.word	0x00000005
        /*071c*/ 	.word	0x00000000
        /*0720*/ 	.short	0x010a
        /*0722*/ 	.byte	0x3f
	.zero		1


	//   ....[74]....
        /*0724*/ 	.word	0x0000ae40
        /*0728*/ 	.word	0x00000003
        /*072c*/ 	.word	0x00000000
        /*0730*/ 	.short	0x010a
        /*0732*/ 	.byte	0x3f
	.zero		1


	//   ....[75]....
        /*0734*/ 	.word	0x0000ae90
        /*0738*/ 	.word	0x00000003
        /*073c*/ 	.word	0x00019c60
        /*0740*/ 	.short	0x010a
        /*0742*/ 	.byte	0x3f
	.zero		1


	//   ....[76]....
        /*0744*/ 	.word	0x0000aee0
        /*0748*/ 	.word	0x00000005
        /*074c*/ 	.word	0x00019c60
        /*0750*/ 	.short	0x010a
        /*0752*/ 	.byte	0x3f
	.zero		1


	//   ....[77]....
        /*0754*/ 	.word	0x0000af30
        /*0758*/ 	.word	0x00000003
        /*075c*/ 	.word	0x00019c80
        /*0760*/ 	.short	0x010a
        /*0762*/ 	.byte	0x3f
	.zero		1


	//----- nvinfo : EIATTR_NUM_MBARRIERS
	.align		4
.L_89:
        /*0764*/ 	.byte	0x03, 0x38
        /*0766*/ 	.short	0x0016


	//----- nvinfo : EIATTR_EXIT_INSTR_OFFSETS
	.align		4
        /*0768*/ 	.byte	0x04, 0x1c
        /*076a*/ 	.short	(.L_91 - .L_90)


	//   ....[0]....
.L_90:
        /*076c*/ 	.word	0x000009f0


	//   ....[1]....
        /*0770*/ 	.word	0x00006ff0


	//   ....[2]....
        /*0774*/ 	.word	0x0000a190


	//   ....[3]....
        /*0778*/ 	.word	0x0000a430


	//----- nvinfo : EIATTR_MAX_THREADS
	.align		4
.L_91:
        /*077c*/ 	.byte	0x04, 0x05
        /*077e*/ 	.short	(.L_93 - .L_92)
.L_92:
        /*0780*/ 	.word	0x00000200
        /*0784*/ 	.word	0x00000001
        /*0788*/ 	.word	0x00000001


	//----- nvinfo : EIATTR_CRS_STACK_SIZE
	.align		4
.L_93:
        /*078c*/ 	.byte	0x04, 0x1e
        /*078e*/ 	.short	(.L_95 - .L_94)
.L_94:
        /*0790*/ 	.word	0x00000000


	//----- nvinfo : EIATTR_CBANK_PARAM_SIZE
	.align		4
.L_95:
        /*0794*/ 	.byte	0x03, 0x19
        /*0796*/ 	.short	0x0a70


	//----- nvinfo : EIATTR_PARAM_CBANK
	.align		4
        /*0798*/ 	.byte	0x04, 0x0a
        /*079a*/ 	.short	(.L_97 - .L_96)
	.align		4
.L_96:
        /*079c*/ 	.word	index@(.nv.constant0._ZN7cutlass13device_kernelIN5flash11enable_sm90INS1_16FlashAttnFwdSm90INS1_25CollectiveMainloopFwdSm90ILi2EN4cute5tupleIJNS5_1CILi1EEES8_S8_EEENS6_IJNS7_ILi192EEENS7_ILi128EEENS7_ILi96EEEEEELi96ENS_12float_e4m3_tEfNS_4arch4Sm90ELb0ELb0ELb0ELb0ELb0ELb0ELb0ELb1ELb1ELb1ELb0ELb0EEENS1_21CollectiveEpilogueFwdINS6_IJSA_SC_SB_EEES9_NS_10bfloat16_tESG_Li384ELb0ELb1ELb0ELb1EEENS1_29StaticPersistentTileSchedulerILb0EEEEEEEEEvNT_6ParamsE)
        /*07a0*/ 	.short	0x0210
        /*07a2*/ 	.short	0x0a70


	//----- nvinfo : EIATTR_SW_WAR
	.align		4
.L_97:
        /*07a4*/ 	.byte	0x04, 0x36
        /*07a6*/ 	.short	(.L_99 - .L_98)
.L_98:
        /*07a8*/ 	.word	0x00000008
.L_99:


//--------------------- .nv.info._ZN7cutlass13device_kernelIN5flash11enable_sm90INS1_16FlashAttnFwdSm90INS1_25CollectiveMainloopFwdSm90ILi2EN4cute5tupleIJNS5_1CILi1EEES8_S8_EEENS6_IJNS7_ILi192EEENS7_ILi128EEENS7_ILi96EEEEEELi96ENS_12float_e4m3_tEfNS_4arch4Sm90ELb0ELb0ELb0ELb1ELb0ELb0ELb0ELb1ELb1ELb1ELb0ELb0EEENS1_21CollectiveEpilogueFwdINS6_IJSA_SC_SB_EEES9_NS_10bfloat16_tESG_Li384ELb1ELb1ELb0ELb1EEENS1_36VarlenDynamicPersistentTileSchedulerILi192ELi128ELi384ELi128ELb0ELb1ELb1ELb0ELb1ELb1EEEEEEEEEvNT_6ParamsE --------------------------
	.section	.nv.info._ZN7cutlass13device_kernelIN5flash11enable_sm90INS1_16FlashAttnFwdSm90INS1_25CollectiveMainloopFwdSm90ILi2EN4cute5tupleIJNS5_1CILi1EEES8_S8_EEENS6_IJNS7_ILi192EEENS7_ILi128EEENS7_ILi96EEEEEELi96ENS_12float_e4m3_tEfNS_4arch4Sm90ELb0ELb0ELb0ELb1ELb0ELb0ELb0ELb1ELb1ELb1ELb0ELb0EEENS1_21CollectiveEpilogueFwdINS6_IJSA_SC_SB_EEES9_NS_10bfloat16_tESG_Li384ELb1ELb1ELb0ELb1EEENS1_36VarlenDynamicPersistentTileSchedulerILi192ELi128ELi384ELi128ELb0ELb1ELb1ELb0ELb1ELb1EEEEEEEEEvNT_6ParamsE,"",@"SHT_CUDA_INFO"
	.sectionflags	@""
	.align	4


	//----- nvinfo : EIATTR_CUDA_API_VERSION
	.align		4
        /*0000*/ 	.byte	0x04, 0x37
        /*0002*/ 	.short	(.L_101 - .L_100)
.L_100:
        /*0004*/ 	.word	0x00000082


	//----- nvinfo : EIATTR_KPARAM_INFO
	.align		4
.L_101:
        /*0008*/ 	.byte	0x04, 0x17
        /*000a*/ 	.short	(.L_103 - .L_102)
.L_102:
        /*000c*/ 	.word	0x00000000
        /*0010*/ 	.short	0x0000
        /*0012*/ 	.short	0x0070
        /*0014*/ 	.byte	0x00, 0xf0, 0x01, 0x2a


	//----- nvinfo : EIATTR_SPARSE_MMA_MASK
	.align		4
.L_103:
        /*0018*/ 	.byte	0x03, 0x50
        /*001a*/ 	.short	0x0000


	//----- nvinfo : EIATTR_MAXREG_COUNT
	.align		4
        /*001c*/ 	.byte	0x03, 0x1b
        /*001e*/ 	.short	0x0080


	//----- nvinfo : EIATTR_NUM_BARRIERS
	.align		4
        /*0020*/ 	.byte	0x02, 0x4c
        /*0022*/ 	.byte	0x09
	.zero		1


	//----- nvinfo : EIATTR_EXTERNS
	.align		4
        /*0024*/ 	.byte	0x04, 0x0f
        /*0026*/ 	.short	(.L_105 - .L_104)


	//   ....[0]....
	.align		4
.L_104:
        /*0028*/ 	.word	index@(__assertfail)


	//----- nvinfo : EIATTR_ANNOTATIONS
	.align		4
.L_105:
        /*002c*/ 	.byte	0x04, 0x55
        /*002e*/ 	.short	(.L_107 - .L_106)


	//   ....[0]....
.L_106:
        /*0030*/ 	.word	0x00000001
        /*0034*/ 	.byte	0x60, 0x19, 0x00, 0x00, 0x01, 0x00, 0x00, 0x00, 0xc0, 0x19, 0x00, 0x00, 0x01, 0x00, 0x00, 0x00
        /* <DEDUP_REMOVED lines=9> */
        /*00d4*/ 	.byte	0xf0, 0xce, 0x00, 0x00


	//----- nvinfo : EIATTR_MERCURY_ISA_VERSION
	.align		4
.L_107:
        /*00d8*/ 	.byte	0x03, 0x5f
        /*00da*/ 	.short	0x0101


	//----- nvinfo : EIATTR_UNUSED_LOAD_BYTE_OFFSET
	.align		4
        /*00dc*/ 	.byte	0x04, 0x44
        /*00de*/ 	.short	(.L_109 - .L_108)


	//   ....[0]....
.L_108:
        /*00e0*/ 	.word	0x00000a00
        /*00e4*/ 	.word	0x0000fff0


	//   ....[1]....
        /*00e8*/ 	.word	0x000060e0
        /*00ec*/ 	.word	0x0000fff0


	//----- nvinfo : EIATTR_INT_WARP_WIDE_INSTR_OFFSETS
	.align		4
.L_109:
        /*00f0*/ 	.byte	0x04, 0x31
        /*00f2*/ 	.short	(.L_111 - .L_110)


	//   ....[0]....
.L_110:
        /*00f4*/ 	.word	0x00000130


	//   ....[1]....
        /*00f8*/ 	.word	0x00000170


	//   ....[2]....
        /*00fc*/ 	.word	0x000001e0


	//   ....[3]....
        /*0100*/ 	.word	0x00009560


	//   ....[4]....
        /*0104*/ 	.word	0x000095f0


	//   ....[5]....
        /*0108*/ 	.word	0x0000bf80


	//   ....[6]....
        /*010c*/ 	.word	0x0000c010


	//----- nvinfo : EIATTR_COOP_GROUP_MASK_REGIDS
	.align		4
.L_111:
        /*0110*/ 	.byte	0x04, 0x29
        /*0112*/ 	.short	(.L_113 - .L_112)


	//   ....[0]....
.L_112:
        /*0114*/ 	.word	0xffffffff


	//   ....[1]....
        /*0118*/ 	.word	0xffffffff


	//   ....[2]....
        /*011c*/ 	.word	0xffffffff


	//   ....[3]....
        /*0120*/ 	.word	0xffffffff


	//   ....[4]....
        /*0124*/ 	.word	0xffffffff


	//   ....[5]....
        /*0128*/ 	.word	0xffffffff


	//   ....[6]....
        /*012c*/ 	.word	0xffffffff


	//   ....[7]....
        /*0130*/ 	.word	0xffffffff


	//   ....[8]....
        /*0134*/ 	.word	0xffffffff


	//   ....[9]....
        /*0138*/ 	.word	0xffffffff


	//   ....[10]....
        /*013c*/ 	.word	0xffffffff


	//   ....[11]....
        /*0140*/ 	.word	0xffffffff


	//   ....[12]....
        /*0144*/ 	.word	0xffffffff


	//   ....[13]....
        /*0148*/ 	.word	0xffffffff


	//   ....[14]....
        /*014c*/ 	.word	0xffffffff


	//   ....[15]....
        /*0150*/ 	.word	0xffffffff


	//   ....[16]....
        /*0154*/ 	.word	0xffffffff


	//   ....[17]....
        /*0158*/ 	.word	0xffffffff


	//   ....[18]....
        /*015c*/ 	.word	0xffffffff


	//   ....[19]....
        /*0160*/ 	.word	0xffffffff


	//   ....[20]....
        /*0164*/ 	.word	0xffffffff


	//   ....[21]....
        /*0168*/ 	.word	0xffffffff


	//   ....[22]....
        /*016c*/ 	.word	0xffffffff


	//   ....[23]....
        /*0170*/ 	.word	0xffffffff


	//   ....[24]....
        /*0174*/ 	.word	0xffffffff


	//   ....[25]....
        /*0178*/ 	.word	0xffffffff


	//   ....[26]....
        /*017c*/ 	.word	0xffffffff


	//   ....[27]....
        /*0180*/ 	.word	0xffffffff


	//   ....[28]....
        /*0184*/ 	.word	0xffffffff


	//   ....[29]....
        /*0188*/ 	.word	0xffffffff


	//   ....[30]....
        /*018c*/ 	.word	0xffffffff


	//   ....[31]....
        /*0190*/ 	.word	0xffffffff


	//   ....[32]....
        /*0194*/ 	.word	0xffffffff


	//   ....[33]....
        /*0198*/ 	.word	0xffffffff


	//   ....[34]....
        /*019c*/ 	.word	0xffffffff


	//   ....[35]....
        /*01a0*/ 	.word	0xffffffff


	//   ....[36]....
        /*01a4*/ 	.word	0xffffffff


	//   ....[37]....
        /*01a8*/ 	.word	0xffffffff


	//   ....[38]....
        /*01ac*/ 	.word	0xffffffff


	//   ....[39]....
        /*01b0*/ 	.word	0xffffffff


	//   ....[40]....
        /*01b4*/ 	.word	0xffffffff


	//   ....[41]....
        /*01b8*/ 	.word	0xffffffff


	//   ....[42]....
        /*01bc*/ 	.word	0xffffffff


	//   ....[43]....
        /*01c0*/ 	.word	0xffffffff


	//   ....[44]....
        /*01c4*/ 	.word	0xffffffff


	//   ....[45]....
        /*01c8*/ 	.word	0xffffffff


	//   ....[46]....
        /*01cc*/ 	.word	0xffffffff


	//   ....[47]....
        /*01d0*/ 	.word	0xffffffff


	//   ....[48]....
        /*01d4*/ 	.word	0xffffffff


	//   ....[49]....
        /*01d8*/ 	.word	0xffffffff


	//   ....[50]....
        /*01dc*/ 	.word	0xffffffff


	//   ....[51]....
        /*01e0*/ 	.word	0xffffffff


	//   ....[52]....
        /*01e4*/ 	.word	0xffffffff


	//   ....[53]....
        /*01e8*/ 	.word	0xffffffff


	//   ....[54]....
        /*01ec*/ 	.word	0xffffffff


	//   ....[55]....
        /*01f0*/ 	.word	0xffffffff


	//   ....[56]....
        /*01f4*/ 	.word	0xffffffff


	//   ....[57]....
        /*01f8*/ 	.word	0xffffffff


	//   ....[58]....
        /*01fc*/ 	.word	0xffffffff


	//   ....[59]....
        /*0200*/ 	.word	0xffffffff


	//   ....[60]....
        /*0204*/ 	.word	0xffffffff


	//   ....[61]....
        /*0208*/ 	.word	0xffffffff


	//   ....[62]....
        /*020c*/ 	.word	0xffffffff


	//   ....[63]....
        /*0210*/ 	.word	0xffffffff


	//   ....[64]....
        /*0214*/ 	.word	0xffffffff


	//   ....[65]....
        /*0218*/ 	.word	0xffffffff


	//   ....[66]....
        /*021c*/ 	.word	0xffffffff


	//   ....[67]....
        /*0220*/ 	.word	0xffffffff


	//   ....[68]....
        /*0224*/ 	.word	0xffffffff


	//   ....[69]....
        /*0228*/ 	.word	0xffffffff


	//   ....[70]....
        /*022c*/ 	.word	0xffffffff


	//   ....[71]....
        /*0230*/ 	.word	0xffffffff


	//   ....[72]....
        /*0234*/ 	.word	0xffffffff


	//   ....[73]....
        /*0238*/ 	.word	0xffffffff


	//   ....[74]....
        /*023c*/ 	.word	0xffffffff


	//   ....[75]....
        /*0240*/ 	.word	0xffffffff


	//   ....[76]....
        /*0244*/ 	.word	0xffffffff


	//   ....[77]....
        /*0248*/ 	.word	0xffffffff


	//   ....[78]....
        /*024c*/ 	.word	0xffffffff


	//   ....[79]....
        /*0250*/ 	.word	0xffffffff


	//   ....[80]....
        /*0254*/ 	.word	0xffffffff


	//   ....[81]....
        /*0258*/ 	.word	0xffffffff


	//   ....[82]....
        /*025c*/ 	.word	0xffffffff


	//   ....[83]....
        /*0260*/ 	.word	0xffffffff


	//   ....[84]....
        /*0264*/ 	.word	0xffffffff


	//   ....[85]....
        /*0268*/ 	.word	0xffffffff


	//   ....[86]....
        /*026c*/ 	.word	0xffffffff


	//   ....[87]....
        /*0270*/ 	.word	0xffffffff


	//   ....[88]....
        /*0274*/ 	.word	0xffffffff


	//   ....[89]....
        /*0278*/ 	.word	0xffffffff


	//   ....[90]....
        /*027c*/ 	.word	0xffffffff


	//   ....[91]....
        /*0280*/ 	.word	0xffffffff


	//   ....[92]....
        /*0284*/ 	.word	0xffffffff


	//   ....[93]....
        /*0288*/ 	.word	0xffffffff


	//   ....[94]....
        /*028c*/ 	.word	0xffffffff


	//   ....[95]....
        /*0290*/ 	.word	0xffffffff


	//   ....[96]....
        /*0294*/ 	.word	0xffffffff


	//   ....[97]....
        /*0298*/ 	.word	0x0500000f


	//   ....[98]....
        /*029c*/ 	.word	0x0500000f


	//   ....[99]....
        /*02a0*/ 	.word	0x0500000f


	//   ....[100]....
        /*02a4*/ 	.word	0x0500000f


	//   ....[101]....
        /*02a8*/ 	.word	0x0500000f


	//   ....[102]....
        /*02ac*/ 	.word	0x0500000f


	//   ....[103]....
        /*02b0*/ 	.word	0x0500000f


	//   ....[104]....
        /*02b4*/ 	.word	0x0500000f


	//----- nvinfo : EIATTR_COOP_GROUP_INSTR_OFFSETS
	.align		4
.L_113:
        /*02b8*/ 	.byte	0x04, 0x28
        /*02ba*/ 	.short	(.L_115 - .L_114)


	//   ....[0]....
.L_114:
        /*02bc*/ 	.word	0x00000060


	//   ....[1]....
        /*02c0*/ 	.word	0x00000140


	//   ....[2]....
        /*02c4*/ 	.word	0x00000190


	//   ....[3]....
        /*02c8*/ 	.word	0x000003c0


	//   ....[4]....
        /*02cc*/ 	.word	0x00000520


	//   ....[5]....
        /*02d0*/ 	.word	0x00000640


	//   ....[6]....
        /*02d4*/ 	.word	0x000007a0


	//   ....[7]....
        /*02d8*/ 	.word	0x00001600


	//   ....[8]....
        /*02dc*/ 	.word	0x00002690


	//   ....[9]....
        /*02e0*/ 	.word	0x00002790


	//   ....[10]....
        /*02e4*/ 	.word	0x00002cf0


	//   ....[11]....
        /*02e8*/ 	.word	0x00002d80


	//   ....[12]....
        /*02ec*/ 	.word	0x00004250


	//   ....[13]....
        /*02f0*/ 	.word	0x00004260


	//   ....[14]....
        /*02f4*/ 	.word	0x00004300


	//   ....[15]....
        /*02f8*/ 	.word	0x00004310


	//   ....[16]....
        /*02fc*/ 	.word	0x00005a30


	//   ....[17]....
        /*0300*/ 	.word	0x00005a50


	//   ....[18]....
        /*0304*/ 	.word	0x00005ad0


	//   ....[19]....
        /*0308*/ 	.word	0x00005ae0


	//   ....[20]....
        /*030c*/ 	.word	0x000067b0


	//   ....[21]....
        /*0310*/ 	.word	0x000067c0


	//   ....[22]....
        /*0314*/ 	.word	0x000067d0


	//   ....[23]....
        /*0318*/ 	.word	0x000067e0


	//   ....[24]....
        /*031c*/ 	.word	0x000067f0


	//   ....[25]....
        /*0320*/ 	.word	0x00006800


	//   ....[26]....
        /*0324*/ 	.word	0x00006810


	//   ....[27]....
        /*0328*/ 	.word	0x00006820


	//   ....[28]....
        /*032c*/ 	.word	0x00006850


	//   ....[29]....
        /*0330*/ 	.word	0x00006860


	//   ....[30]....
        /*0334*/ 	.word	0x00006890


	//   ....[31]....
        /*0338*/ 	.word	0x000068a0


	//   ....[32]....
        /*033c*/ 	.word	0x000068d0


	//   ....[33]....
        /*0340*/ 	.word	0x000068f0


	//   ....[34]....
        /*0344*/ 	.word	0x00006900


	//   ....[35]....
        /*0348*/ 	.word	0x00006920


	//   ....[36]....
        /*034c*/ 	.word	0x00006950


	//   ....[37]....
        /*0350*/ 	.word	0x00006960


	//   ....[38]....
        /*0354*/ 	.word	0x00006970


	//   ....[39]....
        /*0358*/ 	.word	0x00006990


	//   ....[40]....
        /*035c*/ 	.word	0x000069a0


	//   ....[41]....
        /*0360*/ 	.word	0x000069c0


	//   ....[42]....
        /*0364*/ 	.word	0x000069e0


	//   ....[43]....
        /*0368*/ 	.word	0x00006a10


	//   ....[44]....
        /*036c*/ 	.word	0x00006ff0


	//   ....[45]....
        /*0370*/ 	.word	0x00007020


	//   ....[46]....
        /*0374*/ 	.word	0x00007050


	//   ....[47]....
        /*0378*/ 	.word	0x00007090


	//   ....[48]....
        /*037c*/ 	.word	0x00007560


	//   ....[49]....
        /*0380*/ 	.word	0x00007590


	//   ....[50]....
        /*0384*/ 	.word	0x000076a0


	//   ....[51]....
        /*0388*/ 	.word	0x000076c0


	//   ....[52]....
        /*038c*/ 	.word	0x00007fe0


	//   ....[53]....
        /*0390*/ 	.word	0x00007ff0


	//   ....[54]....
        /*0394*/ 	.word	0x000080f0


	//   ....[55]....
        /*0398*/ 	.word	0x00008110


	//   ....[56]....
        /*039c*/ 	.word	0x00008290


	//   ....[57]....
        /*03a0*/ 	.word	0x00008480


	//   ....[58]....
        /*03a4*/ 	.word	0x000084b0


	//   ....[59]....
        /*03a8*/ 	.word	0x000084e0


	//   ....[60]....
        /*03ac*/ 	.word	0x00008510


	//   ....[61]....
        /*03b0*/ 	.word	0x00008540


	//   ....[62]....
        /*03b4*/ 	.word	0x00008580


	//   ....[63]....
        /*03b8*/ 	.word	0x00008700


	//   ....[64]....
        /*03bc*/ 	.word	0x00008730


	//   ....[65]....
        /*03c0*/ 	.word	0x00008760


	//   ....[66]....
        /*03c4*/ 	.word	0x00008790


	//   ....[67]....
        /*03c8*/ 	.word	0x000087c0


	//   ....[68]....
        /*03cc*/ 	.word	0x00008800


	//   ....[69]....
        /*03d0*/ 	.word	0x00008880


	//   ....[70]....
        /*03d4*/ 	.word	0x000088c0


	//   ....[71]....
        /*03d8*/ 	.word	0x00008950


	//   ....[72]....
        /*03dc*/ 	.word	0x00009ce0


	//   ....[73]....
        /*03e0*/ 	.word	0x0000ab50


	//   ....[74]....
        /*03e4*/ 	.word	0x0000ab80


	//   ....[75]....
        /*03e8*/ 	.word	0x0000aba0


	//   ....[76]....
        /*03ec*/ 	.word	0x0000abb0


	//   ....[77]....
        /*03f0*/ 	.word	0x0000abc0


	//   ....[78]....
        /*03f4*/ 	.word	0x0000ac90


	//   ....[79]....
        /*03f8*/ 	.word	0x0000c720


	//   ....[80]....
        /*03fc*/ 	.word	0x0000c750


	//   ....[81]....
        /*0400*/ 	.word	0x0000c780


	//   ....[82]....
        /*0404*/ 	.word	0x0000c790


	//   ....[83]....
        /*0408*/ 	.word	0x0000c7c0


	//   ....[84]....
        /*040c*/ 	.word	0x0000c7d0


	//   ....[85]....
        /*0410*/ 	.word	0x0000c800


	//   ....[86]....
        /*0414*/ 	.word	0x0000c840


	//   ....[87]....
        /*0418*/ 	.word	0x0000c980


	//   ....[88]....
        /*041c*/ 	.word	0x0000c9b0


	//   ....[89]....
        /*0420*/ 	.word	0x0000c9e0


	//   ....[90]....
        /*0424*/ 	.word	0x0000ca10


	//   ....[91]....
        /*0428*/ 	.word	0x0000ca40


	//   ....[92]....
        /*042c*/ 	.word	0x0000ca80


	//   ....[93]....
        /*0430*/ 	.word	0x0000cb10


	//   ....[94]....
        /*0434*/ 	.word	0x0000cb50


	//   ....[95]....
        /*0438*/ 	.word	0x0000cbe0


	//   ....[96]....
        /*043c*/ 	.word	0x0000d010


	//   ....[97]....
        /*0440*/ 	.word	0x0000d4f0


	//   ....[98]....
        /*0444*/ 	.word	0x0000d6b0


	//   ....[99]....
        /*0448*/ 	.word	0x0000d710


	//   ....[100]....
        /*044c*/ 	.word	0x0000d770


	//   ....[101]....
        /*0450*/ 	.word	0x0000d850


	//   ....[102]....
        /*0454*/ 	.word	0x0000d8e0


	//   ....[103]....
        /*0458*/ 	.word	0x0000d9b0


	//   ....[104]....
        /*045c*/ 	.word	0x0000dcf0


	//----- nvinfo : EIATTR_REG_RECONFIG
	.align		4
.L_115:
        /*0460*/ 	.byte	0x01, 0x54
	.zero		2


	//----- nvinfo : EIATTR_SYSCALL_OFFSETS
	.align		4
        /*0464*/ 	.byte	0x04, 0x46
        /*0466*/ 	.short	(.L_117 - .L_116)


	//   ....[0]....
.L_116:
        /*0468*/ 	.word	0x000017f0


	//   ....[1]....
        /*046c*/ 	.word	0x00009750


	//   ....[2]....
        /*0470*/ 	.word	0x000098e0


	//   ....[3]....
        /*0474*/ 	.word	0x00009a30


	//   ....[4]....
        /*0478*/ 	.word	0x00009b80


	//   ....[5]....
        /*047c*/ 	.word	0x0000a660


	//----- nvinfo : EIATTR_MBARRIER_INSTR_OFFSETS
	.align		4
.L_117:
        /*0480*/ 	.byte	0x04, 0x39
        /*0482*/ 	.short	(.L_119 - .L_118)


	//   ....[0]....
.L_118:
        /*0484*/ 	.word	0x00000270
        /*0488*/ 	.word	0x000000ff
        /*048c*/ 	.word	0x00019c00
        /*0490*/ 	.short	0x0100
        /*0492*/ 	.byte	0x08
	.zero		1


	//   ....[1]....
        /*0494*/ 	.word	0x00000280
        /*0498*/ 	.word	0x000000ff
        /*049c*/ 	.word	0x00019c20
        /*04a0*/ 	.short	0x0100
        /*04a2*/ 	.byte	0x08
	.zero		1


	//   ....[2]....
        /*04a4*/ 	.word	0x00000370
        /*04a8*/ 	.word	0x000000ff
        /*04ac*/ 	.word	0x00019c30
        /*04b0*/ 	.short	0x0100
        /*04b2*/ 	.byte	0x08
	.zero		1


	//   ....[3]....
        /*04b4*/ 	.word	0x00000380
        /*04b8*/ 	.word	0x000000ff
        /*04bc*/ 	.word	0x00019c40
        /*04c0*/ 	.short	0x0100
        /*04c2*/ 	.byte	0x08
	.zero		1


	//   ....[4]....
        /*04c4*/ 	.word	0x00000390
        /*04c8*/ 	.word	0x000000ff
        /*04cc*/ 	.word	0x00019c38
        /*04d0*/ 	.short	0x0100
        /*04d2*/ 	.byte	0x08
	.zero		1


	//   ....[5]....
        /*04d4*/ 	.word	0x000003a0
        /*04d8*/ 	.word	0x000000ff
        /*04dc*/ 	.word	0x00019c48
        /*04e0*/ 	.short	0x0100
        /*04e2*/ 	.byte	0x08
	.zero		1


	//   ....[6]....
        /*04e4*/ 	.word	0x000004d0
        /*04e8*/ 	.word	0x000000ff
        /*04ec*/ 	.word	0x00019c50
        /*04f0*/ 	.short	0x0100
        /*04f2*/ 	.byte	0x08
	.zero		1


	//   ....[7]....
        /*04f4*/ 	.word	0x000004e0
        /*04f8*/ 	.word	0x000000ff
        /*04fc*/ 	.word	0x00019c60
        /*0500*/ 	.short	0x0100
        /*0502*/ 	.byte	0x08
	.zero		1


	//   ....[8]....
        /*0504*/ 	.word	0x000004f0
        /*0508*/ 	.word	0x000000ff
        /*050c*/ 	.word	0x00019c58
        /*0510*/ 	.short	0x0100
        /*0512*/ 	.byte	0x08
	.zero		1


	//   ....[9]....
        /*0514*/ 	.word	0x00000500
        /*0518*/ 	.word	0x000000ff
        /*051c*/ 	.word	0x00019c68
        /*0520*/ 	.short	0x0100
        /*0522*/ 	.byte	0x08
	.zero		1


	//   ....[10]....
        /*0524*/ 	.word	0x000005f0
        /*0528*/ 	.word	0x000000ff
        /*052c*/ 	.word	0x00019c70
        /*0530*/ 	.short	0x0100
        /*0532*/ 	.byte	0x06
	.zero		1


	//   ....[11]....
        /*0534*/ 	.word	0x00000600
        /*0538*/ 	.word	0x000000ff
        /*053c*/ 	.word	0x00019c80
        /*0540*/ 	.short	0x0100
        /*0542*/ 	.byte	0x06
	.zero		1


	//   ....[12]....
        /*0544*/ 	.word	0x00000610
        /*0548*/ 	.word	0x000000ff
        /*054c*/ 	.word	0x00019c78
        /*0550*/ 	.short	0x0100
        /*0552*/ 	.byte	0x06
	.zero		1


	//   ....[13]....
        /*0554*/ 	.word	0x00000620
        /*0558*/ 	.word	0x000000ff
        /*055c*/ 	.word	0x00019c88
        /*0560*/ 	.short	0x0100
        /*0562*/ 	.byte	0x06
	.zero		1


	//   ....[14]....
        /*0564*/ 	.word	0x00000750
        /*0568*/ 	.word	0x000000ff
        /*056c*/ 	.word	0x00019c90
        /*0570*/ 	.short	0x0100
        /*0572*/ 	.byte	0x08
	.zero		1


	//   ....[15]....
        /*0574*/ 	.word	0x00000760
        /*0578*/ 	.word	0x000000ff
        /*057c*/ 	.word	0x00019ca0
        /*0580*/ 	.short	0x0100
        /*0582*/ 	.byte	0x08
	.zero		1


	//   ....[16]....
        /*0584*/ 	.word	0x00000770
        /*0588*/ 	.word	0x000000ff
        /*058c*/ 	.word	0x00019c98
        /*0590*/ 	.short	0x0100
        /*0592*/ 	.byte	0x08
	.zero		1


	//   ....[17]....
        /*0594*/ 	.word	0x00000780
        /*0598*/ 	.word	0x000000ff
        /*059c*/ 	.word	0x00019ca8
        /*05a0*/ 	.short	0x0100
        /*05a2*/ 	.byte	0x08
	.zero		1


	//   ....[18]....
        /*05a4*/ 	.word	0x000008b0
        /*05a8*/ 	.word	0x000000ff
        /*05ac*/ 	.word	0x00019cb0
        /*05b0*/ 	.short	0x0100
        /*05b2*/ 	.byte	0x08
	.zero		1


	//   ....[19]....
        /*05b4*/ 	.word	0x000008c0
        /*05b8*/ 	.word	0x000000ff
        /*05bc*/ 	.word	0x00019cc0
        /*05c0*/ 	.short	0x0100
        /*05c2*/ 	.byte	0x08
	.zero		1


	//   ....[20]....
        /*05c4*/ 	.word	0x000008d0
        /*05c8*/ 	.word	0x000000ff
        /*05cc*/ 	.word	0x00019cb8
        /*05d0*/ 	.short	0x0100
        /*05d2*/ 	.byte	0x08
	.zero		1


	//   ....[21]....
        /*05d4*/ 	.word	0x000008e0
        /*05d8*/ 	.word	0x000000ff
        /*05dc*/ 	.word	0x00019cc8
        /*05e0*/ 	.short	0x0100
        /*05e2*/ 	.byte	0x08
	.zero		1


	//   ....[22]....
        /*05e4*/ 	.word	0x000018a0
        /*05e8*/ 	.word	0x00000000
        /*05ec*/ 	.word	0x00019c00
        /*05f0*/ 	.short	0x010a
        /*05f2*/ 	.byte	0x3f
	.zero		1


	//   ....[23]....
        /*05f4*/ 	.word	0x00001930
        /*05f8*/ 	.word	0x00000004
        /*05fc*/ 	.word	0x00019c30
        /*0600*/ 	.short	0x010a
        /*0602*/ 	.byte	0x3f
	.zero		1


	//   ....[24]....
        /*0604*/ 	.word	0x000019e0
        /*0608*/ 	.word	0x00000004
        /*060c*/ 	.word	0x00019c30
        /*0610*/ 	.short	0x010a
        /*0612*/ 	.byte	0x3f
	.zero		1


	//   ....[25]....
        /*0614*/ 	.word	0x00003270
        /*0618*/ 	.word	0x00000031
        /*061c*/ 	.word	0x00000000
        /*0620*/ 	.short	0x0101
        /*0622*/ 	.byte	0x3f
	.zero		1


	//   ....[26]....
        /*0624*/ 	.word	0x00003b80
        /*0628*/ 	.word	0x00000004
        /*062c*/ 	.word	0x00019c30
        /*0630*/ 	.short	0x010a
        /*0632*/ 	.byte	0x3f
	.zero		1


	//   ....[27]....
        /*0634*/ 	.word	0x00003bc0
        /*0638*/ 	.word	0x00000004
        /*063c*/ 	.word	0x00019c30
        /*0640*/ 	.short	0x010a
        /*0642*/ 	.byte	0x3f
	.zero		1


	//   ....[28]....
        /*0644*/ 	.word	0x00003d30
        /*0648*/ 	.word	0x000000ff
        /*064c*/ 	.word	0x00019c50
        /*0650*/ 	.short	0x010a
        /*0652*/ 	.byte	0x0b
	.zero		1


	//   ....[29]....
        /*0654*/ 	.word	0x00003d70
        /*0658*/ 	.word	0x000000ff
        /*065c*/ 	.word	0x00019c50
        /*0660*/ 	.short	0x010a
        /*0662*/ 	.byte	0x0b
	.zero		1


	//   ....[30]....
        /*0664*/ 	.word	0x00004e80
        /*0668*/ 	.word	0x00000005
        /*066c*/ 	.word	0x00000000
        /*0670*/ 	.short	0x0101
        /*0672*/ 	.byte	0x3f
	.zero		1


	//   ....[31]....
        /*0674*/ 	.word	0x00005230
        /*0678*/ 	.word	0x000000ff
        /*067c*/ 	.word	0x00000000
        /*0680*/ 	.short	0x0101
        /*0682*/ 	.byte	0x06
	.zero		1


	//   ....[32]....
        /*0684*/ 	.word	0x000056f0
        /*0688*/ 	.word	0x0000000f
        /*068c*/ 	.word	0x00019c50
        /*0690*/ 	.short	0x010a
        /*0692*/ 	.byte	0x3f
	.zero		1


	//   ....[33]....
        /*0694*/ 	.word	0x00005740
        /*0698*/ 	.word	0x0000000f
        /*069c*/ 	.word	0x00019c50
        /*06a0*/ 	.short	0x010a
        /*06a2*/ 	.byte	0x3f
	.zero		1


	//   ....[34]....
        /*06a4*/ 	.word	0x00005d80
        /*06a8*/ 	.word	0x00000003
        /*06ac*/ 	.word	0x00000000
        /*06b0*/ 	.short	0x0101
        /*06b2*/ 	.byte	0x3f
	.zero		1


	//   ....[35]....
        /*06b4*/ 	.word	0x00007580
        /*06b8*/ 	.word	0x00000002
        /*06bc*/ 	.word	0x00000000
        /*06c0*/ 	.short	0x0101
        /*06c2*/ 	.byte	0x3f
	.zero		1


	//   ....[36]....
        /*06c4*/ 	.word	0x00009f40
        /*06c8*/ 	.word	0x00000002
        /*06cc*/ 	.word	0x00019c80
        /*06d0*/ 	.short	0x010a
        /*06d2*/ 	.byte	0x3f
	.zero		1


	//   ....[37]....
        /*06d4*/ 	.word	0x0000a1a0
        /*06d8*/ 	.word	0x00000002
        /*06dc*/ 	.word	0x00019c40
        /*06e0*/ 	.short	0x010a
        /*06e2*/ 	.byte	0x3f
	.zero		1


	//   ....[38]....
        /*06e4*/ 	.word	0x0000ada0
        /*06e8*/ 	.word	0x00000011
        /*06ec*/ 	.word	0x00019c00
        /*06f0*/ 	.short	0x0107
        /*06f2*/ 	.byte	0x3f
	.zero		1


	//   ....[39]....
        /*06f4*/ 	.word	0x0000aea0
        /*06f8*/ 	.word	0x00000011
        /*06fc*/ 	.word	0x00019c00
        /*0700*/ 	.short	0x0101
        /*0702*/ 	.byte	0x3f
	.zero		1


	//   ....[40]....
        /*0704*/ 	.word	0x0000aec0
        /*0708*/ 	.word	0x00000011
        /*070c*/ 	.word	0x00019c20
        /*0710*/ 	.short	0x010a
        /*0712*/ 	.byte	0x3f
	.zero		1


	//   ....[41]....
        /*0714*/ 	.word	0x0000b1c0
        /*0718*/ 	.word	0x00000004
        /*071c*/ 	.word	0x00019c80
        /*0720*/ 	.short	0x010a
        /*0722*/ 	.byte	0x3f
	.zero		1


	//   ....[42]....
        /*0724*/ 	.word	0x0000b5e0
        /*0728*/ 	.word	0x00000004
        /*072c*/ 	.word	0x00019c40
        /*0730*/ 	.short	0x010a
        /*0732*/ 	.byte	0x3f
	.zero		1


	//   ....[43]....
        /*0734*/ 	.word	0x0000ba80
        /*0738*/ 	.word	0x00000003
        /*073c*/ 	.word	0x00019c70
        /*0740*/ 	.short	0x010a
        /*0742*/ 	.byte	0x3f
	.zero		1


	//   ....[44]....
        /*0744*/ 	.word	0x0000bb00
        /*0748*/ 	.word	0x00000003
        /*074c*/ 	.word	0x00019c60
        /*0750*/ 	.short	0x010a
        /*0752*/ 	.byte	0x3f
	.zero		1


	//   ....[45]....
        /*0754*/ 	.word	0x0000be60
        /*0758*/ 	.word	0x00000003
        /*075c*/ 	.word	0x00019c50
        /*0760*/ 	.short	0x0101
        /*0762*/ 	.byte	0x3f
	.zero		1


	//   ....[46]....
        /*0764*/ 	.word	0x0000bee0
        /*0768*/ 	.word	0x00000002
        /*076c*/ 	.word	0x00000000
        /*0770*/ 	.short	0x0101
        /*0772*/ 	.byte	0x3f
	.zero		1


	//   ....[47]....
        /*0774*/ 	.word	0x0000c0d0
        /*0778*/ 	.word	0x00000003
        /*077c*/ 	.word	0x00019c70
        /*0780*/ 	.short	0x010a
        /*0782*/ 	.byte	0x3f
	.zero		1


	//   ....[48]....
        /*0784*/ 	.word	0x0000c140
        /*0788*/ 	.word	0x00000003
        /*078c*/ 	.word	0x00019c60
        /*0790*/ 	.short	0x010a
        /*0792*/ 	.byte	0x3f
	.zero		1


	//   ....[49]....
        /*0794*/ 	.word	0x0000c4a0
        /*0798*/ 	.word	0x00000003
        /*079c*/ 	.word	0x00019c50
        /*07a0*/ 	.short	0x0101
        /*07a2*/ 	.byte	0x3f
	.zero		1


	//   ....[50]....
        /*07a4*/ 	.word	0x0000c4f0
        /*07a8*/ 	.word	0x00000000
        /*07ac*/ 	.word	0x00000000
        /*07b0*/ 	.short	0x0101
        /*07b2*/ 	.byte	0x3f
	.zero		1


	//   ....[51]....
        /*07b4*/ 	.word	0x0000cf90
        /*07b8*/ 	.word	0x00000007
        /*07bc*/ 	.word	0x00019c20
        /*07c0*/ 	.short	0x010a
        /*07c2*/ 	.byte	0x3f
	.zero		1


	//   ....[52]....
        /*07c4*/ 	.word	0x0000d130
        /*07c8*/ 	.word	0x00000005
        /*07cc*/ 	.word	0x00000000
        /*07d0*/ 	.short	0x010a
        /*07d2*/ 	.byte	0x3f
	.zero		1


	//   ....[53]....
        /*07d4*/ 	.word	0x0000d1a0
        /*07d8*/ 	.word	0x00000003
        /*07dc*/ 	.word	0x00000000
        /*07e0*/ 	.short	0x010a
        /*07e2*/ 	.byte	0x3f
	.zero		1


	//   ....[54]....
        /*07e4*/ 	.word	0x0000d1f0
        /*07e8*/ 	.word	0x00000003
        /*07ec*/ 	.word	0x00019c60
        /*07f0*/ 	.short	0x010a
        /*07f2*/ 	.byte	0x3f
	.zero		1


	//   ....[55]....
        /*07f4*/ 	.word	0x0000d240
        /*07f8*/ 	.word	0x00000005
        /*07fc*/ 	.word	0x00019c60
        /*0800*/ 	.short	0x010a
        /*0802*/ 	.byte	0x3f
	.zero		1


	//   ....[56]....
        /*0804*/ 	.word	0x0000d280
        /*0808*/ 	.word	0x00000003
        /*080c*/ 	.word	0x00019c80
        /*0810*/ 	.short	0x010a
        /*0812*/ 	.byte	0x3f
	.zero		1


	//   ....[57]....
        /*0814*/ 	.word	0x0000d2a0
        /*0818*/ 	.word	0x00000005
        /*081c*/ 	.word	0x00019c80
        /*0820*/ 	.short	0x010a
        /*0822*/ 	.byte	0x3f
	.zero		1


	//   ....[58]....
        /*0824*/ 	.word	0x0000d300
        /*0828*/ 	.word	0x00000000
        /*082c*/ 	.word	0x00019c00
        /*0830*/ 	.short	0x010a
        /*0832*/ 	.byte	0x3f
	.zero		1


	//   ....[59]....
        /*0834*/ 	.word	0x0000d350
        /*0838*/ 	.word	0x00000004
        /*083c*/ 	.word	0x00019c30
        /*0840*/ 	.short	0x010a
        /*0842*/ 	.byte	0x3f
	.zero		1


	//   ....[60]....
        /*0844*/ 	.word	0x0000d3a0
        /*0848*/ 	.word	0x00000004
        /*084c*/ 	.word	0x00019c30
        /*0850*/ 	.short	0x010a
        /*0852*/ 	.byte	0x3f
	.zero		1


	//   ....[61]....
        /*0854*/ 	.word	0x0000d400
        /*0858*/ 	.word	0x0000000a
        /*085c*/ 	.word	0x00019c50
        /*0860*/ 	.short	0x010a
        /*0862*/ 	.byte	0x3f
	.zero		1


	//   ....[62]....
        /*0864*/ 	.word	0x0000d450
        /*0868*/ 	.word	0x0000000f
        /*086c*/ 	.word	0x00019c50
        /*0870*/ 	.short	0x010a
        /*0872*/ 	.byte	0x3f
	.zero		1


	//   ....[63]....
        /*0874*/ 	.word	0x0000d5a0
        /*0878*/ 	.word	0x00000002
        /*087c*/ 	.word	0x00019c80
        /*0880*/ 	.short	0x010a
        /*0882*/ 	.byte	0x3f
	.zero		1


	//   ....[64]....
        /*0884*/ 	.word	0x0000d5f0
        /*0888*/ 	.word	0x00000002
        /*088c*/ 	.word	0x00019c40
        /*0890*/ 	.short	0x010a
        /*0892*/ 	.byte	0x3f
	.zero		1


	//   ....[65]....
        /*0894*/ 	.word	0x0000d9e0
        /*0898*/ 	.word	0x00000011
        /*089c*/ 	.word	0x00019c20
        /*08a0*/ 	.short	0x010a
        /*08a2*/ 	.byte	0x3f
	.zero		1


	//   ....[66]....
        /*08a4*/ 	.word	0x0000da30
        /*08a8*/ 	.word	0x00000004
        /*08ac*/ 	.word	0x00019c80
        /*08b0*/ 	.short	0x010a
        /*08b2*/ 	.byte	0x3f
	.zero		1


	//   ....[67]....
        /*08b4*/ 	.word	0x0000da80
        /*08b8*/ 	.word	0x00000004
        /*08bc*/ 	.word	0x00019c40
        /*08c0*/ 	.short	0x010a
        /*08c2*/ 	.byte	0x3f
	.zero		1


	//   ....[68]....
        /*08c4*/ 	.word	0x0000dad0
        /*08c8*/ 	.word	0x00000003
        /*08cc*/ 	.word	0x00019c70
        /*08d0*/ 	.short	0x010a
        /*08d2*/ 	.byte	0x3f
	.zero		1


	//   ....[69]....
        /*08d4*/ 	.word	0x0000db20
        /*08d8*/ 	.word	0x00000003
        /*08dc*/ 	.word	0x00019c60
        /*08e0*/ 	.short	0x010a
        /*08e2*/ 	.byte	0x3f
	.zero		1


	//   ....[70]....
        /*08e4*/ 	.word	0x0000db70
        /*08e8*/ 	.word	0x00000003
        /*08ec*/ 	.word	0x00019c70
        /*08f0*/ 	.short	0x010a
        /*08f2*/ 	.byte	0x3f
	.zero		1


	//   ....[71]....
        /*08f4*/ 	.word	0x0000dbc0
        /*08f8*/ 	.word	0x00000003
        /*08fc*/ 	.word	0x00019c60
        /*0900*/ 	.short	0x010a
        /*0902*/ 	.byte	0x3f
	.zero		1


	//   ....[72]....
        /*0904*/ 	.word	0x0000dc10
        /*0908*/ 	.word	0x00000007
        /*090c*/ 	.word	0x00019c20
        /*0910*/ 	.short	0x010a
        /*0912*/ 	.byte	0x3f
	.zero		1


	//   ....[73]....
        /*0914*/ 	.word	0x0000ddb0
        /*0918*/ 	.word	0x00000005
        /*091c*/ 	.word	0x00000000
        /*0920*/ 	.short	0x010a
        /*0922*/ 	.byte	0x3f
	.zero		1


	//   ....[74]....
        /*0924*/ 	.word	0x0000de00
        /*0928*/ 	.word	0x00000003
        /*092c*/ 	.word	0x00000000
        /*0930*/ 	.short	0x010a
        /*0932*/ 	.byte	0x3f
	.zero		1


	//   ....[75]....
        /*0934*/ 	.word	0x0000de50
        /*0938*/ 	.word	0x00000003
        /*093c*/ 	.word	0x00019c60
        /*0940*/ 	.short	0x010a
        /*0942*/ 	.byte	0x3f
	.zero		1


	//   ....[76]....
        /*0944*/ 	.word	0x0000dea0
        /*0948*/ 	.word	0x00000005
        /*094c*/ 	.word	0x00019c60
        /*0950*/ 	.short	0x010a
        /*0952*/ 	.byte	0x3f
	.zero		1


	//   ....[77]....
        /*0954*/ 	.word	0x0000def0
        /*0958*/ 	.word	0x00000003
        /*095c*/ 	.word	0x00019c80
        /*0960*/ 	.short	0x010a
        /*0962*/ 	.byte	0x3f
	.zero		1


	//----- nvinfo : EIATTR_NUM_MBARRIERS
	.align		4
.L_119:
        /*0964*/ 	.byte	0x03, 0x38
        /*0966*/ 	.short	0x0016


	//----- nvinfo : EIATTR_EXIT_INSTR_OFFSETS
	.align		4
        /*0968*/ 	.byte	0x04, 0x1c
        /*096a*/ 	.short	(.L_121 - .L_120)


	//   ....[0]....
.L_120:
        /*096c*/ 	.word	0x00000a40


	//   ....[1]....
        /*0970*/ 	.word	0x00008230


	//   ....[2]....
        /*0974*/ 	.word	0x0000d2f0


	//----- nvinfo : EIATTR_MAX_THREADS
	.align		4
.L_121:
        /*0978*/ 	.byte	0x04, 0x05
        /*097a*/ 	.short	(.L_123 - .L_122)
.L_122:
        /*097c*/ 	.word	0x00000200
        /*0980*/ 	.word	0x00000001
        /*0984*/ 	.word	0x00000001


	//----- nvinfo : EIATTR_CRS_STACK_SIZE
	.align		4
.L_123:
        /*0988*/ 	.byte	0x04, 0x1e
        /*098a*/ 	.short	(.L_125 - .L_124)
.L_124:
        /*098c*/ 	.word	0x00000000


	//----- nvinfo : EIATTR_CBANK_PARAM_SIZE
	.align		4
.L_125:
        /*0990*/ 	.byte	0x03, 0x19
        /*0992*/ 	.short	0x0af0


	//----- nvinfo : EIATTR_PARAM_CBANK
	.align		4
        /*0994*/ 	.byte	0x04, 0x0a
        /*0996*/ 	.short	(.L_127 - .L_126)
	.align		4
.L_126:
        /*0998*/ 	.word	index@(.nv.constant0._ZN7cutlass13device_kernelIN5flash11enable_sm90INS1_16FlashAttnFwdSm90INS1_25CollectiveMainloopFwdSm90ILi2EN4cute5tupleIJNS5_1CILi1EEES8_S8_EEENS6_IJNS7_ILi192EEENS7_ILi128EEENS7_ILi96EEEEEELi96ENS_12float_e4m3_tEfNS_4arch4Sm90ELb0ELb0ELb0ELb1ELb0ELb0ELb0ELb1ELb1ELb1ELb0ELb0EEENS1_21CollectiveEpilogueFwdINS6_IJSA_SC_SB_EEES9_NS_10bfloat16_tESG_Li384ELb1ELb1ELb0ELb1EEENS1_36VarlenDynamicPersistentTileSchedulerILi192ELi128ELi384ELi128ELb0ELb1ELb1ELb0ELb1ELb1EEEEEEEEEvNT_6ParamsE)
        /*099c*/ 	.short	0x0210
        /*099e*/ 	.short	0x0af0


	//----- nvinfo : EIATTR_SW_WAR
	.align		4
.L_127:
        /*09a0*/ 	.byte	0x04, 0x36
        /*09a2*/ 	.short	(.L_129 - .L_128)
.L_128:
        /*09a4*/ 	.word	0x00000008
.L_129:


//--------------------- .nv.info._ZN7cutlass13device_kernelIN5flash11enable_sm90INS1_16FlashAttnFwdSm90INS1_25CollectiveMainloopFwdSm90ILi2EN4cute5tupleIJNS5_1CILi1EEES8_S8_EEENS6_IJNS7_ILi192EEENS7_ILi128EEENS7_ILi96EEEEEELi96ENS_12float_e4m3_tEfNS_4arch4Sm90ELb0ELb0ELb0ELb1ELb0ELb1ELb0ELb1ELb1ELb1ELb0ELb0EEENS1_21CollectiveEpilogueFwdINS6_IJSA_SC_SB_EEES9_NS_10bfloat16_tESG_Li384ELb1ELb1ELb0ELb1EEENS1_36VarlenDynamicPersistentTileSchedulerILi192ELi128ELi384ELi128ELb0ELb1ELb1ELb0ELb1ELb1EEEEEEEEEvNT_6ParamsE --------------------------
	.section	.nv.info._ZN7cutlass13device_kernelIN5flash11enable_sm90INS1_16FlashAttnFwdSm90INS1_25CollectiveMainloopFwdSm90ILi2EN4cute5tupleIJNS5_1CILi1EEES8_S8_EEENS6_IJNS7_ILi192EEENS7_ILi128EEENS7_ILi96EEEEEELi96ENS_12float_e4m3_tEfNS_4arch4Sm90ELb0ELb0ELb0ELb1ELb0ELb1ELb0ELb1ELb1ELb1ELb0ELb0EEENS1_21CollectiveEpilogueFwdINS6_IJSA_SC_SB_EEES9_NS_10bfloat16_tESG_Li384ELb1ELb1ELb0ELb1EEENS1_36VarlenDynamicPersistentTileSchedulerILi192ELi128ELi384ELi128ELb0ELb1ELb1ELb0ELb1ELb1EEEEEEEEEvNT_6ParamsE,"",@"SHT_CUDA_INFO"
	.sectionflags	@""
	.align	4


	//----- nvinfo : EIATTR_CUDA_API_VERSION
	.align		4
        /*0000*/ 	.byte	0x04, 0x37
        /*0002*/ 	.short	(.L_131 - .L_130)
.L_130:
        /*0004*/ 	.word	0x00000082


	//----- nvinfo : EIATTR_KPARAM_INFO
	.align		4
.L_131:
        /*0008*/ 	.byte	0x04, 0x17
        /*000a*/ 	.short	(.L_133 - .L_132)
.L_132:
        /*000c*/ 	.word	0x00000000
        /*0010*/ 	.short	0x0000
        /*0012*/ 	.short	0x0070
        /*0014*/ 	.byte	0x00, 0xf0, 0x01, 0x2a


	//----- nvinfo : EIATTR_SPARSE_MMA_MASK
	.align		4
.L_133:
        /*0018*/ 	.byte	0x03, 0x50
        /*001a*/ 	.short	0x0000


	//----- nvinfo : EIATTR_MAXREG_COUNT
	.align		4
        /*001c*/ 	.byte	0x03, 0x1b
        /*001e*/ 	.short	0x0080


	//----- nvinfo : EIATTR_NUM_BARRIERS
	.align		4
        /*0020*/ 	.byte	0x02, 0x4c
        /*0022*/ 	.byte	0x10
	.zero		1


	//----- nvinfo : EIATTR_EXTERNS
	.align		4
        /*0024*/ 	.byte	0x04, 0x0f
        /*0026*/ 	.short	(.L_135 - .L_134)


	//   ....[0]....
	.align		4
.L_134:
        /*0028*/ 	.word	index@(__assertfail)


	//----- nvinfo : EIATTR_ANNOTATIONS
	.align		4
.L_135:
        /*002c*/ 	.byte	0x04, 0x55
        /*002e*/ 	.short	(.L_137 - .L_136)


	//   ....[0]....
.L_136:
        /* <DEDUP_REMOVED lines=76> */


	//----- nvinfo : EIATTR_MERCURY_ISA_VERSION
	.align		4
.L_137:
        /*04d8*/ 	.byte	0x03, 0x5f
        /*04da*/ 	.short	0x0101


	//----- nvinfo : EIATTR_UNUSED_LOAD_BYTE_OFFSET
	.align		4
        /*04dc*/ 	.byte	0x04, 0x44
        /*04de*/ 	.short	(.L_139 - .L_138)


	//   ....[0]....
.L_138:
        /*04e0*/ 	.word	0x00000aa0
        /*04e4*/ 	.word	0x0000fff0


	//   ....[1]....
        /*04e8*/ 	.word	0x0000f970
        /*04ec*/ 	.word	0x0000fff0


	//----- nvinfo : EIATTR_INT_WARP_WIDE_INSTR_OFFSETS
	.align		4
.L_139:
        /*04f0*/ 	.byte	0x04, 0x31
        /*04f2*/ 	.short	(.L_141 - .L_140)


	//   ....[0]....
.L_140:
        /*04f4*/ 	.word	0x00000190


	//   ....[1]....
        /*04f8*/ 	.word	0x000001d0


	//   ....[2]....
        /*04fc*/ 	.word	0x00000240


	//   ....[3]....
        /*0500*/ 	.word	0x000143a0


	//   ....[4]....
        /*0504*/ 	.word	0x00014430


	//   ....[5]....
        /*0508*/ 	.word	0x00016e00


	//   ....[6]....
        /*050c*/ 	.word	0x00016e90


	//----- nvinfo : EIATTR_COOP_GROUP_MASK_REGIDS
	.align		4
.L_141:
        /*0510*/ 	.byte	0x04, 0x29
        /*0512*/ 	.short	(.L_143 - .L_142)


	//   ....[0]....
.L_142:
        /*0514*/ 	.word	0xffffffff


	//   ....[1]....
        /*0518*/ 	.word	0xffffffff


	//   ....[2]....
        /*051c*/ 	.word	0xffffffff


	//   ....[3]....
        /*0520*/ 	.word	0xffffffff


	//   ....[4]....
        /*0524*/ 	.word	0xffffffff


	//   ....[5]....
        /*0528*/ 	.word	0xffffffff


	//   ....[6]....
        /*052c*/ 	.word	0xffffffff


	//   ....[7]....
        /*0530*/ 	.word	0xffffffff


	//   ....[8]....
        /*0534*/ 	.word	0xffffffff


	//   ....[9]....
        /*0538*/ 	.word	0xffffffff


	//   ....[10]....
        /*053c*/ 	.word	0xffffffff


	//   ....[11]....
        /*0540*/ 	.word	0xffffffff


	//   ....[12]....
        /*0544*/ 	.word	0xffffffff


	//   ....[13]....
        /*0548*/ 	.word	0xffffffff


	//   ....[14]....
        /*054c*/ 	.word	0xffffffff


	//   ....[15]....
        /*0550*/ 	.word	0xffffffff


	//   ....[16]....
        /*0554*/ 	.word	0xffffffff


	//   ....[17]....
        /*0558*/ 	.word	0xffffffff


	//   ....[18]....
        /*055c*/ 	.word	0xffffffff


	//   ....[19]....
        /*0560*/ 	.word	0xffffffff


	//   ....[20]....
        /*0564*/ 	.word	0xffffffff


	//   ....[21]....
        /*0568*/ 	.word	0xffffffff


	//   ....[22]....
        /*056c*/ 	.word	0xffffffff


	//   ....[23]....
        /*0570*/ 	.word	0xffffffff


	//   ....[24]....
        /*0574*/ 	.word	0xffffffff


	//   ....[25]....
        /*0578*/ 	.word	0xffffffff


	//   ....[26]....
        /*057c*/ 	.word	0xffffffff


	//   ....[27]....
        /*0580*/ 	.word	0xffffffff


	//   ....[28]....
        /*0584*/ 	.word	0xffffffff


	//   ....[29]....
        /*0588*/ 	.word	0xffffffff


	//   ....[30]....
        /*058c*/ 	.word	0xffffffff


	//   ....[31]....
        /*0590*/ 	.word	0xffffffff


	//   ....[32]....
        /*0594*/ 	.word	0xffffffff


	//   ....[33]....
        /*0598*/ 	.word	0xffffffff


	//   ....[34]....
        /*059c*/ 	.word	0xffffffff


	//   ....[35]....
        /*05a0*/ 	.word	0xffffffff


	//   ....[36]....
        /*05a4*/ 	.word	0xffffffff


	//   ....[37]....
        /*05a8*/ 	.word	0xffffffff


	//   ....[38]....
        /*05ac*/ 	.word	0xffffffff


	//   ....[39]....
        /*05b0*/ 	.word	0xffffffff


	//   ....[40]....
        /*05b4*/ 	.word	0xffffffff


	//   ....[41]....
        /*05b8*/ 	.word	0xffffffff


	//   ....[42]....
        /*05bc*/ 	.word	0xffffffff


	//   ....[43]....
        /*05c0*/ 	.word	0xffffffff


	//   ....[44]....
        /*05c4*/ 	.word	0xffffffff


	//   ....[45]....
        /*05c8*/ 	.word	0xffffffff


	//   ....[46]....
        /*05cc*/ 	.word	0xffffffff


	//   ....[47]....
        /*05d0*/ 	.word	0xffffffff


	//   ....[48]....
        /*05d4*/ 	.word	0xffffffff


	//   ....[49]....
        /*05d8*/ 	.word	0xffffffff


	//   ....[50]....
        /*05dc*/ 	.word	0xffffffff


	//   ....[51]....
        /*05e0*/ 	.word	0xffffffff


	//   ....[52]....
        /*05e4*/ 	.word	0xffffffff


	//   ....[53]....
        /*05e8*/ 	.word	0xffffffff


	//   ....[54]....
        /*05ec*/ 	.word	0xffffffff


	//   ....[55]....
        /*05f0*/ 	.word	0xffffffff


	//   ....[56]....
        /*05f4*/ 	.word	0xffffffff


	//   ....[57]....
        /*05f8*/ 	.word	0xffffffff


	//   ....[58]....
        /*05fc*/ 	.word	0xffffffff


	//   ....[59]....
        /*0600*/ 	.word	0xffffffff


	//   ....[60]....
        /*0604*/ 	.word	0xffffffff


	//   ....[61]....
        /*0608*/ 	.word	0xffffffff


	//   ....[62]....
        /*060c*/ 	.word	0xffffffff


	//   ....[63]....
        /*0610*/ 	.word	0xffffffff


	//   ....[64]....
        /*0614*/ 	.word	0xffffffff


	//   ....[65]....
        /*0618*/ 	.word	0xffffffff


	//   ....[66]....
        /*061c*/ 	.word	0xffffffff


	//   ....[67]....
        /*0620*/ 	.word	0xffffffff


	//   ....[68]....
        /*0624*/ 	.word	0xffffffff


	//   ....[69]....
        /*0628*/ 	.word	0xffffffff


	//   ....[70]....
        /*062c*/ 	.word	0xffffffff


	//   ....[71]....
        /*0630*/ 	.word	0xffffffff


	//   ....[72]....
        /*0634*/ 	.word	0xffffffff


	//   ....[73]....
        /*0638*/ 	.word	0xffffffff


	//   ....[74]....
        /*063c*/ 	.word	0xffffffff


	//   ....[75]....
        /*0640*/ 	.word	0xffffffff


	//   ....[76]....
        /*0644*/ 	.word	0xffffffff


	//   ....[77]....
        /*0648*/ 	.word	0xffffffff


	//   ....[78]....
        /*064c*/ 	.word	0xffffffff


	//   ....[79]....
        /*0650*/ 	.word	0xffffffff


	//   ....[80]....
        /*0654*/ 	.word	0xffffffff


	//   ....[81]....
        /*0658*/ 	.word	0xffffffff


	//   ....[82]....
        /*065c*/ 	.word	0xffffffff


	//   ....[83]....
        /*0660*/ 	.word	0xffffffff


	//   ....[84]....
        /*0664*/ 	.word	0xffffffff


	//   ....[85]....
        /*0668*/ 	.word	0xffffffff


	//   ....[86]....
        /*066c*/ 	.word	0xffffffff


	//   ....[87]....
        /*0670*/ 	.word	0xffffffff


	//   ....[88]....
        /*0674*/ 	.word	0xffffffff


	//   ....[89]....
        /*0678*/ 	.word	0xffffffff


	//   ....[90]....
        /*067c*/ 	.word	0xffffffff


	//   ....[91]....
        /*0680*/ 	.word	0xffffffff


	//   ....[92]....
        /*0684*/ 	.word	0xffffffff


	//   ....[93]....
        /*0688*/ 	.word	0xffffffff


	//   ....[94]....
        /*068c*/ 	.word	0xffffffff


	//   ....[95]....
        /*0690*/ 	.word	0xffffffff


	//   ....[96]....
        /*0694*/ 	.word	0xffffffff


	//   ....[97]....
        /*0698*/ 	.word	0xffffffff


	//   ....[98]....
        /*069c*/ 	.word	0xffffffff


	//   ....[99]....
        /*06a0*/ 	.word	0xffffffff


	//   ....[100]....
        /*06a4*/ 	.word	0xffffffff


	//   ....[101]....
        /*06a8*/ 	.word	0xffffffff


	//   ....[102]....
        /*06ac*/ 	.word	0xffffffff


	//   ....[103]....
        /*06b0*/ 	.word	0xffffffff


	//   ....[104]....
        /*06b4*/ 	.word	0xffffffff


	//   ....[105]....
        /*06b8*/ 	.word	0xffffffff


	//   ....[106]....
        /*06bc*/ 	.word	0x0500000f


	//   ....[107]....
        /*06c0*/ 	.word	0x0500000f


	//   ....[108]....
        /*06c4*/ 	.word	0x0500000f


	//   ....[109]....
        /*06c8*/ 	.word	0x0500000f


	//   ....[110]....
        /*06cc*/ 	.word	0x0500000f


	//   ....[111]....
        /*06d0*/ 	.word	0x0500000f


	//   ....[112]....
        /*06d4*/ 	.word	0x0500000f


	//   ....[113]....
        /*06d8*/ 	.word	0x0500000f


	//   ....[114]....
        /*06dc*/ 	.word	0x0500000f


	//   ....[115]....
        /*06e0*/ 	.word	0x0500000f


	//   ....[116]....
        /*06e4*/ 	.word	0x0500000f


	//   ....[117]....
        /*06e8*/ 	.word	0x0500000f


	//   ....[118]....
        /*06ec*/ 	.word	0x0500000f


	//   ....[119]....
        /*06f0*/ 	.word	0x0500000f


	//   ....[120]....
        /*06f4*/ 	.word	0x0500000f


	//   ....[121]....
        /*06f8*/ 	.word	0x0500000f


	//   ....[122]....
        /*06fc*/ 	.word	0x0500000f


	//   ....[123]....
        /*0700*/ 	.word	0x0500000f


	//   ....[124]....
        /*0704*/ 	.word	0x0500000f


	//   ....[125]....
        /*0708*/ 	.word	0x0500000f


	//   ....[126]....
        /*070c*/ 	.word	0x0500000f


	//   ....[127]....
        /*0710*/ 	.word	0x0500000f


	//   ....[128]....
        /*0714*/ 	.word	0x0500000f


	//   ....[129]....
        /*0718*/ 	.word	0x0500000f


	//   ....[130]....
        /*071c*/ 	.word	0x0500000f


	//   ....[131]....
        /*0720*/ 	.word	0x0500000f


	//   ....[132]....
        /*0724*/ 	.word	0x0500000f


	//   ....[133]....
        /*0728*/ 	.word	0x0500000f


	//   ....[134]....
        /*072c*/ 	.word	0x0500000f


	//   ....[135]....
        /*0730*/ 	.word	0x0500000f


	//   ....[136]....
        /*0734*/ 	.word	0x0500000f


	//   ....[137]....
        /*0738*/ 	.word	0x0500000f


	//   ....[138]....
        /*073c*/ 	.word	0x0500000f


	//   ....[139]....
        /*0740*/ 	.word	0x0500000f


	//----- nvinfo : EIATTR_COOP_GROUP_INSTR_OFFSETS
	.align		4
.L_143:
        /*0744*/ 	.byte	0x04, 0x28
        /*0746*/ 	.short	(.L_145 - .L_144)


	//   ....[0]....
.L_144:
        /*0748*/ 	.word	0x00000070


	//   ....[1]....
        /*074c*/ 	.word	0x000001a0


	//   ....[2]....
        /*0750*/ 	.word	0x000001f0


	//   ....[3]....
        /*0754*/ 	.word	0x00000420


	//   ....[4]....
        /*0758*/ 	.word	0x00000580


	//   ....[5]....
        /*075c*/ 	.word	0x000006a0


	//   ....[6]....
        /*0760*/ 	.word	0x00000800


	//   ....[7]....
        /*0764*/ 	.word	0x00006a60


	//   ....[8]....
        /*0768*/ 	.word	0x00006fd0


	//   ....[9]....
        /*076c*/ 	.word	0x00006fe0


	//   ....[10]....
        /*0770*/ 	.word	0x00006ff0


	//   ....[11]....
        /*0774*/ 	.word	0x00007000


	//   ....[12]....
        /*0778*/ 	.word	0x00008af0


	//   ....[13]....
        /*077c*/ 	.word	0x00008b00


	//   ....[14]....
        /*0780*/ 	.word	0x00008b10


	//   ....[15]....
        /*0784*/ 	.word	0x00008b20


	//   ....[16]....
        /*0788*/ 	.word	0x0000baa0


	//   ....[17]....
        /*078c*/ 	.word	0x0000bb90


	//   ....[18]....
        /*0790*/ 	.word	0x0000c0c0


	//   ....[19]....
        /*0794*/ 	.word	0x0000c160


	//   ....[20]....
        /*0798*/ 	.word	0x0000d8f0


	//   ....[21]....
        /*079c*/ 	.word	0x0000dba0


	//   ....[22]....
        /*07a0*/ 	.word	0x0000dbd0


	//   ....[23]....
        /*07a4*/ 	.word	0x0000dc20


	//   ....[24]....
        /*07a8*/ 	.word	0x0000f2b0


	//   ....[25]....
        /*07ac*/ 	.word	0x0000f2c0


	//   ....[26]....
        /*07b0*/ 	.word	0x0000f350


	//   ....[27]....
        /*07b4*/ 	.word	0x0000f360


	//   ....[28]....
        /*07b8*/ 	.word	0x0000fef0


	//   ....[29]....
        /*07bc*/ 	.word	0x0000ff00


	//   ....[30]....
        /*07c0*/ 	.word	0x0000ff10


	//   ....[31]....
        /*07c4*/ 	.word	0x0000ff20


	//   ....[32]....
        /*07c8*/ 	.word	0x0000ff30


	//   ....[33]....
        /*07cc*/ 	.word	0x0000ff40


	//   ....[34]....
        /*07d0*/ 	.word	0x0000ff50


	//   ....[35]....
        /*07d4*/ 	.word	0x0000ff60


	//   ....[36]....
        /*07d8*/ 	.word	0x0000ff70


	//   ....[37]....
        /*07dc*/ 	.word	0x0000ff80


	//   ....[38]....
        /*07e0*/ 	.word	0x0000ff90


	//   ....[39]....
        /*07e4*/ 	.word	0x0000ffa0


	//   ....[40]....
        /*07e8*/ 	.word	0x0000ffc0


	//   ....[41]....
        /*07ec*/ 	.word	0x0000ffd0


	//   ....[42]....
        /*07f0*/ 	.word	0x0000ffe0


	//   ....[43]....
        /*07f4*/ 	.word	0x0000fff0


	//   ....[44]....
        /*07f8*/ 	.word	0x00010010


	//   ....[45]....
        /*07fc*/ 	.word	0x00010020


	//   ....[46]....
        /*0800*/ 	.word	0x00010030


	//   ....[47]....
        /*0804*/ 	.word	0x00010040


	//   ....[48]....
        /*0808*/ 	.word	0x00010060


	//   ....[49]....
        /*080c*/ 	.word	0x00010070


	//   ....[50]....
        /*0810*/ 	.word	0x00010080


	//   ....[51]....
        /*0814*/ 	.word	0x00010090


	//   ....[52]....
        /*0818*/ 	.word	0x000108c0


	//   ....[53]....
        /*081c*/ 	.word	0x000108f0


	//   ....[54]....
        /*0820*/ 	.word	0x00010a50


	//   ....[55]....
        /*0824*/ 	.word	0x00010a60


	//   ....[56]....
        /*0828*/ 	.word	0x00010eb0


	//   ....[57]....
        /*082c*/ 	.word	0x00010ee0


	//   ....[58]....
        /*0830*/ 	.word	0x00010fe0


	//   ....[59]....
        /*0834*/ 	.word	0x00011000


	//   ....[60]....
        /*0838*/ 	.word	0x00011940


	//   ....[61]....
        /*083c*/ 	.word	0x00011950


	//   ....[62]....
        /*0840*/ 	.word	0x00011a50


	//   ....[63]....
        /*0844*/ 	.word	0x00011a70


	//   ....[64]....
        /*0848*/ 	.word	0x00011c00


	//   ....[65]....
        /*084c*/ 	.word	0x00011dc0


	//   ....[66]....
        /*0850*/ 	.word	0x00011df0


	//   ....[67]....
        /*0854*/ 	.word	0x00011e20


	//   ....[68]....
        /*0858*/ 	.word	0x00011e50


	//   ....[69]....
        /*085c*/ 	.word	0x00011e80


	//   ....[70]....
        /*0860*/ 	.word	0x00011eb0


	//   ....[71]....
        /*0864*/ 	.word	0x00012020


	//   ....[72]....
        /*0868*/ 	.word	0x00012050


	//   ....[73]....
        /*086c*/ 	.word	0x00012080


	//   ....[74]....
        /*0870*/ 	.word	0x000120b0


	//   ....[75]....
        /*0874*/ 	.word	0x000120e0


	//   ....[76]....
        /*0878*/ 	.word	0x00012110


	//   ....[77]....
        /*087c*/ 	.word	0x000121a0


	//   ....[78]....
        /*0880*/ 	.word	0x000121d0


	//   ....[79]....
        /*0884*/ 	.word	0x00012250


	//   ....[80]....
        /*0888*/ 	.word	0x00012f50


	//   ....[81]....
        /*088c*/ 	.word	0x00014ae0


	//   ....[82]....
        /*0890*/ 	.word	0x000159a0


	//   ....[83]....
        /*0894*/ 	.word	0x000159d0


	//   ....[84]....
        /*0898*/ 	.word	0x000159f0


	//   ....[85]....
        /*089c*/ 	.word	0x00015a00


	//   ....[86]....
        /*08a0*/ 	.word	0x00015b00


	//   ....[87]....
        /*08a4*/ 	.word	0x00015b10


	//   ....[88]....
        /*08a8*/ 	.word	0x00017560


	//   ....[89]....
        /*08ac*/ 	.word	0x00017590


	//   ....[90]....
        /*08b0*/ 	.word	0x000175d0


	//   ....[91]....
        /*08b4*/ 	.word	0x00017600


	//   ....[92]....
        /*08b8*/ 	.word	0x00017630


	//   ....[93]....
        /*08bc*/ 	.word	0x00017660


	//   ....[94]....
        /*08c0*/ 	.word	0x00017690


	//   ....[95]....
        /*08c4*/ 	.word	0x000176c0


	//   ....[96]....
        /*08c8*/ 	.word	0x00017840


	//   ....[97]....
        /*08cc*/ 	.word	0x00017870


	//   ....[98]....
        /*08d0*/ 	.word	0x000178a0


	//   ....[99]....
        /*08d4*/ 	.word	0x000178d0


	//   ....[100]....
        /*08d8*/ 	.word	0x00017900


	//   ....[101]....
        /*08dc*/ 	.word	0x00017930


	//   ....[102]....
        /*08e0*/ 	.word	0x000179f0


	//   ....[103]....
        /*08e4*/ 	.word	0x00017a10


	//   ....[104]....
        /*08e8*/ 	.word	0x00017a80


	//   ....[105]....
        /*08ec*/ 	.word	0x00017ef0


	//   ....[106]....
        /*08f0*/ 	.word	0x00018370


	//   ....[107]....
        /*08f4*/ 	.word	0x00018400


	//   ....[108]....
        /*08f8*/ 	.word	0x00018450


	//   ....[109]....
        /*08fc*/ 	.word	0x000184a0


	//   ....[110]....
        /*0900*/ 	.word	0x00018580


	//   ....[111]....
        /*0904*/ 	.word	0x00018610


	//   ....[112]....
        /*0908*/ 	.word	0x00018660


	//   ....[113]....
        /*090c*/ 	.word	0x000186b0


	//   ....[114]....
        /*0910*/ 	.word	0x00018910


	//   ....[115]....
        /*0914*/ 	.word	0x00018bf0


	//   ....[116]....
        /*0918*/ 	.word	0x00018dc0


	//   ....[117]....
        /*091c*/ 	.word	0x00018e20


	//   ....[118]....
        /*0920*/ 	.word	0x00018e80


	//   ....[119]....
        /*0924*/ 	.word	0x00018f20


	//   ....[120]....
        /*0928*/ 	.word	0x00018ff0


	//   ....[121]....
        /*092c*/ 	.word	0x000190d0


	//   ....[122]....
        /*0930*/ 	.word	0x000193a0


	//   ....[123]....
        /*0934*/ 	.word	0x00019440


	//   ....[124]....
        /*0938*/ 	.word	0x00019560


	//   ....[125]....
        /*093c*/ 	.word	0x000195d0


	//   ....[126]....
        /*0940*/ 	.word	0x00019640


	//   ....[127]....
        /*0944*/ 	.word	0x000196b0


	//   ....[128]....
        /*0948*/ 	.word	0x00019720


	//   ....[129]....
        /*094c*/ 	.word	0x000197a0


	//   ....[130]....
        /*0950*/ 	.word	0x00019830


	//   ....[131]....
        /*0954*/ 	.word	0x000198c0


	//   ....[132]....
        /*0958*/ 	.word	0x00019930


	//   ....[133]....
        /*095c*/ 	.word	0x000199a0


	//   ....[134]....
        /*0960*/ 	.word	0x00019a10


	//   ....[135]....
        /*0964*/ 	.word	0x00019a90


	//   ....[136]....
        /*0968*/ 	.word	0x00019b00


	//   ....[137]....
        /*096c*/ 	.word	0x00019ba0


	//   ....[138]....
        /*0970*/ 	.word	0x00019c30


	//   ....[139]....
        /*0974*/ 	.word	0x00019d50


	//----- nvinfo : EIATTR_REG_RECONFIG
	.align		4
.L_145:
        /*0978*/ 	.byte	0x01, 0x54
	.zero		2


	//----- nvinfo : EIATTR_SYSCALL_OFFSETS
	.align		4
        /*097c*/ 	.byte	0x04, 0x46
        /*097e*/ 	.short	(.L_147 - .L_146)


	//   ....[0]....
.L_146:
        /*0980*/ 	.word	0x00001980


	//   ....[1]....
        /*0984*/ 	.word	0x00001ad0


	//   ....[2]....
        /*0988*/ 	.word	0x00006bd0


	//   ....[3]....
        /*098c*/ 	.word	0x00006f10


	//   ....[4]....
        /*0990*/ 	.word	0x00014590


	//   ....[5]....
        /*0994*/ 	.word	0x00014700


	//   ....[6]....
        /*0998*/ 	.word	0x00014850


	//   ....[7]....
        /*099c*/ 	.word	0x00014990


	//   ....[8]....
        /*09a0*/ 	.word	0x00015450


	//----- nvinfo : EIATTR_MBARRIER_INSTR_OFFSETS
	.align		4
.L_147:
        /*09a4*/ 	.byte	0x04, 0x39
        /*09a6*/ 	.short	(.L_149 - .L_148)


	//   ....[0]....
.L_148:
        /*09a8*/ 	.word	0x000002d0
        /*09ac*/ 	.word	0x000000ff
        /*09b0*/ 	.word	0x00019c00
        /*09b4*/ 	.short	0x0100
        /*09b6*/ 	.byte	0x08
	.zero		1


	//   ....[1]....
        /*09b8*/ 	.word	0x000002e0
        /*09bc*/ 	.word	0x000000ff
        /*09c0*/ 	.word	0x00019c20
        /*09c4*/ 	.short	0x0100
        /*09c6*/ 	.byte	0x08
	.zero		1


	//   ....[2]....
        /*09c8*/ 	.word	0x000003d0
        /*09cc*/ 	.word	0x000000ff
        /*09d0*/ 	.word	0x00019c30
        /*09d4*/ 	.short	0x0100
        /*09d6*/ 	.byte	0x08
	.zero		1


	//   ....[3]....
        /*09d8*/ 	.word	0x000003e0
        /*09dc*/ 	.word	0x000000ff
        /*09e0*/ 	.word	0x00019c40
        /*09e4*/ 	.short	0x0100
        /*09e6*/ 	.byte	0x08
	.zero		1


	//   ....[4]....
        /*09e8*/ 	.word	0x000003f0
        /*09ec*/ 	.word	0x000000ff
        /*09f0*/ 	.word	0x00019c38
        /*09f4*/ 	.short	0x0100
        /*09f6*/ 	.byte	0x08
	.zero		1


	//   ....[5]....
        /*09f8*/ 	.word	0x00000400
        /*09fc*/ 	.word	0x000000ff
        /*0a00*/ 	.word	0x00019c48
        /*0a04*/ 	.short	0x0100
        /*0a06*/ 	.byte	0x08
	.zero		1


	//   ....[6]....
        /*0a08*/ 	.word	0x00000530
        /*0a0c*/ 	.word	0x000000ff
        /*0a10*/ 	.word	0x00019c50
        /*0a14*/ 	.short	0x0100
        /*0a16*/ 	.byte	0x08
	.zero		1


	//   ....[7]....
        /*0a18*/ 	.word	0x00000540
        /*0a1c*/ 	.word	0x000000ff
        /*0a20*/ 	.word	0x00019c60
        /*0a24*/ 	.short	0x0100
        /*0a26*/ 	.byte	0x08
	.zero		1


	//   ....[8]....
        /*0a28*/ 	.word	0x00000550
        /*0a2c*/ 	.word	0x000000ff
        /*0a30*/ 	.word	0x00019c58
        /*0a34*/ 	.short	0x0100
        /*0a36*/ 	.byte	0x08
	.zero		1


	//   ....[9]....
        /*0a38*/ 	.word	0x00000560
        /*0a3c*/ 	.word	0x000000ff
        /*0a40*/ 	.word	0x00019c68
        /*0a44*/ 	.short	0x0100
        /*0a46*/ 	.byte	0x08
	.zero		1


	//   ....[10]....
        /*0a48*/ 	.word	0x00000650
        /*0a4c*/ 	.word	0x000000ff
        /*0a50*/ 	.word	0x00019c70
        /*0a54*/ 	.short	0x0100
        /*0a56*/ 	.byte	0x06
	.zero		1


	//   ....[11]....
        /*0a58*/ 	.word	0x00000660
        /*0a5c*/ 	.word	0x000000ff
        /*0a60*/ 	.word	0x00019c80
        /*0a64*/ 	.short	0x0100
        /*0a66*/ 	.byte	0x06
	.zero		1


	//   ....[12]....
        /*0a68*/ 	.word	0x00000670
        /*0a6c*/ 	.word	0x000000ff
        /*0a70*/ 	.word	0x00019c78
        /*0a74*/ 	.short	0x0100
        /*0a76*/ 	.byte	0x06
	.zero		1


	//   ....[13]....
        /*0a78*/ 	.word	0x00000680
        /*0a7c*/ 	.word	0x000000ff
        /*0a80*/ 	.word	0x00019c88
        /*0a84*/ 	.short	0x0100
        /*0a86*/ 	.byte	0x06
	.zero		1


	//   ....[14]....
        /*0a88*/ 	.word	0x000007b0
        /*0a8c*/ 	.word	0x000000ff
        /*0a90*/ 	.word	0x00019c90
        /*0a94*/ 	.short	0x0100
        /*0a96*/ 	.byte	0x08
	.zero		1


	//   ....[15]....
        /*0a98*/ 	.word	0x000007c0
        /*0a9c*/ 	.word	0x000000ff
        /*0aa0*/ 	.word	0x00019ca0
        /*0aa4*/ 	.short	0x0100
        /*0aa6*/ 	.byte	0x08
	.zero		1


	//   ....[16]....
        /*0aa8*/ 	.word	0x000007d0
        /*0aac*/ 	.word	0x000000ff
        /*0ab0*/ 	.word	0x00019c98
        /*0ab4*/ 	.short	0x0100
        /*0ab6*/ 	.byte	0x08
	.zero		1


	//   ....[17]....
        /*0ab8*/ 	.word	0x000007e0
        /*0abc*/ 	.word	0x000000ff
        /*0ac0*/ 	.word	0x00019ca8
        /*0ac4*/ 	.short	0x0100
        /*0ac6*/ 	.byte	0x08
	.zero		1


	//   ....[18]....
        /*0ac8*/ 	.word	0x00000910
        /*0acc*/ 	.word	0x000000ff
        /*0ad0*/ 	.word	0x00019cb0
        /*0ad4*/ 	.short	0x0100
        /*0ad6*/ 	.byte	0x08
	.zero		1


	//   ....[19]....
        /*0ad8*/ 	.word	0x00000920
        /*0adc*/ 	.word	0x000000ff
        /*0ae0*/ 	.word	0x00019cc0
        /*0ae4*/ 	.short	0x0100
        /*0ae6*/ 	.byte	0x08
	.zero		1


	//   ....[20]....
        /*0ae8*/ 	.word	0x00000930
        /*0aec*/ 	.word	0x000000ff
        /*0af0*/ 	.word	0x00019cb8
        /*0af4*/ 	.short	0x0100
        /*0af6*/ 	.byte	0x08
	.zero		1


	//   ....[21]....
        /*0af8*/ 	.word	0x00000940
        /*0afc*/ 	.word	0x000000ff
        /*0b00*/ 	.word	0x00019cc8
        /*0b04*/ 	.short	0x0100
        /*0b06*/ 	.byte	0x08
	.zero		1


	//   ....[22]....
        /*0b08*/ 	.word	0x000027d0
        /*0b0c*/ 	.word	0x00000053
        /*0b10*/ 	.word	0x00019c90
        /*0b14*/ 	.short	0x010a
        /*0b16*/ 	.byte	0x3f
	.zero		1


	//   ....[23]....
        /*0b18*/ 	.word	0x00003ff0
        /*0b1c*/ 	.word	0x00000053
        /*0b20*/ 	.word	0x00019c90
        /*0b24*/ 	.short	0x010a
        /*0b26*/ 	.byte	0x3f
	.zero		1


	//   ....[24]....
        /*0b28*/ 	.word	0x00006030
        /*0b2c*/ 	.word	0x00000053
        /*0b30*/ 	.word	0x00019c90
        /*0b34*/ 	.short	0x010a
        /*0b36*/ 	.byte	0x3f
	.zero		1


	//   ....[25]....
        /*0b38*/ 	.word	0x00006200
        /*0b3c*/ 	.word	0x00000008
        /*0b40*/ 	.word	0x00000000
        /*0b44*/ 	.short	0x0101
        /*0b46*/ 	.byte	0x3f
	.zero		1


	//   ....[26]....
        /*0b48*/ 	.word	0x00006240
        /*0b4c*/ 	.word	0x00000053
        /*0b50*/ 	.word	0x00019cb0
        /*0b54*/ 	.short	0x010a
        /*0b56*/ 	.byte	0x3f
	.zero		1


	//   ....[27]....
        /*0b58*/ 	.word	0x000064b0
        /*0b5c*/ 	.word	0x00000053
        /*0b60*/ 	.word	0x00000000
        /*0b64*/ 	.short	0x0101
        /*0b66*/ 	.byte	0x3f
	.zero		1


	//   ....[28]....
        /*0b68*/ 	.word	0x00006c70
        /*0b6c*/ 	.word	0x00000010
        /*0b70*/ 	.word	0x00019c00
        /*0b74*/ 	.short	0x010a
        /*0b76*/ 	.byte	0x3f
	.zero		1


	//   ....[29]....
        /*0b78*/ 	.word	0x00006cc0
        /*0b7c*/ 	.word	0x00000010
        /*0b80*/ 	.word	0x00019c00
        /*0b84*/ 	.short	0x010a
        /*0b86*/ 	.byte	0x3f
	.zero		1


	//   ....[30]....
        /*0b88*/ 	.word	0x00007320
        /*0b8c*/ 	.word	0x00000010
        /*0b90*/ 	.word	0x00019c00
        /*0b94*/ 	.short	0x010a
        /*0b96*/ 	.byte	0x3f
	.zero		1


	//   ....[31]....
        /*0b98*/ 	.word	0x00008e30
        /*0b9c*/ 	.word	0x00000010
        /*0ba0*/ 	.word	0x00019c00
        /*0ba4*/ 	.short	0x010a
        /*0ba6*/ 	.byte	0x3f
	.zero		1


	//   ....[32]....
        /*0ba8*/ 	.word	0x0000afb0
        /*0bac*/ 	.word	0x00000003
        /*0bb0*/ 	.word	0x00019c30
        /*0bb4*/ 	.short	0x010a
        /*0bb6*/ 	.byte	0x3f
	.zero		1


	//   ....[33]....
        /*0bb8*/ 	.word	0x0000b060
        /*0bbc*/ 	.word	0x00000003
        /*0bc0*/ 	.word	0x00019c30
        /*0bc4*/ 	.short	0x010a
        /*0bc6*/ 	.byte	0x3f
	.zero		1


	//   ....[34]....
        /*0bc8*/ 	.word	0x0000c0a0
        /*0bcc*/ 	.word	0x00000003
        /*0bd0*/ 	.word	0x00000000
        /*0bd4*/ 	.short	0x0101
        /*0bd6*/ 	.byte	0x3f
	.zero		1


	//   ....[35]....
        /*0bd8*/ 	.word	0x0000d260
        /*0bdc*/ 	.word	0x0000000e
        /*0be0*/ 	.word	0x00019c30
        /*0be4*/ 	.short	0x010a
        /*0be6*/ 	.byte	0x3f
	.zero		1


	//   ....[36]....
        /*0be8*/ 	.word	0x0000d2e0
        /*0bec*/ 	.word	0x0000000e
        /*0bf0*/ 	.word	0x00019c30
        /*0bf4*/ 	.short	0x010a
        /*0bf6*/ 	.byte	0x3f
	.zero		1


	//   ....[37]....
        /*0bf8*/ 	.word	0x0000d510
        /*0bfc*/ 	.word	0x0000000f
        /*0c00*/ 	.word	0x00019c50
        /*0c04*/ 	.short	0x010a
        /*0c06*/ 	.byte	0x3f
	.zero		1


	//   ....[38]....
        /*0c08*/ 	.word	0x0000d560
        /*0c0c*/ 	.word	0x0000000f
        /*0c10*/ 	.word	0x00019c50
        /*0c14*/ 	.short	0x010a
        /*0c16*/ 	.byte	0x3f
	.zero		1


	//   ....[39]....
        /*0c18*/ 	.word	0x0000e2e0
        /*0c1c*/ 	.word	0x0000000e
        /*0c20*/ 	.word	0x00000000
        /*0c24*/ 	.short	0x0101
        /*0c26*/ 	.byte	0x3f
	.zero		1


	//   ....[40]....
        /*0c28*/ 	.word	0x0000eee0
        /*0c2c*/ 	.word	0x0000000f
        /*0c30*/ 	.word	0x00000000
        /*0c34*/ 	.short	0x0101
        /*0c36*/ 	.byte	0x3f
	.zero		1


	//   ....[41]....
        /*0c38*/ 	.word	0x0000ef60
        /*0c3c*/ 	.word	0x00000007
        /*0c40*/ 	.word	0x00019c50
        /*0c44*/ 	.short	0x010a
        /*0c46*/ 	.byte	0x3f
	.zero		1


	//   ....[42]....
        /*0c48*/ 	.word	0x0000efb0
        /*0c4c*/ 	.word	0x00000007
        /*0c50*/ 	.word	0x00019c50
        /*0c54*/ 	.short	0x010a
        /*0c56*/ 	.byte	0x3f
	.zero		1


	//   ....[43]....
        /*0c58*/ 	.word	0x0000f8b0
        /*0c5c*/ 	.word	0x00000002
        /*0c60*/ 	.word	0x00000000
        /*0c64*/ 	.short	0x0101
        /*0c66*/ 	.byte	0x3f
	.zero		1


	//   ....[44]....
        /*0c68*/ 	.word	0x00010ed0
        /*0c6c*/ 	.word	0x00000000
        /*0c70*/ 	.word	0x00000000
        /*0c74*/ 	.short	0x0101
        /*0c76*/ 	.byte	0x3f
	.zero		1


	//   ....[45]....
        /*0c78*/ 	.word	0x00013030
        /*0c7c*/ 	.word	0x00000016
        /*0c80*/ 	.word	0x00019c20
        /*0c84*/ 	.short	0x010a
        /*0c86*/ 	.byte	0x3f
	.zero		1


	//   ....[46]....
        /*0c88*/ 	.word	0x000130c0
        /*0c8c*/ 	.word	0x00000008
        /*0c90*/ 	.word	0x00019ca0
        /*0c94*/ 	.short	0x010a
        /*0c96*/ 	.byte	0x3f
	.zero		1


	//   ....[47]....
        /*0c98*/ 	.word	0x00013510
        /*0c9c*/ 	.word	0x00000008
        /*0ca0*/ 	.word	0x00019cc0
        /*0ca4*/ 	.short	0x010a
        /*0ca6*/ 	.byte	0x3f
	.zero		1


	//   ....[48]....
        /*0ca8*/ 	.word	0x00013a20
        /*0cac*/ 	.word	0x00000008
        /*0cb0*/ 	.word	0x00019ca0
        /*0cb4*/ 	.short	0x010a
        /*0cb6*/ 	.byte	0x3f
	.zero		1


	//   ....[49]....
        /*0cb8*/ 	.word	0x00013e60
        /*0cbc*/ 	.word	0x00000008
        /*0cc0*/ 	.word	0x00019cc0
        /*0cc4*/ 	.short	0x010a
        /*0cc6*/ 	.byte	0x3f
	.zero		1


	//   ....[50]....
        /*0cc8*/ 	.word	0x00014d10
        /*0ccc*/ 	.word	0x00000004
        /*0cd0*/ 	.word	0x00019c80
        /*0cd4*/ 	.short	0x010a
        /*0cd6*/ 	.byte	0x3f
	.zero		1


	//   ....[51]....
        /*0cd8*/ 	.word	0x00014f70
        /*0cdc*/ 	.word	0x00000004
        /*0ce0*/ 	.word	0x00019c40
        /*0ce4*/ 	.short	0x010a
        /*0ce6*/ 	.byte	0x3f
	.zero		1


	//   ....[52]....
        /*0ce8*/ 	.word	0x00015bf0
        /*0cec*/ 	.word	0x00000016
        /*0cf0*/ 	.word	0x00019c00
        /*0cf4*/ 	.short	0x0107
        /*0cf6*/ 	.byte	0x3f
	.zero		1


	//   ....[53]....
        /*0cf8*/ 	.word	0x00015cf0
        /*0cfc*/ 	.word	0x00000016
        /*0d00*/ 	.word	0x00019c00
        /*0d04*/ 	.short	0x0101
        /*0d06*/ 	.byte	0x3f
	.zero		1


	//   ....[54]....
        /*0d08*/ 	.word	0x00015d10
        /*0d0c*/ 	.word	0x00000016
        /*0d10*/ 	.word	0x00019c20
        /*0d14*/ 	.short	0x010a
        /*0d16*/ 	.byte	0x3f
	.zero		1


	//   ....[55]....
        /*0d18*/ 	.word	0x00016010
        /*0d1c*/ 	.word	0x00000006
        /*0d20*/ 	.word	0x00019c80
        /*0d24*/ 	.short	0x010a
        /*0d26*/ 	.byte	0x3f
	.zero		1


	//   ....[56]....
        /*0d28*/ 	.word	0x00016440
        /*0d2c*/ 	.word	0x00000006
        /*0d30*/ 	.word	0x00019c40
        /*0d34*/ 	.short	0x010a
        /*0d36*/ 	.byte	0x3f
	.zero		1


	//   ....[57]....
        /*0d38*/ 	.word	0x000168f0
        /*0d3c*/ 	.word	0x00000003
        /*0d40*/ 	.word	0x00019c70
        /*0d44*/ 	.short	0x010a
        /*0d46*/ 	.byte	0x3f
	.zero		1


	//   ....[58]....
        /*0d48*/ 	.word	0x00016960
        /*0d4c*/ 	.word	0x00000003
        /*0d50*/ 	.word	0x00019c60
        /*0d54*/ 	.short	0x010a
        /*0d56*/ 	.byte	0x3f
	.zero		1


	//   ....[59]....
        /*0d58*/ 	.word	0x00016ce0
        /*0d5c*/ 	.word	0x00000003
        /*0d60*/ 	.word	0x00019c50
        /*0d64*/ 	.short	0x0101
        /*0d66*/ 	.byte	0x3f
	.zero		1


	//   ....[60]....
        /*0d68*/ 	.word	0x00016d60
        /*0d6c*/ 	.word	0x00000003
        /*0d70*/ 	.word	0x00000000
        /*0d74*/ 	.short	0x0101
        /*0d76*/ 	.byte	0x3f
	.zero		1


	//   ....[61]....
        /*0d78*/ 	.word	0x00016f50
        /*0d7c*/ 	.word	0x00000003
        /*0d80*/ 	.word	0x00019c70
        /*0d84*/ 	.short	0x010a
        /*0d86*/ 	.byte	0x3f
	.zero		1


	//   ....[62]....
        /*0d88*/ 	.word	0x00016fc0
        /*0d8c*/ 	.word	0x00000003
        /*0d90*/ 	.word	0x00019c60
        /*0d94*/ 	.short	0x010a
        /*0d96*/ 	.byte	0x3f
	.zero		1


	//   ....[63]....
        /*0d98*/ 	.word	0x00017340
        /*0d9c*/ 	.word	0x00000003
        /*0da0*/ 	.word	0x00019c50
        /*0da4*/ 	.short	0x0101
        /*0da6*/ 	.byte	0x3f
	.zero		1


	//   ....[64]....
        /*0da8*/ 	.word	0x00017390
        /*0dac*/ 	.word	0x00000000
        /*0db0*/ 	.word	0x00000000
        /*0db4*/ 	.short	0x0101
        /*0db6*/ 	.byte	0x3f
	.zero		1


	//   ....[65]....
        /*0db8*/ 	.word	0x00017e70
        /*0dbc*/ 	.word	0x00000009
        /*0dc0*/ 	.word	0x00019c20
        /*0dc4*/ 	.short	0x010a
        /*0dc6*/ 	.byte	0x3f
	.zero		1


	//   ....[66]....
        /*0dc8*/ 	.word	0x00018000
        /*0dcc*/ 	.word	0x00000007
        /*0dd0*/ 	.word	0x00000000
        /*0dd4*/ 	.short	0x010a
        /*0dd6*/ 	.byte	0x3f
	.zero		1


	//   ....[67]....
        /*0dd8*/ 	.word	0x00018070
        /*0ddc*/ 	.word	0x00000003
        /*0de0*/ 	.word	0x00000000
        /*0de4*/ 	.short	0x010a
        /*0de6*/ 	.byte	0x3f
	.zero		1


	//   ....[68]....
        /*0de8*/ 	.word	0x000180c0
        /*0dec*/ 	.word	0x00000003
        /*0df0*/ 	.word	0x00019c60
        /*0df4*/ 	.short	0x010a
        /*0df6*/ 	.byte	0x3f
	.zero		1


	//   ....[69]....
        /*0df8*/ 	.word	0x00018110
        /*0dfc*/ 	.word	0x00000005
        /*0e00*/ 	.word	0x00019c60
        /*0e04*/ 	.short	0x010a
        /*0e06*/ 	.byte	0x3f
	.zero		1


	//   ....[70]....
        /*0e08*/ 	.word	0x00018150
        /*0e0c*/ 	.word	0x00000003
        /*0e10*/ 	.word	0x00019c80
        /*0e14*/ 	.short	0x010a
        /*0e16*/ 	.byte	0x3f
	.zero		1


	//   ....[71]....
        /*0e18*/ 	.word	0x00018170
        /*0e1c*/ 	.word	0x00000005
        /*0e20*/ 	.word	0x00019c80
        /*0e24*/ 	.short	0x010a
        /*0e26*/ 	.byte	0x3f
	.zero		1


	//   ....[72]....
        /*0e28*/ 	.word	0x000181d0
        /*0e2c*/ 	.word	0x00000053
        /*0e30*/ 	.word	0x00019c90
        /*0e34*/ 	.short	0x010a
        /*0e36*/ 	.byte	0x3f
	.zero		1


	//   ....[73]....
        /*0e38*/ 	.word	0x00018220
        /*0e3c*/ 	.word	0x00000053
        /*0e40*/ 	.word	0x00019c90
        /*0e44*/ 	.short	0x010a
        /*0e46*/ 	.byte	0x3f
	.zero		1


	//   ....[74]....
        /*0e48*/ 	.word	0x00018270
        /*0e4c*/ 	.word	0x00000053
        /*0e50*/ 	.word	0x00019c90
        /*0e54*/ 	.short	0x010a
        /*0e56*/ 	.byte	0x3f
	.zero		1


	//   ....[75]....
        /*0e58*/ 	.word	0x000182c0
        /*0e5c*/ 	.word	0x00000053
        /*0e60*/ 	.word	0x00019cb0
        /*0e64*/ 	.short	0x010a
        /*0e66*/ 	.byte	0x3f
	.zero		1


	//   ....[76]....
        /*0e68*/ 	.word	0x000184d0
        /*0e6c*/ 	.word	0x00000010
        /*0e70*/ 	.word	0x00019c00
        /*0e74*/ 	.short	0x010a
        /*0e76*/ 	.byte	0x3f
	.zero		1


	//   ....[77]....
        /*0e78*/ 	.word	0x000186f0
        /*0e7c*/ 	.word	0x00000010
        /*0e80*/ 	.word	0x00019c00
        /*0e84*/ 	.short	0x010a
        /*0e86*/ 	.byte	0x3f
	.zero		1


	//   ....[78]....
        /*0e88*/ 	.word	0x00018740
        /*0e8c*/ 	.word	0x00000003
        /*0e90*/ 	.word	0x00019c30
        /*0e94*/ 	.short	0x010a
        /*0e96*/ 	.byte	0x3f
	.zero		1


	//   ....[79]....
        /*0e98*/ 	.word	0x00018790
        /*0e9c*/ 	.word	0x0000000e
        /*0ea0*/ 	.word	0x00019c30
        /*0ea4*/ 	.short	0x010a
        /*0ea6*/ 	.byte	0x3f
	.zero		1


	//   ....[80]....
        /*0ea8*/ 	.word	0x000187e0
        /*0eac*/ 	.word	0x0000000f
        /*0eb0*/ 	.word	0x00019c50
        /*0eb4*/ 	.short	0x010a
        /*0eb6*/ 	.byte	0x3f
	.zero		1


	//   ....[81]....
        /*0eb8*/ 	.word	0x00018830
        /*0ebc*/ 	.word	0x00000007
        /*0ec0*/ 	.word	0x00019c50
        /*0ec4*/ 	.short	0x010a
        /*0ec6*/ 	.byte	0x3f
	.zero		1


	//   ....[82]....
        /*0ec8*/ 	.word	0x000189d0
        /*0ecc*/ 	.word	0x00000016
        /*0ed0*/ 	.word	0x00019c20
        /*0ed4*/ 	.short	0x010a
        /*0ed6*/ 	.byte	0x3f
	.zero		1


	//   ....[83]....
        /*0ed8*/ 	.word	0x00018a20
        /*0edc*/ 	.word	0x00000008
        /*0ee0*/ 	.word	0x00019ca0
        /*0ee4*/ 	.short	0x010a
        /*0ee6*/ 	.byte	0x3f
	.zero		1


	//   ....[84]....
        /*0ee8*/ 	.word	0x00018a70
        /*0eec*/ 	.word	0x00000008
        /*0ef0*/ 	.word	0x00019cc0
        /*0ef4*/ 	.short	0x010a
        /*0ef6*/ 	.byte	0x3f
	.zero		1


	//   ....[85]....
        /*0ef8*/ 	.word	0x00018ac0
        /*0efc*/ 	.word	0x00000008
        /*0f00*/ 	.word	0x00019ca0
        /*0f04*/ 	.short	0x010a
        /*0f06*/ 	.byte	0x3f
	.zero		1


	//   ....[86]....
        /*0f08*/ 	.word	0x00018b10
        /*0f0c*/ 	.word	0x00000008
        /*0f10*/ 	.word	0x00019cc0
        /*0f14*/ 	.short	0x010a
        /*0f16*/ 	.byte	0x3f
	.zero		1


	//   ....[87]....
        /*0f18*/ 	.word	0x00018cb0
        /*0f1c*/ 	.word	0x00000004
        /*0f20*/ 	.word	0x00019c80
        /*0f24*/ 	.short	0x010a
        /*0f26*/ 	.byte	0x3f
	.zero		1


	//   ....[88]....
        /*0f28*/ 	.word	0x00018d00
        /*0f2c*/ 	.word	0x00000004
        /*0f30*/ 	.word	0x00019c40
        /*0f34*/ 	.short	0x010a
        /*0f36*/ 	.byte	0x3f
	.zero		1


	//   ....[89]....
        /*0f38*/ 	.word	0x00019110
        /*0f3c*/ 	.word	0x00000016
        /*0f40*/ 	.word	0x00019c20
        /*0f44*/ 	.short	0x010a
        /*0f46*/ 	.byte	0x3f
	.zero		1


	//   ....[90]....
        /*0f48*/ 	.word	0x00019160
        /*0f4c*/ 	.word	0x00000006
        /*0f50*/ 	.word	0x00019c80
        /*0f54*/ 	.short	0x010a
        /*0f56*/ 	.byte	0x3f
	.zero		1


	//   ....[91]....
        /*0f58*/ 	.word	0x000191b0
        /*0f5c*/ 	.word	0x00000006
        /*0f60*/ 	.word	0x00019c40
        /*0f64*/ 	.short	0x010a
        /*0f66*/ 	.byte	0x3f
	.zero		1


	//   ....[92]....
        /*0f68*/ 	.word	0x00019200
        /*0f6c*/ 	.word	0x00000003
        /*0f70*/ 	.word	0x00019c70
        /*0f74*/ 	.short	0x010a
        /*0f76*/ 	.byte	0x3f
	.zero		1


	//   ....[93]....
        /*0f78*/ 	.word	0x00019250
        /*0f7c*/ 	.word	0x00000003
        /*0f80*/ 	.word	0x00019c60
        /*0f84*/ 	.short	0x010a
        /*0f86*/ 	.byte	0x3f
	.zero		1


	//   ....[94]....
        /*0f88*/ 	.word	0x000192a0
        /*0f8c*/ 	.word	0x00000003
        /*0f90*/ 	.word	0x00019c70
        /*0f94*/ 	.short	0x010a
        /*0f96*/ 	.byte	0x3f
	.zero		1


	//   ....[95]....
        /*0f98*/ 	.word	0x000192f0
        /*0f9c*/ 	.word	0x00000003
        /*0fa0*/ 	.word	0x00019c60
        /*0fa4*/ 	.short	0x010a
        /*0fa6*/ 	.byte	0x3f
	.zero		1


	//   ....[96]....
        /*0fa8*/ 	.word	0x00019c70
        /*0fac*/ 	.word	0x00000009
        /*0fb0*/ 	.word	0x00019c20
        /*0fb4*/ 	.short	0x010a
        /*0fb6*/ 	.byte	0x3f
	.zero		1


	//   ....[97]....
        /*0fb8*/ 	.word	0x00019e10
        /*0fbc*/ 	.word	0x00000007
        /*0fc0*/ 	.word	0x00000000
        /*0fc4*/ 	.short	0x010a
        /*0fc6*/ 	.byte	0x3f
	.zero		1


	//   ....[98]....
        /*0fc8*/ 	.word	0x00019e60
        /*0fcc*/ 	.word	0x00000003
        /*0fd0*/ 	.word	0x00000000
        /*0fd4*/ 	.short	0x010a
        /*0fd6*/ 	.byte	0x3f
	.zero		1


	//   ....[99]....
        /*0fd8*/ 	.word	0x00019eb0
        /*0fdc*/ 	.word	0x00000003
        /*0fe0*/ 	.word	0x00019c60
        /*0fe4*/ 	.short	0x010a
        /*0fe6*/ 	.byte	0x3f
	.zero		1


	//   ....[100]....
        /*0fe8*/ 	.word	0x00019f00
        /*0fec*/ 	.word	0x00000005
        /*0ff0*/ 	.word	0x00019c60
        /*0ff4*/ 	.short	0x010a
        /*0ff6*/ 	.byte	0x3f
	.zero		1


	//   ....[101]....
        /*0ff8*/ 	.word	0x00019f50
        /*0ffc*/ 	.word	0x00000003
        /*1000*/ 	.word	0x00019c80
        /*1004*/ 	.short	0x010a
        /*1006*/ 	.byte	0x3f
	.zero		1


	//----- nvinfo : EIATTR_NUM_MBARRIERS
	.align		4
.L_149:
        /*1008*/ 	.byte	0x03, 0x38
        /*100a*/ 	.short	0x0016


	//----- nvinfo : EIATTR_EXIT_INSTR_OFFSETS
	.align		4
        /*100c*/ 	.byte	0x04, 0x1c
        /*100e*/ 	.short	(.L_151 - .L_150)


	//   ....[0]....
.L_150:
        /*1010*/ 	.word	0x000181c0


	//----- nvinfo : EIATTR_MAX_THREADS
	.align		4
.L_151:
        /*1014*/ 	.byte	0x04, 0x05
        /*1016*/ 	.short	(.L_153 - .L_152)
.L_152:
        /*1018*/ 	.word	0x00000200
        /*101c*/ 	.word	0x00000001
        /*1020*/ 	.word	0x00000001


	//----- nvinfo : EIATTR_CRS_STACK_SIZE
	.align		4
.L_153:
        /*1024*/ 	.byte	0x04, 0x1e
        /*1026*/ 	.short	(.L_155 - .L_154)
.L_154:
        /*1028*/ 	.word	0x00000000


	//----- nvinfo : EIATTR_CBANK_PARAM_SIZE
	.align		4
.L_155:
        /*102c*/ 	.byte	0x03, 0x19
        /*102e*/ 	.short	0x0af0


	//----- nvinfo : EIATTR_PARAM_CBANK
	.align		4
        /*1030*/ 	.byte	0x04, 0x0a
        /*1032*/ 	.short	(.L_157 - .L_156)
	.align		4
.L_156:
        /*1034*/ 	.word	index@(.nv.constant0._ZN7cutlass13device_kernelIN5flash11enable_sm90INS1_16FlashAttnFwdSm90INS1_25CollectiveMainloopFwdSm90ILi2EN4cute5tupleIJNS5_1CILi1EEES8_S8_EEENS6_IJNS7_ILi192EEENS7_ILi128EEENS7_ILi96EEEEEELi96ENS_12float_e4m3_tEfNS_4arch4Sm90ELb0ELb0ELb0ELb1ELb0ELb1ELb0ELb1ELb1ELb1ELb0ELb0EEENS1_21CollectiveEpilogueFwdINS6_IJSA_SC_SB_EEES9_NS_10bfloat16_tESG_Li384ELb1ELb1ELb0ELb1EEENS1_36VarlenDynamicPersistentTileSchedulerILi192ELi128ELi384ELi128ELb0ELb1ELb1ELb0ELb1ELb1EEEEEEEEEvNT_6ParamsE)
        /*1038*/ 	.short	0x0210
        /*103a*/ 	.short	0x0af0


	//----- nvinfo : EIATTR_SW_WAR
	.align		4
.L_157:
        /*103c*/ 	.byte	0x04, 0x36
        /*103e*/ 	.short	(.L_159 - .L_158)
.L_158:
        /*1040*/ 	.word	0x00000008
.L_159:


//--------------------- .nv.info._ZN7cutlass13device_kernelIN5flash11enable_sm90INS1_16FlashAttnFwdSm90INS1_25CollectiveMainloopFwdSm90ILi2EN4cute5tupleIJNS5_1CILi1EEES8_S8_EEENS6_IJNS7_ILi192EEENS7_ILi128EEENS7_ILi96EEEEEELi96ENS_12float_e4m3_tEfNS_4arch4Sm90ELb0ELb1ELb0ELb0ELb0ELb0ELb0ELb1ELb1ELb1ELb0ELb0EEENS1_21CollectiveEpilogueFwdINS6_IJSA_SC_SB_EEES9_NS_10bfloat16_tESG_Li384ELb0ELb1ELb0ELb1EEENS1_30DynamicPersistentTileSchedulerILi384ELi128ELb0ELb1ELb1EEEEEEEEEvNT_6ParamsE --------------------------
	.section	.nv.info._ZN7cutlass13device_kernelIN5flash11enable_sm90INS1_16FlashAttnFwdSm90INS1_25CollectiveMainloopFwdSm90ILi2EN4cute5tupleIJNS5_1CILi1EEES8_S8_EEENS6_IJNS7_ILi192EEENS7_ILi128EEENS7_ILi96EEEEEELi96ENS_12float_e4m3_tEfNS_4arch4Sm90ELb0ELb1ELb0ELb0ELb0ELb0ELb0ELb1ELb1ELb1ELb0ELb0EEENS1_21CollectiveEpilogueFwdINS6_IJSA_SC_SB_EEES9_NS_10bfloat16_tESG_Li384ELb0ELb1ELb0ELb1EEENS1_30DynamicPersistentTileSchedulerILi384ELi128ELb0ELb1ELb1EEEEEEEEEvNT_6ParamsE,"",@"SHT_CUDA_INFO"
	.sectionflags	@""
	.align	4


	//----- nvinfo : EIATTR_CUDA_API_VERSION
	.align		4
        /*0000*/ 	.byte	0x04, 0x37
        /*0002*/ 	.short	(.L_161 - .L_160)
.L_160:
        /*0004*/ 	.word	0x00000082


	//----- nvinfo : EIATTR_KPARAM_INFO
	.align		4
.L_161:
        /*0008*/ 	.byte	0x04, 0x17
        /*000a*/ 	.short	(.L_163 - .L_162)
.L_162:
        /*000c*/ 	.word	0x00000000
        /*0010*/ 	.short	0x0000
        /*0012*/ 	.short	0x0070
        /*0014*/ 	.byte	0x00, 0xf0, 0x01, 0x2a


	//----- nvinfo : EIATTR_SPARSE_MMA_MASK
	.align		4
.L_163:
        /*0018*/ 	.byte	0x03, 0x50
        /*001a*/ 	.short	0x0000


	//----- nvinfo : EIATTR_MAXREG_COUNT
	.align		4
        /*001c*/ 	.byte	0x03, 0x1b
        /*001e*/ 	.short	0x0080


	//----- nvinfo : EIATTR_NUM_BARRIERS
	.align		4
        /*0020*/ 	.byte	0x02, 0x4c
        /*0022*/ 	.byte	0x09
	.zero		1


	//----- nvinfo : EIATTR_EXTERNS
	.align		4
        /*0024*/ 	.byte	0x04, 0x0f
        /*0026*/ 	.short	(.L_165 - .L_164)


	//   ....[0]....
	.align		4
.L_164:
        /*0028*/ 	.word	index@(__assertfail)


	//----- nvinfo : EIATTR_ANNOTATIONS
	.align		4
.L_165:
        /*002c*/ 	.byte	0x04, 0x55
        /*002e*/ 	.short	(.L_167 - .L_166)


	//   ....[0]....
.L_166:
        /*0030*/ 	.word	0x00000001
        /*0034*/ 	.byte	0x40, 0xec, 0x00, 0x00, 0x01, 0x00, 0x00, 0x00, 0x20, 0xed, 0x00, 0x00, 0x01, 0x00, 0x00, 0x00
        /*0044*/ 	.byte	0x70, 0x10, 0x01, 0x00, 0x01, 0x00, 0x00, 0x00, 0x90, 0x10, 0x01, 0x00, 0x01, 0x00, 0x00, 0x00
        /*0054*/ 	.byte	0xb0, 0x28, 0x01, 0x00


	//----- nvinfo : EIATTR_MERCURY_ISA_VERSION
	.align		4
.L_167:
        /*0058*/ 	.byte	0x03, 0x5f
        /*005a*/ 	.short	0x0101


	//----- nvinfo : EIATTR_INT_WARP_WIDE_INSTR_OFFSETS
	.align		4
        /*005c*/ 	.byte	0x04, 0x31
        /*005e*/ 	.short	(.L_169 - .L_168)


	//   ....[0]....
.L_168:
        /*0060*/ 	.word	0x00000130


	//   ....[1]....
        /*0064*/ 	.word	0x00000170


	//   ....[2]....
        /*0068*/ 	.word	0x000001e0


	//   ....[3]....
        /*006c*/ 	.word	0x0000f870


	//   ....[4]....
        /*0070*/ 	.word	0x0000f900


	//   ....[5]....
        /*0074*/ 	.word	0x000121a0


	//   ....[6]....
        /*0078*/ 	.word	0x00012230


	//----- nvinfo : EIATTR_COOP_GROUP_MASK_REGIDS
	.align		4
.L_169:
        /*007c*/ 	.byte	0x04, 0x29
        /*007e*/ 	.short	(.L_171 - .L_170)


	//   ....[0]....
.L_170:
        /*0080*/ 	.word	0xffffffff


	//   ....[1]....
        /*0084*/ 	.word	0xffffffff


	//   ....[2]....
        /*0088*/ 	.word	0xffffffff


	//   ....[3]....
        /*008c*/ 	.word	0xffffffff


	//   ....[4]....
        /*0090*/ 	.word	0xffffffff


	//   ....[5]....
        /*0094*/ 	.word	0xffffffff


	//   ....[6]....
        /*0098*/ 	.word	0xffffffff


	//   ....[7]....
        /*009c*/ 	.word	0xffffffff


	//   ....[8]....
        /*00a0*/ 	.word	0xffffffff


	//   ....[9]....
        /*00a4*/ 	.word	0xffffffff


	//   ....[10]....
        /*00a8*/ 	.word	0xffffffff


	//   ....[11]....
        /*00ac*/ 	.word	0xffffffff


	//   ....[12]....
        /*00b0*/ 	.word	0xffffffff


	//   ....[13]....
        /*00b4*/ 	.word	0xffffffff


	//   ....[14]....
        /*00b8*/ 	.word	0xffffffff


	//   ....[15]....
        /*00bc*/ 	.word	0xffffffff


	//   ....[16]....
        /*00c0*/ 	.word	0xffffffff


	//   ....[17]....
        /*00c4*/ 	.word	0xffffffff


	//   ....[18]....
        /*00c8*/ 	.word	0xffffffff


	//   ....[19]....
        /*00cc*/ 	.word	0xffffffff


	//   ....[20]....
        /*00d0*/ 	.word	0xffffffff


	//   ....[21]....
        /*00d4*/ 	.word	0xffffffff


	//   ....[22]....
        /*00d8*/ 	.word	0xffffffff


	//   ....[23]....
        /*00dc*/ 	.word	0xffffffff


	//   ....[24]....
        /*00e0*/ 	.word	0xffffffff


	//   ....[25]....
        /*00e4*/ 	.word	0xffffffff


	//   ....[26]....
        /*00e8*/ 	.word	0xffffffff


	//   ....[27]....
        /*00ec*/ 	.word	0xffffffff


	//   ....[28]....
        /*00f0*/ 	.word	0xffffffff


	//   ....[29]....
        /*00f4*/ 	.word	0xffffffff


	//   ....[30]....
        /*00f8*/ 	.word	0xffffffff


	//   ....[31]....
        /*00fc*/ 	.word	0xffffffff


	//   ....[32]....
        /*0100*/ 	.word	0xffffffff


	//   ....[33]....
        /*0104*/ 	.word	0xffffffff


	//   ....[34]....
        /*0108*/ 	.word	0xffffffff


	//   ....[35]....
        /*010c*/ 	.word	0xffffffff


	//   ....[36]....
        /*0110*/ 	.word	0xffffffff


	//   ....[37]....
        /*0114*/ 	.word	0xffffffff


	//   ....[38]....
        /*0118*/ 	.word	0xffffffff


	//   ....[39]....
        /*011c*/ 	.word	0xffffffff


	//   ....[40]....
        /*0120*/ 	.word	0xffffffff


	//   ....[41]....
        /*0124*/ 	.word	0xffffffff


	//   ....[42]....
        /*0128*/ 	.word	0xffffffff


	//   ....[43]....
        /*012c*/ 	.word	0xffffffff


	//   ....[44]....
        /*0130*/ 	.word	0xffffffff


	//   ....[45]....
        /*0134*/ 	.word	0xffffffff


	//   ....[46]....
        /*0138*/ 	.word	0xffffffff


	//   ....[47]....
        /*013c*/ 	.word	0xffffffff


	//   ....[48]....
        /*0140*/ 	.word	0xffffffff


	//   ....[49]....
        /*0144*/ 	.word	0xffffffff


	//   ....[50]....
        /*0148*/ 	.word	0xffffffff


	//   ....[51]....
        /*014c*/ 	.word	0xffffffff


	//   ....[52]....
        /*0150*/ 	.word	0xffffffff


	//   ....[53]....
        /*0154*/ 	.word	0xffffffff


	//   ....[54]....
        /*0158*/ 	.word	0xffffffff


	//   ....[55]....
        /*015c*/ 	.word	0xffffffff


	//   ....[56]....
        /*0160*/ 	.word	0xffffffff


	//   ....[57]....
        /*0164*/ 	.word	0xffffffff


	//   ....[58]....
        /*0168*/ 	.word	0xffffffff


	//   ....[59]....
        /*016c*/ 	.word	0xffffffff


	//   ....[60]....
        /*0170*/ 	.word	0xffffffff


	//   ....[61]....
        /*0174*/ 	.word	0xffffffff


	//   ....[62]....
        /*0178*/ 	.word	0xffffffff


	//   ....[63]....
        /*017c*/ 	.word	0xffffffff


	//   ....[64]....
        /*0180*/ 	.word	0xffffffff


	//   ....[65]....
        /*0184*/ 	.word	0xffffffff


	//   ....[66]....
        /*0188*/ 	.word	0xffffffff


	//   ....[67]....
        /*018c*/ 	.word	0xffffffff


	//   ....[68]....
        /*0190*/ 	.word	0xffffffff


	//   ....[69]....
        /*0194*/ 	.word	0xffffffff


	//   ....[70]....
        /*0198*/ 	.word	0xffffffff


	//   ....[71]....
        /*019c*/ 	.word	0xffffffff


	//   ....[72]....
        /*01a0*/ 	.word	0xffffffff


	//   ....[73]....
        /*01a4*/ 	.word	0xffffffff


	//   ....[74]....
        /*01a8*/ 	.word	0xffffffff


	//   ....[75]....
        /*01ac*/ 	.word	0xffffffff


	//   ....[76]....
        /*01b0*/ 	.word	0xffffffff


	//   ....[77]....
        /*01b4*/ 	.word	0xffffffff


	//   ....[78]....
        /*01b8*/ 	.word	0xffffffff


	//   ....[79]....
        /*01bc*/ 	.word	0xffffffff


	//   ....[80]....
        /*01c0*/ 	.word	0x0500000f


	//   ....[81]....
        /*01c4*/ 	.word	0x0500000f


	//   ....[82]....
        /*01c8*/ 	.word	0x0500000f


	//   ....[83]....
        /*01cc*/ 	.word	0x0500000f


	//   ....[84]....
        /*01d0*/ 	.word	0x0500000f


	//   ....[85]....
        /*01d4*/ 	.word	0x0500000f


	//   ....[86]....
        /*01d8*/ 	.word	0x0500000f


	//   ....[87]....
        /*01dc*/ 	.word	0x0500000f


	//----- nvinfo : EIATTR_COOP_GROUP_INSTR_OFFSETS
	.align		4
.L_171:
        /*01e0*/ 	.byte	0x04, 0x28
        /*01e2*/ 	.short	(.L_173 - .L_172)


	//   ....[0]....
.L_172:
        /*01e4*/ 	.word	0x00000060


	//   ....[1]....
        /*01e8*/ 	.word	0x00000140


	//   ....[2]....
        /*01ec*/ 	.word	0x00000190


	//   ....[3]....
        /*01f0*/ 	.word	0x000003c0


	//   ....[4]....
        /*01f4*/ 	.word	0x00000520


	//   ....[5]....
        /*01f8*/ 	.word	0x00000640


	//   ....[6]....
        /*01fc*/ 	.word	0x000007a0


	//   ....[7]....
        /*0200*/ 	.word	0x000019e0


	//   ....[8]....
        /*0204*/ 	.word	0x00002000


	//   ....[9]....
        /*0208*/ 	.word	0x00002dc0


	//   ....[10]....
        /*020c*/ 	.word	0x00003540


	//   ....[11]....
        /*0210*/ 	.word	0x00003650


	//   ....[12]....
        /*0214*/ 	.word	0x00003f90


	//   ....[13]....
        /*0218*/ 	.word	0x00004000


	//   ....[14]....
        /*021c*/ 	.word	0x00005370


	//   ....[15]....
        /*0220*/ 	.word	0x000055a0


	//   ....[16]....
        /*0224*/ 	.word	0x00006180


	//   ....[17]....
        /*0228*/ 	.word	0x00006280


	//   ....[18]....
        /*022c*/ 	.word	0x00006ad0


	//   ....[19]....
        /*0230*/ 	.word	0x00006b60


	//   ....[20]....
        /*0234*/ 	.word	0x000084f0


	//   ....[21]....
        /*0238*/ 	.word	0x00008500


	//   ....[22]....
        /*023c*/ 	.word	0x00008560


	//   ....[23]....
        /*0240*/ 	.word	0x00008570


	//   ....[24]....
        /*0244*/ 	.word	0x00009d70


	//   ....[25]....
        /*0248*/ 	.word	0x0000a090


	//   ....[26]....
        /*024c*/ 	.word	0x0000ac50


	//   ....[27]....
        /*0250*/ 	.word	0x0000ad50


	//   ....[28]....
        /*0254*/ 	.word	0x0000b590


	//   ....[29]....
        /*0258*/ 	.word	0x0000b620


	//   ....[30]....
        /*025c*/ 	.word	0x0000c8b0


	//   ....[31]....
        /*0260*/ 	.word	0x0000c8d0


	//   ....[32]....
        /*0264*/ 	.word	0x0000c940


	//   ....[33]....
        /*0268*/ 	.word	0x0000c950


	//   ....[34]....
        /*026c*/ 	.word	0x0000d9d0


	//   ....[35]....
        /*0270*/ 	.word	0x0000d9e0


	//   ....[36]....
        /*0274*/ 	.word	0x0000d9f0


	//   ....[37]....
        /*0278*/ 	.word	0x0000da00


	//   ....[38]....
        /*027c*/ 	.word	0x0000da10


	//   ....[39]....
        /*0280*/ 	.word	0x0000da20


	//   ....[40]....
        /*0284*/ 	.word	0x0000da30


	//   ....[41]....
        /*0288*/ 	.word	0x0000da40


	//   ....[42]....
        /*028c*/ 	.word	0x0000da50


	//   ....[43]....
        /*0290*/ 	.word	0x0000da80


	//   ....[44]....
        /*0294*/ 	.word	0x0000dab0


	//   ....[45]....
        /*0298*/ 	.word	0x0000dac0


	//   ....[46]....
        /*029c*/ 	.word	0x0000db00


	//   ....[47]....
        /*02a0*/ 	.word	0x0000db10


	//   ....[48]....
        /*02a4*/ 	.word	0x0000db20


	//   ....[49]....
        /*02a8*/ 	.word	0x0000db30


	//   ....[50]....
        /*02ac*/ 	.word	0x0000db60


	//   ....[51]....
        /*02b0*/ 	.word	0x0000db90


	//   ....[52]....
        /*02b4*/ 	.word	0x0000dbc0


	//   ....[53]....
        /*02b8*/ 	.word	0x0000dbd0


	//   ....[54]....
        /*02bc*/ 	.word	0x0000dbe0


	//   ....[55]....
        /*02c0*/ 	.word	0x0000dc00


	//   ....[56]....
        /*02c4*/ 	.word	0x0000dc20


	//   ....[57]....
        /*02c8*/ 	.word	0x0000dc40


	//   ....[58]....
        /*02cc*/ 	.word	0x0000dc80


	//   ....[59]....
        /*02d0*/ 	.word	0x0000dcc0


	//   ....[60]....
        /*02d4*/ 	.word	0x0000dcf0


	//   ....[61]....
        /*02d8*/ 	.word	0x0000dd20


	//   ....[62]....
        /*02dc*/ 	.word	0x0000e130


	//   ....[63]....
        /*02e0*/ 	.word	0x0000e160


	//   ....[64]....
        /*02e4*/ 	.word	0x0000e280


	//   ....[65]....
        /*02e8*/ 	.word	0x0000e2a0


	//   ....[66]....
        /*02ec*/ 	.word	0x0000e980


	//   ....[67]....
        /*02f0*/ 	.word	0x0000e990


	//   ....[68]....
        /*02f4*/ 	.word	0x0000ea90


	//   ....[69]....
        /*02f8*/ 	.word	0x0000eab0


	//   ....[70]....
        /*02fc*/ 	.word	0x0000ec70


	//   ....[71]....
        /*0300*/ 	.word	0x0000ffe0


	//   ....[72]....
        /*0304*/ 	.word	0x00010d90


	//   ....[73]....
        /*0308*/ 	.word	0x00010dc0


	//   ....[74]....
        /*030c*/ 	.word	0x00010df0


	//   ....[75]....
        /*0310*/ 	.word	0x00010e10


	//   ....[76]....
        /*0314*/ 	.word	0x00010e20


	//   ....[77]....
        /*0318*/ 	.word	0x00010ee0


	//   ....[78]....
        /*031c*/ 	.word	0x00012840


	//   ....[79]....
        /*0320*/ 	.word	0x000129d0


	//   ....[80]....
        /*0324*/ 	.word	0x00013060


	//   ....[81]....
        /*0328*/ 	.word	0x00013210


	//   ....[82]....
        /*032c*/ 	.word	0x00013260


	//   ....[83]....
        /*0330*/ 	.word	0x000132f0


	//   ....[84]....
        /*0334*/ 	.word	0x000133f0


	//   ....[85]....
        /*0338*/ 	.word	0x00013460


	//   ....[86]....
        /*033c*/ 	.word	0x00013530


	//   ....[87]....
        /*0340*/ 	.word	0x00013870


	//----- nvinfo : EIATTR_REG_RECONFIG
	.align		4
.L_173:
        /*0344*/ 	.byte	0x01, 0x54
	.zero		2


	//----- nvinfo : EIATTR_SYSCALL_OFFSETS
	.align		4
        /*0348*/ 	.byte	0x04, 0x46
        /*034a*/ 	.short	(.L_175 - .L_174)


	//   ....[0]....
.L_174:
        /*034c*/ 	.word	0x00001bc0


	//   ....[1]....
        /*0350*/ 	.word	0x0000fa60


	//   ....[2]....
        /*0354*/ 	.word	0x0000fbd0


	//   ....[3]....
        /*0358*/ 	.word	0x0000fd20


	//   ....[4]....
        /*035c*/ 	.word	0x0000fe60


	//   ....[5]....
        /*0360*/ 	.word	0x000108d0


	//----- nvinfo : EIATTR_MBARRIER_INSTR_OFFSETS
	.align		4
.L_175:
        /*0364*/ 	.byte	0x04, 0x39
        /*0366*/ 	.short	(.L_177 - .L_176)


	//   ....[0]....
.L_176:
        /*0368*/ 	.word	0x00000270
        /*036c*/ 	.word	0x000000ff
        /*0370*/ 	.word	0x00019c00
        /*0374*/ 	.short	0x0100
        /*0376*/ 	.byte	0x08
	.zero		1


	//   ....[1]....
        /*0378*/ 	.word	0x00000280
        /*037c*/ 	.word	0x000000ff
        /*0380*/ 	.word	0x00019c20
        /*0384*/ 	.short	0x0100
        /*0386*/ 	.byte	0x08
	.zero		1


	//   ....[2]....
        /*0388*/ 	.word	0x00000370
        /*038c*/ 	.word	0x000000ff
        /*0390*/ 	.word	0x00019c30
        /*0394*/ 	.short	0x0100
        /*0396*/ 	.byte	0x08
	.zero		1


	//   ....[3]....
        /*0398*/ 	.word	0x00000380
        /*039c*/ 	.word	0x000000ff
        /*03a0*/ 	.word	0x00019c40
        /*03a4*/ 	.short	0x0100
        /*03a6*/ 	.byte	0x08
	.zero		1


	//   ....[4]....
        /*03a8*/ 	.word	0x00000390
        /*03ac*/ 	.word	0x000000ff
        /*03b0*/ 	.word	0x00019c38
        /*03b4*/ 	.short	0x0100
        /*03b6*/ 	.byte	0x08
	.zero		1


	//   ....[5]....
        /*03b8*/ 	.word	0x000003a0
        /*03bc*/ 	.word	0x000000ff
        /*03c0*/ 	.word	0x00019c48
        /*03c4*/ 	.short	0x0100
        /*03c6*/ 	.byte	0x08
	.zero		1


	//   ....[6]....
        /*03c8*/ 	.word	0x000004d0
        /*03cc*/ 	.word	0x000000ff
        /*03d0*/ 	.word	0x00019c50
        /*03d4*/ 	.short	0x0100
        /*03d6*/ 	.byte	0x08
	.zero		1


	//   ....[7]....
        /*03d8*/ 	.word	0x000004e0
        /*03dc*/ 	.word	0x000000ff
        /*03e0*/ 	.word	0x00019c60
        /*03e4*/ 	.short	0x0100
        /*03e6*/ 	.byte	0x08
	.zero		1


	//   ....[8]....
        /*03e8*/ 	.word	0x000004f0
        /*03ec*/ 	.word	0x000000ff
        /*03f0*/ 	.word	0x00019c58
        /*03f4*/ 	.short	0x0100
        /*03f6*/ 	.byte	0x08
	.zero		1


	//   ....[9]....
        /*03f8*/ 	.word	0x00000500
        /*03fc*/ 	.word	0x000000ff
        /*0400*/ 	.word	0x00019c68
        /*0404*/ 	.short	0x0100
        /*0406*/ 	.byte	0x08
	.zero		1


	//   ....[10]....
        /*0408*/ 	.word	0x000005f0
        /*040c*/ 	.word	0x000000ff
        /*0410*/ 	.word	0x00019c70
        /*0414*/ 	.short	0x0100
        /*0416*/ 	.byte	0x06
	.zero		1


	//   ....[11]....
        /*0418*/ 	.word	0x00000600
        /*041c*/ 	.word	0x000000ff
        /*0420*/ 	.word	0x00019c80
        /*0424*/ 	.short	0x0100
        /*0426*/ 	.byte	0x06
	.zero		1


	//   ....[12]....
        /*0428*/ 	.word	0x00000610
        /*042c*/ 	.word	0x000000ff
        /*0430*/ 	.word	0x00019c78
        /*0434*/ 	.short	0x0100
        /*0436*/ 	.byte	0x06
	.zero		1


	//   ....[13]....
        /*0438*/ 	.word	0x00000620
        /*043c*/ 	.word	0x000000ff
        /*0440*/ 	.word	0x00019c88
        /*0444*/ 	.short	0x0100
        /*0446*/ 	.byte	0x06
	.zero		1


	//   ....[14]....
        /*0448*/ 	.word	0x00000750
        /*044c*/ 	.word	0x000000ff
        /*0450*/ 	.word	0x00019c90
        /*0454*/ 	.short	0x0100
        /*0456*/ 	.byte	0x08
	.zero		1


	//   ....[15]....
        /*0458*/ 	.word	0x00000760
        /*045c*/ 	.word	0x000000ff
        /*0460*/ 	.word	0x00019ca0
        /*0464*/ 	.short	0x0100
        /*0466*/ 	.byte	0x08
	.zero		1


	//   ....[16]....
        /*0468*/ 	.word	0x00000770
        /*046c*/ 	.word	0x000000ff
        /*0470*/ 	.word	0x00019c98
        /*0474*/ 	.short	0x0100
        /*0476*/ 	.byte	0x08
	.zero		1


	//   ....[17]....
        /*0478*/ 	.word	0x00000780
        /*047c*/ 	.word	0x000000ff
        /*0480*/ 	.word	0x00019ca8
        /*0484*/ 	.short	0x0100
        /*0486*/ 	.byte	0x08
	.zero		1


	//   ....[18]....
        /*0488*/ 	.word	0x000008b0
        /*048c*/ 	.word	0x000000ff
        /*0490*/ 	.word	0x00019cb0
        /*0494*/ 	.short	0x0100
        /*0496*/ 	.byte	0x08
	.zero		1


	//   ....[19]....
        /*0498*/ 	.word	0x000008c0
        /*049c*/ 	.word	0x000000ff
        /*04a0*/ 	.word	0x00019cc0
        /*04a4*/ 	.short	0x0100
        /*04a6*/ 	.byte	0x08
	.zero		1


	//   ....[20]....
        /*04a8*/ 	.word	0x000008d0
        /*04ac*/ 	.word	0x000000ff
        /*04b0*/ 	.word	0x00019cb8
        /*04b4*/ 	.short	0x0100
        /*04b6*/ 	.byte	0x08
	.zero		1


	//   ....[21]....
        /*04b8*/ 	.word	0x000008e0
        /*04bc*/ 	.word	0x000000ff
        /*04c0*/ 	.word	0x00019cc8
        /*04c4*/ 	.short	0x0100
        /*04c6*/ 	.byte	0x08
	.zero		1


	//   ....[22]....
        /*04c8*/ 	.word	0x00001c40
        /*04cc*/ 	.word	0x000000ff
        /*04d0*/ 	.word	0x00019c00
        /*04d4*/ 	.short	0x010a
        /*04d6*/ 	.byte	0x2d
	.zero		1


	//   ....[23]....
        /*04d8*/ 	.word	0x00001cc0
        /*04dc*/ 	.word	0x00000005
        /*04e0*/ 	.word	0x00019c30
        /*04e4*/ 	.short	0x010a
        /*04e6*/ 	.byte	0x3f
	.zero		1


	//   ....[24]....
        /*04e8*/ 	.word	0x00001d20
        /*04ec*/ 	.word	0x00000005
        /*04f0*/ 	.word	0x00019c30
        /*04f4*/ 	.short	0x010a
        /*04f6*/ 	.byte	0x3f
	.zero		1


	//   ....[25]....
        /*04f8*/ 	.word	0x00002070
        /*04fc*/ 	.word	0x00000000
        /*0500*/ 	.word	0x00000000
        /*0504*/ 	.short	0x0101
        /*0506*/ 	.byte	0x3f
	.zero		1


	//   ....[26]....
        /*0508*/ 	.word	0x00004ee0
        /*050c*/ 	.word	0x000000ff
        /*0510*/ 	.word	0x00019c30
        /*0514*/ 	.short	0x010a
        /*0516*/ 	.byte	0x06
	.zero		1


	//   ....[27]....
        /*0518*/ 	.word	0x00004f20
        /*051c*/ 	.word	0x000000ff
        /*0520*/ 	.word	0x00019c30
        /*0524*/ 	.short	0x010a
        /*0526*/ 	.byte	0x06
	.zero		1


	//   ....[28]....
        /*0528*/ 	.word	0x00005080
        /*052c*/ 	.word	0x000000ff
        /*0530*/ 	.word	0x00019c50
        /*0534*/ 	.short	0x010a
        /*0536*/ 	.byte	0x0b
	.zero		1


	//   ....[29]....
        /*0538*/ 	.word	0x000050c0
        /*053c*/ 	.word	0x000000ff
        /*0540*/ 	.word	0x00019c50
        /*0544*/ 	.short	0x010a
        /*0546*/ 	.byte	0x0b
	.zero		1


	//   ....[30]....
        /*0548*/ 	.word	0x000053a0
        /*054c*/ 	.word	0x00000008
        /*0550*/ 	.word	0x00000000
        /*0554*/ 	.short	0x0101
        /*0556*/ 	.byte	0x3f
	.zero		1


	//   ....[31]....
        /*0558*/ 	.word	0x000075e0
        /*055c*/ 	.word	0x000000ff
        /*0560*/ 	.word	0x00000000
        /*0564*/ 	.short	0x0101
        /*0566*/ 	.byte	0x06
	.zero		1


	//   ....[32]....
        /*0568*/ 	.word	0x00007e10
        /*056c*/ 	.word	0x000000ff
        /*0570*/ 	.word	0x00019c30
        /*0574*/ 	.short	0x010a
        /*0576*/ 	.byte	0x06
	.zero		1


	//   ....[33]....
        /*0578*/ 	.word	0x00007e50
        /*057c*/ 	.word	0x000000ff
        /*0580*/ 	.word	0x00019c30
        /*0584*/ 	.short	0x010a
        /*0586*/ 	.byte	0x06
	.zero		1


	//   ....[34]....
        /*0588*/ 	.word	0x00007fb0
        /*058c*/ 	.word	0x000000ff
        /*0590*/ 	.word	0x00019c50
        /*0594*/ 	.short	0x010a
        /*0596*/ 	.byte	0x0b
	.zero		1


	//   ....[35]....
        /*0598*/ 	.word	0x00007ff0
        /*059c*/ 	.word	0x000000ff
        /*05a0*/ 	.word	0x00019c50
        /*05a4*/ 	.short	0x010a
        /*05a6*/ 	.byte	0x0b
	.zero		1


	//   ....[36]....
        /*05a8*/ 	.word	0x00009140
        /*05ac*/ 	.word	0x00000004
        /*05b0*/ 	.word	0x00000000
        /*05b4*/ 	.short	0x0101
        /*05b6*/ 	.byte	0x3f
	.zero		1


	//   ....[37]....
        /*05b8*/ 	.word	0x00009410
        /*05bc*/ 	.word	0x000000ff
        /*05c0*/ 	.word	0x00000000
        /*05c4*/ 	.short	0x0101
        /*05c6*/ 	.byte	0x06
	.zero		1


	//   ....[38]....
        /*05c8*/ 	.word	0x00009a10
        /*05cc*/ 	.word	0x000000ff
        /*05d0*/ 	.word	0x00019c30
        /*05d4*/ 	.short	0x010a
        /*05d6*/ 	.byte	0x06
	.zero		1


	//   ....[39]....
        /*05d8*/ 	.word	0x00009a50
        /*05dc*/ 	.word	0x000000ff
        /*05e0*/ 	.word	0x00019c30
        /*05e4*/ 	.short	0x010a
        /*05e6*/ 	.byte	0x06
	.zero		1


	//   ....[40]....
        /*05e8*/ 	.word	0x00009bb0
        /*05ec*/ 	.word	0x000000ff
        /*05f0*/ 	.word	0x00019c50
        /*05f4*/ 	.short	0x010a
        /*05f6*/ 	.byte	0x0b
	.zero		1


	//   ....[41]....
        /*05f8*/ 	.word	0x00009bf0
        /*05fc*/ 	.word	0x000000ff
        /*0600*/ 	.word	0x00019c50
        /*0604*/ 	.short	0x010a
        /*0606*/ 	.byte	0x0b
	.zero		1


	//   ....[42]....
        /*0608*/ 	.word	0x00009ee0
        /*060c*/ 	.word	0x00000002
        /*0610*/ 	.word	0x00000000
        /*0614*/ 	.short	0x0101
        /*0616*/ 	.byte	0x3f
	.zero		1


	//   ....[43]....
        /*0618*/ 	.word	0x0000c0c0
        /*061c*/ 	.word	0x000000ff
        /*0620*/ 	.word	0x00000000
        /*0624*/ 	.short	0x0101
        /*0626*/ 	.byte	0x06
	.zero		1


	//   ....[44]....
        /*0628*/ 	.word	0x0000c5e0
        /*062c*/ 	.word	0x000000ff
        /*0630*/ 	.word	0x00019c50
        /*0634*/ 	.short	0x010a
        /*0636*/ 	.byte	0x0e
	.zero		1


	//   ....[45]....
        /*0638*/ 	.word	0x0000c620
        /*063c*/ 	.word	0x000000ff
        /*0640*/ 	.word	0x00019c50
        /*0644*/ 	.short	0x010a
        /*0646*/ 	.byte	0x0e
	.zero		1


	//   ....[46]....
        /*0648*/ 	.word	0x0000cc30
        /*064c*/ 	.word	0x000000ff
        /*0650*/ 	.word	0x00000000
        /*0654*/ 	.short	0x0101
        /*0656*/ 	.byte	0x04
	.zero		1


	//   ....[47]....
        /*0658*/ 	.word	0x0000e140
        /*065c*/ 	.word	0x00000000
        /*0660*/ 	.word	0x00000000
        /*0664*/ 	.short	0x0101
        /*0666*/ 	.byte	0x3f
	.zero		1


	//   ....[48]....
        /*0668*/ 	.word	0x00010220
        /*066c*/ 	.word	0x00000005
        /*0670*/ 	.word	0x00019c80
        /*0674*/ 	.short	0x010a
        /*0676*/ 	.byte	0x3f
	.zero		1


	//   ....[49]....
        /*0678*/ 	.word	0x00010480
        /*067c*/ 	.word	0x00000005
        /*0680*/ 	.word	0x00019c40
        /*0684*/ 	.short	0x010a
        /*0686*/ 	.byte	0x3f
	.zero		1


	//   ....[50]....
        /*0688*/ 	.word	0x00010ff0
        /*068c*/ 	.word	0x00000011
        /*0690*/ 	.word	0x00019c00
        /*0694*/ 	.short	0x0107
        /*0696*/ 	.byte	0x3f
	.zero		1


	//   ....[51]....
        /*0698*/ 	.word	0x000110f0
        /*069c*/ 	.word	0x00000011
        /*06a0*/ 	.word	0x00019c00
        /*06a4*/ 	.short	0x0101
        /*06a6*/ 	.byte	0x3f
	.zero		1


	//   ....[52]....
        /*06a8*/ 	.word	0x00011110
        /*06ac*/ 	.word	0x00000011
        /*06b0*/ 	.word	0x00019c20
        /*06b4*/ 	.short	0x010a
        /*06b6*/ 	.byte	0x3f
	.zero		1


	//   ....[53]....
        /*06b8*/ 	.word	0x000113f0
        /*06bc*/ 	.word	0x00000004
        /*06c0*/ 	.word	0x00019c80
        /*06c4*/ 	.short	0x010a
        /*06c6*/ 	.byte	0x3f
	.zero		1


	//   ....[54]....
        /*06c8*/ 	.word	0x00011810
        /*06cc*/ 	.word	0x00000004
        /*06d0*/ 	.word	0x00019c40
        /*06d4*/ 	.short	0x010a
        /*06d6*/ 	.byte	0x3f
	.zero		1


	//   ....[55]....
        /*06d8*/ 	.word	0x00011cb0
        /*06dc*/ 	.word	0x00000003
        /*06e0*/ 	.word	0x00019c70
        /*06e4*/ 	.short	0x010a
        /*06e6*/ 	.byte	0x3f
	.zero		1


	//   ....[56]....
        /*06e8*/ 	.word	0x00011d30
        /*06ec*/ 	.word	0x00000003
        /*06f0*/ 	.word	0x00019c60
        /*06f4*/ 	.short	0x010a
        /*06f6*/ 	.byte	0x3f
	.zero		1


	//   ....[57]....
        /*06f8*/ 	.word	0x00012080
        /*06fc*/ 	.word	0x00000003
        /*0700*/ 	.word	0x00019c50
        /*0704*/ 	.short	0x0101
        /*0706*/ 	.byte	0x3f
	.zero		1


	//   ....[58]....
        /*0708*/ 	.word	0x00012100
        /*070c*/ 	.word	0x00000002
        /*0710*/ 	.word	0x00000000
        /*0714*/ 	.short	0x0101
        /*0716*/ 	.byte	0x3f
	.zero		1


	//   ....[59]....
        /*0718*/ 	.word	0x000122f0
        /*071c*/ 	.word	0x00000003
        /*0720*/ 	.word	0x00019c70
        /*0724*/ 	.short	0x010a
        /*0726*/ 	.byte	0x3f
	.zero		1


	//   ....[60]....
        /*0728*/ 	.word	0x00012360
        /*072c*/ 	.word	0x00000003
        /*0730*/ 	.word	0x00019c60
        /*0734*/ 	.short	0x010a
        /*0736*/ 	.byte	0x3f
	.zero		1


	//   ....[61]....
        /*0738*/ 	.word	0x000126b0
        /*073c*/ 	.word	0x00000003
        /*0740*/ 	.word	0x00019c50
        /*0744*/ 	.short	0x0101
        /*0746*/ 	.byte	0x3f
	.zero		1


	//   ....[62]....
        /*0748*/ 	.word	0x00012740
        /*074c*/ 	.word	0x00000000
        /*0750*/ 	.word	0x00000000
        /*0754*/ 	.short	0x0101
        /*0756*/ 	.byte	0x3f
	.zero		1


	//   ....[63]....
        /*0758*/ 	.word	0x00012950
        /*075c*/ 	.word	0x00000006
        /*0760*/ 	.word	0x00019c20
        /*0764*/ 	.short	0x010a
        /*0766*/ 	.byte	0x3f
	.zero		1


	//   ....[64]....
        /*0768*/ 	.word	0x00012af0
        /*076c*/ 	.word	0x00000005
        /*0770*/ 	.word	0x00000000
        /*0774*/ 	.short	0x010a
        /*0776*/ 	.byte	0x3f
	.zero		1


	//   ....[65]....
        /*0778*/ 	.word	0x00012b60
        /*077c*/ 	.word	0x00000009
        /*0780*/ 	.word	0x00000000
        /*0784*/ 	.short	0x010a
        /*0786*/ 	.byte	0x3f
	.zero		1


	//   ....[66]....
        /*0788*/ 	.word	0x00012bb0
        /*078c*/ 	.word	0x00000013
        /*0790*/ 	.word	0x00019c60
        /*0794*/ 	.short	0x010a
        /*0796*/ 	.byte	0x3f
	.zero		1


	//   ....[67]....
        /*0798*/ 	.word	0x00012c00
        /*079c*/ 	.word	0x00000007
        /*07a0*/ 	.word	0x00019c60
        /*07a4*/ 	.short	0x010a
        /*07a6*/ 	.byte	0x3f
	.zero		1


	//   ....[68]....
        /*07a8*/ 	.word	0x00012c40
        /*07ac*/ 	.word	0x00000013
        /*07b0*/ 	.word	0x00019c80
        /*07b4*/ 	.short	0x010a
        /*07b6*/ 	.byte	0x3f
	.zero		1


	//   ....[69]....
        /*07b8*/ 	.word	0x00012c60
        /*07bc*/ 	.word	0x00000007
        /*07c0*/ 	.word	0x00019c80
        /*07c4*/ 	.short	0x010a
        /*07c6*/ 	.byte	0x3f
	.zero		1


	//   ....[70]....
        /*07c8*/ 	.word	0x00012cd0
        /*07cc*/ 	.word	0x00000003
        /*07d0*/ 	.word	0x00019c00
        /*07d4*/ 	.short	0x010a
        /*07d6*/ 	.byte	0x3f
	.zero		1


	//   ....[71]....
        /*07d8*/ 	.word	0x00012d20
        /*07dc*/ 	.word	0x00000005
        /*07e0*/ 	.word	0x00019c30
        /*07e4*/ 	.short	0x010a
        /*07e6*/ 	.byte	0x3f
	.zero		1


	//   ....[72]....
        /*07e8*/ 	.word	0x00012d80
        /*07ec*/ 	.word	0x00000007
        /*07f0*/ 	.word	0x00019c30
        /*07f4*/ 	.short	0x010a
        /*07f6*/ 	.byte	0x3f
	.zero		1


	//   ....[73]....
        /*07f8*/ 	.word	0x00012de0
        /*07fc*/ 	.word	0x00000007
        /*0800*/ 	.word	0x00019c50
        /*0804*/ 	.short	0x010a
        /*0806*/ 	.byte	0x3f
	.zero		1


	//   ....[74]....
        /*0808*/ 	.word	0x00012e40
        /*080c*/ 	.word	0x0000000b
        /*0810*/ 	.word	0x00019c30
        /*0814*/ 	.short	0x010a
        /*0816*/ 	.byte	0x3f
	.zero		1


	//   ....[75]....
        /*0818*/ 	.word	0x00012ea0
        /*081c*/ 	.word	0x0000000b
        /*0820*/ 	.word	0x00019c50
        /*0824*/ 	.short	0x010a
        /*0826*/ 	.byte	0x3f
	.zero		1


	//   ....[76]....
        /*0828*/ 	.word	0x00012f00
        /*082c*/ 	.word	0x00000007
        /*0830*/ 	.word	0x00019c30
        /*0834*/ 	.short	0x010a
        /*0836*/ 	.byte	0x3f
	.zero		1


	//   ....[77]....
        /*0838*/ 	.word	0x00012f60
        /*083c*/ 	.word	0x00000007
        /*0840*/ 	.word	0x00019c50
        /*0844*/ 	.short	0x010a
        /*0846*/ 	.byte	0x3f
	.zero		1


	//   ....[78]....
        /*0848*/ 	.word	0x00012fc0
        /*084c*/ 	.word	0x00000006
        /*0850*/ 	.word	0x00019c50
        /*0854*/ 	.short	0x010a
        /*0856*/ 	.byte	0x3f
	.zero		1


	//   ....[79]....
        /*0858*/ 	.word	0x00013110
        /*085c*/ 	.word	0x00000005
        /*0860*/ 	.word	0x00019c80
        /*0864*/ 	.short	0x010a
        /*0866*/ 	.byte	0x3f
	.zero		1


	//   ....[80]....
        /*0868*/ 	.word	0x00013160
        /*086c*/ 	.word	0x00000005
        /*0870*/ 	.word	0x00019c40
        /*0874*/ 	.short	0x010a
        /*0876*/ 	.byte	0x3f
	.zero		1


	//   ....[81]....
        /*0878*/ 	.word	0x00013560
        /*087c*/ 	.word	0x00000011
        /*0880*/ 	.word	0x00019c20
        /*0884*/ 	.short	0x010a
        /*0886*/ 	.byte	0x3f
	.zero		1


	//   ....[82]....
        /*0888*/ 	.word	0x000135b0
        /*088c*/ 	.word	0x00000004
        /*0890*/ 	.word	0x00019c80
        /*0894*/ 	.short	0x010a
        /*0896*/ 	.byte	0x3f
	.zero		1


	//   ....[83]....
        /*0898*/ 	.word	0x00013600
        /*089c*/ 	.word	0x00000004
        /*08a0*/ 	.word	0x00019c40
        /*08a4*/ 	.short	0x010a
        /*08a6*/ 	.byte	0x3f
	.zero		1


	//   ....[84]....
        /*08a8*/ 	.word	0x00013650
        /*08ac*/ 	.word	0x00000003
        /*08b0*/ 	.word	0x00019c70
        /*08b4*/ 	.short	0x010a
        /*08b6*/ 	.byte	0x3f
	.zero		1


	//   ....[85]....
        /*08b8*/ 	.word	0x000136a0
        /*08bc*/ 	.word	0x00000003
        /*08c0*/ 	.word	0x00019c60
        /*08c4*/ 	.short	0x010a
        /*08c6*/ 	.byte	0x3f
	.zero		1


	//   ....[86]....
        /*08c8*/ 	.word	0x000136f0
        /*08cc*/ 	.word	0x00000003
        /*08d0*/ 	.word	0x00019c70
        /*08d4*/ 	.short	0x010a
        /*08d6*/ 	.byte	0x3f
	.zero		1


	//   ....[87]....
        /*08d8*/ 	.word	0x00013740
        /*08dc*/ 	.word	0x00000003
        /*08e0*/ 	.word	0x00019c60
        /*08e4*/ 	.short	0x010a
        /*08e6*/ 	.byte	0x3f
	.zero		1


	//   ....[88]....
        /*08e8*/ 	.word	0x00013790
        /*08ec*/ 	.word	0x00000006
        /*08f0*/ 	.word	0x00019c20
        /*08f4*/ 	.short	0x010a
        /*08f6*/ 	.byte	0x3f
	.zero		1


	//   ....[89]....
        /*08f8*/ 	.word	0x00013930
        /*08fc*/ 	.word	0x00000005
        /*0900*/ 	.word	0x00000000
        /*0904*/ 	.short	0x010a
        /*0906*/ 	.byte	0x3f
	.zero		1


	//   ....[90]....
        /*0908*/ 	.word	0x00013980
        /*090c*/ 	.word	0x00000009
        /*0910*/ 	.word	0x00000000
        /*0914*/ 	.short	0x010a
        /*0916*/ 	.byte	0x3f
	.zero		1


	//   ....[91]....
        /*0918*/ 	.word	0x000139d0
        /*091c*/ 	.word	0x00000013
        /*0920*/ 	.word	0x00019c60
        /*0924*/ 	.short	0x010a
        /*0926*/ 	.byte	0x3f
	.zero		1


	//   ....[92]....
        /*0928*/ 	.word	0x00013a20
        /*092c*/ 	.word	0x00000007
        /*0930*/ 	.word	0x00019c60
        /*0934*/ 	.short	0x010a
        /*0936*/ 	.byte	0x3f
	.zero		1


	//   ....[93]....
        /*0938*/ 	.word	0x00013a70
        /*093c*/ 	.word	0x00000013
        /*0940*/ 	.word	0x00019c80
        /*0944*/ 	.short	0x010a
        /*0946*/ 	.byte	0x3f
	.zero		1


	//----- nvinfo : EIATTR_NUM_MBARRIERS
	.align		4
.L_177:
        /*0948*/ 	.byte	0x03, 0x38
        /*094a*/ 	.short	0x0016


	//----- nvinfo : EIATTR_EXIT_INSTR_OFFSETS
	.align		4
        /*094c*/ 	.byte	0x04, 0x1c
        /*094e*/ 	.short	(.L_179 - .L_178)


	//   ....[0]....
.L_178:
        /*0950*/ 	.word	0x00000a00


	//   ....[1]....
        /*0954*/ 	.word	0x0000ebe0


	//   ....[2]....
        /*0958*/ 	.word	0x00012cb0


	//----- nvinfo : EIATTR_MAX_THREADS
	.align		4
.L_179:
        /*095c*/ 	.byte	0x04, 0x05
        /*095e*/ 	.short	(.L_181 - .L_180)
.L_180:
        /*0960*/ 	.word	0x00000200
        /*0964*/ 	.word	0x00000001
        /*0968*/ 	.word	0x00000001


	//----- nvinfo : EIATTR_CRS_STACK_SIZE
	.align		4
.L_181:
        /*096c*/ 	.byte	0x04, 0x1e
        /*096e*/ 	.short	(.L_183 - .L_182)
.L_182:
        /*0970*/ 	.word	0x00000000


	//----- nvinfo : EIATTR_CBANK_PARAM_SIZE
	.align		4
.L_183:
        /*0974*/ 	.byte	0x03, 0x19
        /*0976*/ 	.short	0x0af0


	//----- nvinfo : EIATTR_PARAM_CBANK
	.align		4
        /*0978*/ 	.byte	0x04, 0x0a
        /*097a*/ 	.short	(.L_185 - .L_184)
	.align		4
.L_184:
        /*097c*/ 	.word	index@(.nv.constant0._ZN7cutlass13device_kernelIN5flash11enable_sm90INS1_16FlashAttnFwdSm90INS1_25CollectiveMainloopFwdSm90ILi2EN4cute5tupleIJNS5_1CILi1EEES8_S8_EEENS6_IJNS7_ILi192EEENS7_ILi128EEENS7_ILi96EEEEEELi96ENS_12float_e4m3_tEfNS_4arch4Sm90ELb0ELb1ELb0ELb0ELb0ELb0ELb0ELb1ELb1ELb1ELb0ELb0EEENS1_21CollectiveEpilogueFwdINS6_IJSA_SC_SB_EEES9_NS_10bfloat16_tESG_Li384ELb0ELb1ELb0ELb1EEENS1_30DynamicPersistentTileSchedulerILi384ELi128ELb0ELb1ELb1EEEEEEEEEvNT_6ParamsE)
        /*0980*/ 	.short	0x0210
        /*0982*/ 	.short	0x0af0


	//----- nvinfo : EIATTR_SW_WAR
	.align		4
.L_185:
        /*0984*/ 	.byte	0x04, 0x36
        /*0986*/ 	.short	(.L_187 - .L_186)
.L_186:
        /*0988*/ 	.word	0x00000008
.L_187:


//--------------------- .nv.info._ZN7cutlass13device_kernelIN5flash11enable_sm90INS1_16FlashAttnFwdSm90INS1_25CollectiveMainloopFwdSm90ILi2EN4cute5tupleIJNS5_1CILi1EEES8_S8_EEENS6_IJNS7_ILi192EEENS7_ILi128EEENS7_ILi96EEEEEELi96ENS_12float_e4m3_tEfNS_4arch4Sm90ELb0ELb1ELb0ELb1ELb0ELb0ELb0ELb1ELb1ELb1ELb0ELb0EEENS1_21CollectiveEpilogueFwdINS6_IJSA_SC_SB_EEES9_NS_10bfloat16_tESG_Li384ELb1ELb1ELb0ELb1EEENS1_36VarlenDynamicPersistentTileSchedulerILi192ELi128ELi384ELi128ELb0ELb1ELb1ELb1ELb0ELb1EEEEEEEEEvNT_6ParamsE --------------------------
	.section	.nv.info._ZN7cutlass13device_kernelIN5flash11enable_sm90INS1_16FlashAttnFwdSm90INS1_25CollectiveMainloopFwdSm90ILi2EN4cute5tupleIJNS5_1CILi1EEES8_S8_EEENS6_IJNS7_ILi192EEENS7_ILi128EEENS7_ILi96EEEEEELi96ENS_12float_e4m3_tEfNS_4arch4Sm90ELb0ELb1ELb0ELb1ELb0ELb0ELb0ELb1ELb1ELb1ELb0ELb0EEENS1_21CollectiveEpilogueFwdINS6_IJSA_SC_SB_EEES9_NS_10bfloat16_tESG_Li384ELb1ELb1ELb0ELb1EEENS1_36VarlenDynamicPersistentTileSchedulerILi192ELi128ELi384ELi128ELb0ELb1ELb1ELb1ELb0ELb1EEEEEEEEEvNT_6ParamsE,"",@"SHT_CUDA_INFO"
	.sectionflags	@""
	.align	4


	//----- nvinfo : EIATTR_CUDA_API_VERSION
	.align		4
        /*0000*/ 	.byte	0x04, 0x37
        /*0002*/ 	.short	(.L_189 - .L_188)
.L_188:
        /*0004*/ 	.word	0x00000082


	//----- nvinfo : EIATTR_KPARAM_INFO
	.align		4
.L_189:
        /*0008*/ 	.byte	0x04, 0x17
        /*000a*/ 	.short	(.L_191 - .L_190)
.L_190:
        /*000c*/ 	.word	0x00000000
        /*0010*/ 	.short	0x0000
        /*0012*/ 	.short	0x0070
        /*0014*/ 	.byte	0x00, 0xf0, 0x01, 0x2a


	//----- nvinfo : EIATTR_SPARSE_MMA_MASK
	.align		4
.L_191:
        /*0018*/ 	.byte	0x03, 0x50
        /*001a*/ 	.short	0x0000


	//----- nvinfo : EIATTR_MAXREG_COUNT
	.align		4
        /*001c*/ 	.byte	0x03, 0x1b
        /*001e*/ 	.short	0x0080


	//----- nvinfo : EIATTR_NUM_BARRIERS
	.align		4
        /*0020*/ 	.byte	0x02, 0x4c
        /*0022*/ 	.byte	0x09
	.zero		1


	//----- nvinfo : EIATTR_EXTERNS
	.align		4
        /*0024*/ 	.byte	0x04, 0x0f
        /*0026*/ 	.short	(.L_193 - .L_192)


	//   ....[0]....
	.align		4
.L_192:
        /*0028*/ 	.word	index@(__assertfail)


	//----- nvinfo : EIATTR_ANNOTATIONS
	.align		4
.L_193:
        /*002c*/ 	.byte	0x04, 0x55
        /*002e*/ 	.short	(.L_195 - .L_194)


	//   ....[0]....
.L_194:
        /*0030*/ 	.word	0x00000001
        /*0034*/ 	.byte	0xd0, 0xfd, 0x00, 0x00, 0x01, 0x00, 0x00, 0x00, 0xd0, 0x00, 0x01, 0x00, 0x01, 0x00, 0x00, 0x00
        /*0044*/ 	.byte	0x00, 0x01, 0x01, 0x00, 0x01, 0x00, 0x00, 0x00, 0x10, 0x01, 0x01, 0x00, 0x01, 0x00, 0x00, 0x00
        /*0054*/ 	.byte	0x20, 0x20, 0x01, 0x00, 0x01, 0x00, 0x00, 0x00, 0x70, 0x24, 0x01, 0x00, 0x01, 0x00, 0x00, 0x00
        /*0064*/ 	.byte	0x90, 0x24, 0x01, 0x00, 0x01, 0x00, 0x00, 0x00, 0x50, 0x31, 0x01, 0x00, 0x01, 0x00, 0x00, 0x00
        /*0074*/ 	.byte	0x90, 0x37, 0x01, 0x00, 0x01, 0x00, 0x00, 0x00, 0x70, 0x47, 0x01, 0x00


	//----- nvinfo : EIATTR_MERCURY_ISA_VERSION
	.align		4
.L_195:
        /*0080*/ 	.byte	0x03, 0x5f
        /*0082*/ 	.short	0x0101


	//----- nvinfo : EIATTR_UNUSED_LOAD_BYTE_OFFSET
	.align		4
        /*0084*/ 	.byte	0x04, 0x44
        /*0086*/ 	.short	(.L_197 - .L_196)


	//   ....[0]....
.L_196:
        /*0088*/ 	.word	0x00000a00
        /*008c*/ 	.word	0x0000fff0


	//   ....[1]....
        /*0090*/ 	.word	0x0000d0b0
        /*0094*/ 	.word	0x0000fff0


	//----- nvinfo : EIATTR_INT_WARP_WIDE_INSTR_OFFSETS
	.align		4
.L_197:
        /*0098*/ 	.byte	0x04, 0x31
        /*009a*/ 	.short	(.L_199 - .L_198)


	//   ....[0]....
.L_198:
        /*009c*/ 	.word	0x00000130


	//   ....[1]....
        /*00a0*/ 	.word	0x00000170


	//   ....[2]....
        /*00a4*/ 	.word	0x000001e0


	//   ....[3]....
        /*00a8*/ 	.word	0x00010ba0


	//   ....[4]....
        /*00ac*/ 	.word	0x00010c30


	//   ....[5]....
        /*00b0*/ 	.word	0x000135b0


	//   ....[6]....
        /*00b4*/ 	.word	0x00013640


	//----- nvinfo : EIATTR_COOP_GROUP_MASK_REGIDS
	.align		4
.L_199:
        /*00b8*/ 	.byte	0x04, 0x29
        /*00ba*/ 	.short	(.L_201 - .L_200)


	//   ....[0]....
.L_200:
        /*00bc*/ 	.word	0xffffffff


	//   ....[1]....
        /*00c0*/ 	.word	0xffffffff


	//   ....[2]....
        /*00c4*/ 	.word	0xffffffff


	//   ....[3]....
        /*00c8*/ 	.word	0xffffffff


	//   ....[4]....
        /*00cc*/ 	.word	0xffffffff


	//   ....[5]....
        /*00d0*/ 	.word	0xffffffff


	//   ....[6]....
        /*00d4*/ 	.word	0xffffffff


	//   ....[7]....
        /*00d8*/ 	.word	0xffffffff


	//   ....[8]....
        /*00dc*/ 	.word	0xffffffff


	//   ....[9]....
        /*00e0*/ 	.word	0xffffffff


	//   ....[10]....
        /*00e4*/ 	.word	0xffffffff


	//   ....[11]....
        /*00e8*/ 	.word	0xffffffff


	//   ....[12]....
        /*00ec*/ 	.word	0xffffffff


	//   ....[13]....
        /*00f0*/ 	.word	0xffffffff


	//   ....[14]....
        /*00f4*/ 	.word	0xffffffff


	//   ....[15]....
        /*00f8*/ 	.word	0xffffffff


	//   ....[16]....
        /*00fc*/ 	.word	0xffffffff


	//   ....[17]....
        /*0100*/ 	.word	0xffffffff


	//   ....[18]....
        /*0104*/ 	.word	0xffffffff


	//   ....[19]....
        /*0108*/ 	.word	0xffffffff


	//   ....[20]....
        /*010c*/ 	.word	0xffffffff


	//   ....[21]....
        /*0110*/ 	.word	0xffffffff


	//   ....[22]....
        /*0114*/ 	.word	0xffffffff


	//   ....[23]....
        /*0118*/ 	.word	0xffffffff


	//   ....[24]....
        /*011c*/ 	.word	0xffffffff


	//   ....[25]....
        /*0120*/ 	.word	0xffffffff


	//   ....[26]....
        /*0124*/ 	.word	0xffffffff


	//   ....[27]....
        /*0128*/ 	.word	0xffffffff


	//   ....[28]....
        /*012c*/ 	.word	0xffffffff


	//   ....[29]....
        /*0130*/ 	.word	0xffffffff


	//   ....[30]....
        /*0134*/ 	.word	0xffffffff


	//   ....[31]....
        /*0138*/ 	.word	0xffffffff


	//   ....[32]....
        /*013c*/ 	.word	0xffffffff


	//   ....[33]....
        /*0140*/ 	.word	0xffffffff


	//   ....[34]....
        /*0144*/ 	.word	0xffffffff


	//   ....[35]....
        /*0148*/ 	.word	0xffffffff


	//   ....[36]....
        /*014c*/ 	.word	0xffffffff


	//   ....[37]....
        /*0150*/ 	.word	0xffffffff


	//   ....[38]....
        /*0154*/ 	.word	0xffffffff


	//   ....[39]....
        /*0158*/ 	.word	0xffffffff


	//   ....[40]....
        /*015c*/ 	.word	0xffffffff


	//   ....[41]....
        /*0160*/ 	.word	0xffffffff


	//   ....[42]....
        /*0164*/ 	.word	0xffffffff


	//   ....[43]....
        /*0168*/ 	.word	0xffffffff


	//   ....[44]....
        /*016c*/ 	.word	0xffffffff


	//   ....[45]....
        /*0170*/ 	.word	0xffffffff


	//   ....[46]....
        /*0174*/ 	.word	0xffffffff


	//   ....[47]....
        /*0178*/ 	.word	0xffffffff


	//   ....[48]....
        /*017c*/ 	.word	0xffffffff


	//   ....[49]....
        /*0180*/ 	.word	0xffffffff


	//   ....[50]....
        /*0184*/ 	.word	0xffffffff


	//   ....[51]....
        /*0188*/ 	.word	0xffffffff


	//   ....[52]....
        /*018c*/ 	.word	0xffffffff


	//   ....[53]....
        /*0190*/ 	.word	0xffffffff


	//   ....[54]....
        /*0194*/ 	.word	0xffffffff


	//   ....[55]....
        /*0198*/ 	.word	0xffffffff


	//   ....[56]....
        /*019c*/ 	.word	0xffffffff


	//   ....[57]....
        /*01a0*/ 	.word	0xffffffff


	//   ....[58]....
        /*01a4*/ 	.word	0xffffffff


	//   ....[59]....
        /*01a8*/ 	.word	0xffffffff


	//   ....[60]....
        /*01ac*/ 	.word	0xffffffff


	//   ....[61]....
        /*01b0*/ 	.word	0xffffffff


	//   ....[62]....
        /*01b4*/ 	.word	0xffffffff


	//   ....[63]....
        /*01b8*/ 	.word	0xffffffff


	//   ....[64]....
        /*01bc*/ 	.word	0xffffffff


	//   ....[65]....
        /*01c0*/ 	.word	0xffffffff


	//   ....[66]....
        /*01c4*/ 	.word	0xffffffff


	//   ....[67]....
        /*01c8*/ 	.word	0xffffffff


	//   ....[68]....
        /*01cc*/ 	.word	0xffffffff


	//   ....[69]....
        /*01d0*/ 	.word	0xffffffff


	//   ....[70]....
        /*01d4*/ 	.word	0xffffffff


	//   ....[71]....
        /*01d8*/ 	.word	0xffffffff


	//   ....[72]....
        /*01dc*/ 	.word	0xffffffff


	//   ....[73]....
        /*01e0*/ 	.word	0xffffffff


	//   ....[74]....
        /*01e4*/ 	.word	0xffffffff


	//   ....[75]....
        /*01e8*/ 	.word	0xffffffff


	//   ....[76]....
        /*01ec*/ 	.word	0xffffffff


	//   ....[77]....
        /*01f0*/ 	.word	0xffffffff


	//   ....[78]....
        /*01f4*/ 	.word	0xffffffff


	//   ....[79]....
        /*01f8*/ 	.word	0xffffffff


	//   ....[80]....
        /*01fc*/ 	.word	0xffffffff


	//   ....[81]....
        /*0200*/ 	.word	0xffffffff


	//   ....[82]....
        /*0204*/ 	.word	0xffffffff


	//   ....[83]....
        /*0208*/ 	.word	0xffffffff


	//   ....[84]....
        /*020c*/ 	.word	0xffffffff


	//   ....[85]....
        /*0210*/ 	.word	0xffffffff


	//   ....[86]....
        /*0214*/ 	.word	0xffffffff


	//   ....[87]....
        /*0218*/ 	.word	0xffffffff


	//   ....[88]....
        /*021c*/ 	.word	0xffffffff


	//   ....[89]....
        /*0220*/ 	.word	0xffffffff


	//   ....[90]....
        /*0224*/ 	.word	0xffffffff


	//   ....[91]....
        /*0228*/ 	.word	0xffffffff


	//   ....[92]....
        /*022c*/ 	.word	0xffffffff


	//   ....[93]....
        /*0230*/ 	.word	0xffffffff


	//   ....[94]....
        /*0234*/ 	.word	0xffffffff


	//   ....[95]....
        /*0238*/ 	.word	0xffffffff


	//   ....[96]....
        /*023c*/ 	.word	0xffffffff


	//   ....[97]....
        /*0240*/ 	.word	0xffffffff


	//   ....[98]....
        /*0244*/ 	.word	0xffffffff


	//   ....[99]....
        /*0248*/ 	.word	0xffffffff


	//   ....[100]....
        /*024c*/ 	.word	0xffffffff


	//   ....[101]....
        /*0250*/ 	.word	0xffffffff


	//   ....[102]....
        /*0254*/ 	.word	0xffffffff


	//   ....[103]....
        /*0258*/ 	.word	0xffffffff


	//   ....[104]....
        /*025c*/ 	.word	0xffffffff


	//   ....[105]....
        /*0260*/ 	.word	0xffffffff


	//   ....[106]....
        /*0264*/ 	.word	0xffffffff


	//   ....[107]....
        /*0268*/ 	.word	0xffffffff


	//   ....[108]....
        /*026c*/ 	.word	0xffffffff


	//   ....[109]....
        /*0270*/ 	.word	0xffffffff


	//   ....[110]....
        /*0274*/ 	.word	0xffffffff


	//   ....[111]....
        /*0278*/ 	.word	0x0500000f


	//   ....[112]....
        /*027c*/ 	.word	0x0500000f


	//   ....[113]....
        /*0280*/ 	.word	0x0500000f


	//   ....[114]....
        /*0284*/ 	.word	0x0500000f


	//   ....[115]....
        /*0288*/ 	.word	0x0500000f


	//   ....[116]....
        /*028c*/ 	.word	0x0500000f


	//   ....[117]....
        /*0290*/ 	.word	0x0500000f


	//   ....[118]....
        /*0294*/ 	.word	0x0500000f


	//----- nvinfo : EIATTR_COOP_GROUP_INSTR_OFFSETS
	.align		4
.L_201:
        /*0298*/ 	.byte	0x04, 0x28
        /*029a*/ 	.short	(.L_203 - .L_202)


	//   ....[0]....
.L_202:
        /*029c*/ 	.word	0x00000060


	//   ....[1]....
        /*02a0*/ 	.word	0x00000140


	//   ....[2]....
        /*02a4*/ 	.word	0x00000190


	//   ....[3]....
        /*02a8*/ 	.word	0x000003c0


	//   ....[4]....
        /*02ac*/ 	.word	0x00000520


	//   ....[5]....
        /*02b0*/ 	.word	0x00000640


	//   ....[6]....
        /*02b4*/ 	.word	0x000007a0


	//   ....[7]....
        /*02b8*/ 	.word	0x00001b80


	//   ....[8]....
        /*02bc*/ 	.word	0x00002140


	//   ....[9]....
        /*02c0*/ 	.word	0x00002410


	//   ....[10]....
        /*02c4*/ 	.word	0x000036c0


	//   ....[11]....
        /*02c8*/ 	.word	0x000037d0


	//   ....[12]....
        /*02cc*/ 	.word	0x00004120


	//   ....[13]....
        /*02d0*/ 	.word	0x00004180


	//   ....[14]....
        /*02d4*/ 	.word	0x000054c0


	//   ....[15]....
        /*02d8*/ 	.word	0x000056f0


	//   ....[16]....
        /*02dc*/ 	.word	0x000062d0


	//   ....[17]....
        /*02e0*/ 	.word	0x000063d0


	//   ....[18]....
        /*02e4*/ 	.word	0x00006c20


	//   ....[19]....
        /*02e8*/ 	.word	0x00006cb0


	//   ....[20]....
        /*02ec*/ 	.word	0x00008670


	//   ....[21]....
        /*02f0*/ 	.word	0x00008680


	//   ....[22]....
        /*02f4*/ 	.word	0x000086e0


	//   ....[23]....
        /*02f8*/ 	.word	0x000086f0


	//   ....[24]....
        /*02fc*/ 	.word	0x00009fb0


	//   ....[25]....
        /*0300*/ 	.word	0x0000a1f0


	//   ....[26]....
        /*0304*/ 	.word	0x0000adc0


	//   ....[27]....
        /*0308*/ 	.word	0x0000aec0


	//   ....[28]....
        /*030c*/ 	.word	0x0000b710


	//   ....[29]....
        /*0310*/ 	.word	0x0000b790


	//   ....[30]....
        /*0314*/ 	.word	0x0000ca10


	//   ....[31]....
        /*0318*/ 	.word	0x0000ca30


	//   ....[32]....
        /*031c*/ 	.word	0x0000caa0


	//   ....[33]....
        /*0320*/ 	.word	0x0000cab0


	//   ....[34]....
        /*0324*/ 	.word	0x0000d760


	//   ....[35]....
        /*0328*/ 	.word	0x0000d770


	//   ....[36]....
        /*032c*/ 	.word	0x0000d780


	//   ....[37]....
        /*0330*/ 	.word	0x0000d790


	//   ....[38]....
        /*0334*/ 	.word	0x0000d7a0


	//   ....[39]....
        /*0338*/ 	.word	0x0000d7b0


	//   ....[40]....
        /*033c*/ 	.word	0x0000d7c0


	//   ....[41]....
        /*0340*/ 	.word	0x0000d7d0


	//   ....[42]....
        /*0344*/ 	.word	0x0000d7e0


	//   ....[43]....
        /*0348*/ 	.word	0x0000d7f0


	//   ....[44]....
        /*034c*/ 	.word	0x0000d800


	//   ....[45]....
        /*0350*/ 	.word	0x0000d830


	//   ....[46]....
        /*0354*/ 	.word	0x0000d850


	//   ....[47]....
        /*0358*/ 	.word	0x0000d880


	//   ....[48]....
        /*035c*/ 	.word	0x0000d8c0


	//   ....[49]....
        /*0360*/ 	.word	0x0000d900


	//   ....[50]....
        /*0364*/ 	.word	0x0000d940


	//   ....[51]....
        /*0368*/ 	.word	0x0000d970


	//   ....[52]....
        /*036c*/ 	.word	0x0000d9a0


	//   ....[53]....
        /*0370*/ 	.word	0x0000d9d0


	//   ....[54]....
        /*0374*/ 	.word	0x0000da00


	//   ....[55]....
        /*0378*/ 	.word	0x0000da10


	//   ....[56]....
        /*037c*/ 	.word	0x0000da20


	//   ....[57]....
        /*0380*/ 	.word	0x0000da50


	//   ....[58]....
        /*0384*/ 	.word	0x0000dfa0


	//   ....[59]....
        /*0388*/ 	.word	0x0000dfe0


	//   ....[60]....
        /*038c*/ 	.word	0x0000e010


	//   ....[61]....
        /*0390*/ 	.word	0x0000e050


	//   ....[62]....
        /*0394*/ 	.word	0x0000e4f0


	//   ....[63]....
        /*0398*/ 	.word	0x0000e520


	//   ....[64]....
        /*039c*/ 	.word	0x0000e640


	//   ....[65]....
        /*03a0*/ 	.word	0x0000e660


	//   ....[66]....
        /*03a4*/ 	.word	0x0000ef70


	//   ....[67]....
        /*03a8*/ 	.word	0x0000ef80


	//   ....[68]....
        /*03ac*/ 	.word	0x0000f080


	//   ....[69]....
        /*03b0*/ 	.word	0x0000f0a0


	//   ....[70]....
        /*03b4*/ 	.word	0x0000f230


	//   ....[71]....
        /*03b8*/ 	.word	0x0000f400


	//   ....[72]....
        /*03bc*/ 	.word	0x0000f430


	//   ....[73]....
        /*03c0*/ 	.word	0x0000f460


	//   ....[74]....
        /*03c4*/ 	.word	0x0000f490


	//   ....[75]....
        /*03c8*/ 	.word	0x0000f4c0


	//   ....[76]....
        /*03cc*/ 	.word	0x0000f500


	//   ....[77]....
        /*03d0*/ 	.word	0x0000f680


	//   ....[78]....
        /*03d4*/ 	.word	0x0000f6b0


	//   ....[79]....
        /*03d8*/ 	.word	0x0000f6e0


	//   ....[80]....
        /*03dc*/ 	.word	0x0000f710


	//   ....[81]....
        /*03e0*/ 	.word	0x0000f740


	//   ....[82]....
        /*03e4*/ 	.word	0x0000f780


	//   ....[83]....
        /*03e8*/ 	.word	0x0000f810


	//   ....[84]....
        /*03ec*/ 	.word	0x0000f8a0


	//   ....[85]....
        /*03f0*/ 	.word	0x0000f950


	//   ....[86]....
        /*03f4*/ 	.word	0x00011300


	//   ....[87]....
        /*03f8*/ 	.word	0x00012180


	//   ....[88]....
        /*03fc*/ 	.word	0x000121b0


	//   ....[89]....
        /*0400*/ 	.word	0x000121e0


	//   ....[90]....
        /*0404*/ 	.word	0x000121f0


	//   ....[91]....
        /*0408*/ 	.word	0x00012200


	//   ....[92]....
        /*040c*/ 	.word	0x000122e0


	//   ....[93]....
        /*0410*/ 	.word	0x00013d40


	//   ....[94]....
        /*0414*/ 	.word	0x00013d70


	//   ....[95]....
        /*0418*/ 	.word	0x00013da0


	//   ....[96]....
        /*041c*/ 	.word	0x00013dd0


	//   ....[97]....
        /*0420*/ 	.word	0x00013de0


	//   ....[98]....
        /*0424*/ 	.word	0x00013e00


	//   ....[99]....
        /*0428*/ 	.word	0x00013e20


	//   ....[100]....
        /*042c*/ 	.word	0x00013e60


	//   ....[101]....
        /*0430*/ 	.word	0x00013fa0


	//   ....[102]....
        /*0434*/ 	.word	0x00013fd0


	//   ....[103]....
        /*0438*/ 	.word	0x00014010


	//   ....[104]....
        /*043c*/ 	.word	0x00014040


	//   ....[105]....
        /*0440*/ 	.word	0x00014070


	//   ....[106]....
        /*0444*/ 	.word	0x000140a0


	//   ....[107]....
        /*0448*/ 	.word	0x00014140


	//   ....[108]....
        /*044c*/ 	.word	0x000141e0


	//   ....[109]....
        /*0450*/ 	.word	0x00014280


	//   ....[110]....
        /*0454*/ 	.word	0x00014890


	//   ....[111]....
        /*0458*/ 	.word	0x00014f20


	//   ....[112]....
        /*045c*/ 	.word	0x000150e0


	//   ....[113]....
        /*0460*/ 	.word	0x00015140


	//   ....[114]....
        /*0464*/ 	.word	0x000151a0


	//   ....[115]....
        /*0468*/ 	.word	0x00015240


	//   ....[116]....
        /*046c*/ 	.word	0x00015330


	//   ....[117]....
        /*0470*/ 	.word	0x00015400


	//   ....[118]....
        /*0474*/ 	.word	0x00015740


	//----- nvinfo : EIATTR_REG_RECONFIG
	.align		4
.L_203:
        /*0478*/ 	.byte	0x01, 0x54
	.zero		2


	//----- nvinfo : EIATTR_SYSCALL_OFFSETS
	.align		4
        /*047c*/ 	.byte	0x04, 0x46
        /*047e*/ 	.short	(.L_205 - .L_204)


	//   ....[0]....
.L_204:
        /*0480*/ 	.word	0x00001d60


	//   ....[1]....
        /*0484*/ 	.word	0x00010d90


	//   ....[2]....
        /*0488*/ 	.word	0x00010f00


	//   ....[3]....
        /*048c*/ 	.word	0x00011050


	//   ....[4]....
        /*0490*/ 	.word	0x00011190


	//   ....[5]....
        /*0494*/ 	.word	0x00011c60


	//----- nvinfo : EIATTR_MBARRIER_INSTR_OFFSETS
	.align		4
.L_205:
        /*0498*/ 	.byte	0x04, 0x39
        /*049a*/ 	.short	(.L_207 - .L_206)


	//   ....[0]....
.L_206:
        /*049c*/ 	.word	0x00000270
        /*04a0*/ 	.word	0x000000ff
        /*04a4*/ 	.word	0x00019c00
        /*04a8*/ 	.short	0x0100
        /*04aa*/ 	.byte	0x08
	.zero		1


	//   ....[1]....
        /*04ac*/ 	.word	0x00000280
        /*04b0*/ 	.word	0x000000ff
        /*04b4*/ 	.word	0x00019c20
        /*04b8*/ 	.short	0x0100
        /*04ba*/ 	.byte	0x08
	.zero		1


	//   ....[2]....
        /*04bc*/ 	.word	0x00000370
        /*04c0*/ 	.word	0x000000ff
        /*04c4*/ 	.word	0x00019c30
        /*04c8*/ 	.short	0x0100
        /*04ca*/ 	.byte	0x08
	.zero		1


	//   ....[3]....
        /*04cc*/ 	.word	0x00000380
        /*04d0*/ 	.word	0x000000ff
        /*04d4*/ 	.word	0x00019c40
        /*04d8*/ 	.short	0x0100
        /*04da*/ 	.byte	0x08
	.zero		1


	//   ....[4]....
        /*04dc*/ 	.word	0x00000390
        /*04e0*/ 	.word	0x000000ff
        /*04e4*/ 	.word	0x00019c38
        /*04e8*/ 	.short	0x0100
        /*04ea*/ 	.byte	0x08
	.zero		1


	//   ....[5]....
        /*04ec*/ 	.word	0x000003a0
        /*04f0*/ 	.word	0x000000ff
        /*04f4*/ 	.word	0x00019c48
        /*04f8*/ 	.short	0x0100
        /*04fa*/ 	.byte	0x08
	.zero		1


	//   ....[6]....
        /*04fc*/ 	.word	0x000004d0
        /*0500*/ 	.word	0x000000ff
        /*0504*/ 	.word	0x00019c50
        /*0508*/ 	.short	0x0100
        /*050a*/ 	.byte	0x08
	.zero		1


	//   ....[7]....
        /*050c*/ 	.word	0x000004e0
        /*0510*/ 	.word	0x000000ff
        /*0514*/ 	.word	0x00019c60
        /*0518*/ 	.short	0x0100
        /*051a*/ 	.byte	0x08
	.zero		1


	//   ....[8]....
        /*051c*/ 	.word	0x000004f0
        /*0520*/ 	.word	0x000000ff
        /*0524*/ 	.word	0x00019c58
        /*0528*/ 	.short	0x0100
        /*052a*/ 	.byte	0x08
	.zero		1


	//   ....[9]....
        /*052c*/ 	.word	0x00000500
        /*0530*/ 	.word	0x000000ff
        /*0534*/ 	.word	0x00019c68
        /*0538*/ 	.short	0x0100
        /*053a*/ 	.byte	0x08
	.zero		1


	//   ....[10]....
        /*053c*/ 	.word	0x000005f0
        /*0540*/ 	.word	0x000000ff
        /*0544*/ 	.word	0x00019c70
        /*0548*/ 	.short	0x0100
        /*054a*/ 	.byte	0x06
	.zero		1


	//   ....[11]....
        /*054c*/ 	.word	0x00000600
        /*0550*/ 	.word	0x000000ff
        /*0554*/ 	.word	0x00019c80
        /*0558*/ 	.short	0x0100
        /*055a*/ 	.byte	0x06
	.zero		1


	//   ....[12]....
        /*055c*/ 	.word	0x00000610
        /*0560*/ 	.word	0x000000ff
        /*0564*/ 	.word	0x00019c78
        /*0568*/ 	.short	0x0100
        /*056a*/ 	.byte	0x06
	.zero		1


	//   ....[13]....
        /*056c*/ 	.word	0x00000620
        /*0570*/ 	.word	0x000000ff
        /*0574*/ 	.word	0x00019c88
        /*0578*/ 	.short	0x0100
        /*057a*/ 	.byte	0x06
	.zero		1


	//   ....[14]....
        /*057c*/ 	.word	0x00000750
        /*0580*/ 	.word	0x000000ff
        /*0584*/ 	.word	0x00019c90
        /*0588*/ 	.short	0x0100
        /*058a*/ 	.byte	0x08
	.zero		1


	//   ....[15]....
        /*058c*/ 	.word	0x00000760
        /*0590*/ 	.word	0x000000ff
        /*0594*/ 	.word	0x00019ca0
        /*0598*/ 	.short	0x0100
        /*059a*/ 	.byte	0x08
	.zero		1


	//   ....[16]....
        /*059c*/ 	.word	0x00000770
        /*05a0*/ 	.word	0x000000ff
        /*05a4*/ 	.word	0x00019c98
        /*05a8*/ 	.short	0x0100
        /*05aa*/ 	.byte	0x08
	.zero		1


	//   ....[17]....
        /*05ac*/ 	.word	0x00000780
        /*05b0*/ 	.word	0x000000ff
        /*05b4*/ 	.word	0x00019ca8
        /*05b8*/ 	.short	0x0100
        /*05ba*/ 	.byte	0x08
	.zero		1


	//   ....[18]....
        /*05bc*/ 	.word	0x000008b0
        /*05c0*/ 	.word	0x000000ff
        /*05c4*/ 	.word	0x00019cb0
        /*05c8*/ 	.short	0x0100
        /*05ca*/ 	.byte	0x08
	.zero		1


	//   ....[19]....
        /*05cc*/ 	.word	0x000008c0
        /*05d0*/ 	.word	0x000000ff
        /*05d4*/ 	.word	0x00019cc0
        /*05d8*/ 	.short	0x0100
        /*05da*/ 	.byte	0x08
	.zero		1


	//   ....[20]....
        /*05dc*/ 	.word	0x000008d0
        /*05e0*/ 	.word	0x000000ff
        /*05e4*/ 	.word	0x00019cb8
        /*05e8*/ 	.short	0x0100
        /*05ea*/ 	.byte	0x08
	.zero		1


	//   ....[21]....
        /*05ec*/ 	.word	0x000008e0
        /*05f0*/ 	.word	0x000000ff
        /*05f4*/ 	.word	0x00019cc8
        /*05f8*/ 	.short	0x0100
        /*05fa*/ 	.byte	0x08
	.zero		1


	//   ....[22]....
        /*05fc*/ 	.word	0x00001de0
        /*0600*/ 	.word	0x000000ff
        /*0604*/ 	.word	0x00019c00
        /*0608*/ 	.short	0x010a
        /*060a*/ 	.byte	0x2e
	.zero		1


	//   ....[23]....
        /*060c*/ 	.word	0x00001e60
        /*0610*/ 	.word	0x00000005
        /*0614*/ 	.word	0x00019c30
        /*0618*/ 	.short	0x010a
        /*061a*/ 	.byte	0x3f
	.zero		1


	//   ....[24]....
        /*061c*/ 	.word	0x00001ec0
        /*0620*/ 	.word	0x00000005
        /*0624*/ 	.word	0x00019c30
        /*0628*/ 	.short	0x010a
        /*062a*/ 	.byte	0x3f
	.zero		1


	//   ....[25]....
        /*062c*/ 	.word	0x000021e0
        /*0630*/ 	.word	0x00000000
        /*0634*/ 	.word	0x00000000
        /*0638*/ 	.short	0x0101
        /*063a*/ 	.byte	0x3f
	.zero		1


	//   ....[26]....
        /*063c*/ 	.word	0x00005060
        /*0640*/ 	.word	0x000000ff
        /*0644*/ 	.word	0x00019c30
        /*0648*/ 	.short	0x010a
        /*064a*/ 	.byte	0x17
	.zero		1


	//   ....[27]....
        /*064c*/ 	.word	0x000050a0
        /*0650*/ 	.word	0x000000ff
        /*0654*/ 	.word	0x00019c30
        /*0658*/ 	.short	0x010a
        /*065a*/ 	.byte	0x17
	.zero		1


	//   ....[28]....
        /*065c*/ 	.word	0x00005200
        /*0660*/ 	.word	0x000000ff
        /*0664*/ 	.word	0x00019c50
        /*0668*/ 	.short	0x010a
        /*066a*/ 	.byte	0x0b
	.zero		1


	//   ....[29]....
        /*066c*/ 	.word	0x00005240
        /*0670*/ 	.word	0x000000ff
        /*0674*/ 	.word	0x00019c50
        /*0678*/ 	.short	0x010a
        /*067a*/ 	.byte	0x0b
	.zero		1


	//   ....[30]....
        /*067c*/ 	.word	0x000054f0
        /*0680*/ 	.word	0x00000006
        /*0684*/ 	.word	0x00000000
        /*0688*/ 	.short	0x0101
        /*068a*/ 	.byte	0x3f
	.zero		1


	//   ....[31]....
        /*068c*/ 	.word	0x00007730
        /*0690*/ 	.word	0x000000ff
        /*0694*/ 	.word	0x00000000
        /*0698*/ 	.short	0x0101
        /*069a*/ 	.byte	0x06
	.zero		1


	//   ....[32]....
        /*069c*/ 	.word	0x00007f90
        /*06a0*/ 	.word	0x000000ff
        /*06a4*/ 	.word	0x00019c30
        /*06a8*/ 	.short	0x010a
        /*06aa*/ 	.byte	0x14
	.zero		1


	//   ....[33]....
        /*06ac*/ 	.word	0x00007fd0
        /*06b0*/ 	.word	0x000000ff
        /*06b4*/ 	.word	0x00019c30
        /*06b8*/ 	.short	0x010a
        /*06ba*/ 	.byte	0x14
	.zero		1


	//   ....[34]....
        /*06bc*/ 	.word	0x00008130
        /*06c0*/ 	.word	0x000000ff
        /*06c4*/ 	.word	0x00019c50
        /*06c8*/ 	.short	0x010a
        /*06ca*/ 	.byte	0x0b
	.zero		1


	//   ....[35]....
        /*06cc*/ 	.word	0x00008170
        /*06d0*/ 	.word	0x000000ff
        /*06d4*/ 	.word	0x00019c50
        /*06d8*/ 	.short	0x010a
        /*06da*/ 	.byte	0x0b
	.zero		1


	//   ....[36]....
        /*06dc*/ 	.word	0x000092d0
        /*06e0*/ 	.word	0x00000004
        /*06e4*/ 	.word	0x00000000
        /*06e8*/ 	.short	0x0101
        /*06ea*/ 	.byte	0x3f
	.zero		1


	//   ....[37]....
        /*06ec*/ 	.word	0x00009580
        /*06f0*/ 	.word	0x000000ff
        /*06f4*/ 	.word	0x00000000
        /*06f8*/ 	.short	0x0101
        /*06fa*/ 	.byte	0x06
	.zero		1


	//   ....[38]....
        /*06fc*/ 	.word	0x00009b80
        /*0700*/ 	.word	0x000000ff
        /*0704*/ 	.word	0x00019c30
        /*0708*/ 	.short	0x010a
        /*070a*/ 	.byte	0x16
	.zero		1


	//   ....[39]....
        /*070c*/ 	.word	0x00009bc0
        /*0710*/ 	.word	0x000000ff
        /*0714*/ 	.word	0x00019c30
        /*0718*/ 	.short	0x010a
        /*071a*/ 	.byte	0x16
	.zero		1


	//   ....[40]....
        /*071c*/ 	.word	0x00009d20
        /*0720*/ 	.word	0x000000ff
        /*0724*/ 	.word	0x00019c50
        /*0728*/ 	.short	0x010a
        /*072a*/ 	.byte	0x0b
	.zero		1


	//   ....[41]....
        /*072c*/ 	.word	0x00009d60
        /*0730*/ 	.word	0x000000ff
        /*0734*/ 	.word	0x00019c50
        /*0738*/ 	.short	0x010a
        /*073a*/ 	.byte	0x0b
	.zero		1


	//   ....[42]....
        /*073c*/ 	.word	0x00009ff0
        /*0740*/ 	.word	0x00000002
        /*0744*/ 	.word	0x00000000
        /*0748*/ 	.short	0x0101
        /*074a*/ 	.byte	0x3f
	.zero		1


	//   ....[43]....
        /*074c*/ 	.word	0x0000c220
        /*0750*/ 	.word	0x000000ff
        /*0754*/ 	.word	0x00000000
        /*0758*/ 	.short	0x0101
        /*075a*/ 	.byte	0x06
	.zero		1


	//   ....[44]....
        /*075c*/ 	.word	0x0000c740
        /*0760*/ 	.word	0x000000ff
        /*0764*/ 	.word	0x00019c50
        /*0768*/ 	.short	0x010a
        /*076a*/ 	.byte	0x0e
	.zero		1


	//   ....[45]....
        /*076c*/ 	.word	0x0000c780
        /*0770*/ 	.word	0x000000ff
        /*0774*/ 	.word	0x00019c50
        /*0778*/ 	.short	0x010a
        /*077a*/ 	.byte	0x0e
	.zero		1


	//   ....[46]....
        /*077c*/ 	.word	0x0000cd90
        /*0780*/ 	.word	0x000000ff
        /*0784*/ 	.word	0x00000000
        /*0788*/ 	.short	0x0101
        /*078a*/ 	.byte	0x04
	.zero		1


	//   ....[47]....
        /*078c*/ 	.word	0x0000e510
        /*0790*/ 	.word	0x00000000
        /*0794*/ 	.word	0x00000000
        /*0798*/ 	.short	0x0101
        /*079a*/ 	.byte	0x3f
	.zero		1


	//   ....[48]....
        /*079c*/ 	.word	0x00011550
        /*07a0*/ 	.word	0x00000002
        /*07a4*/ 	.word	0x00019c80
        /*07a8*/ 	.short	0x010a
        /*07aa*/ 	.byte	0x3f
	.zero		1


	//   ....[49]....
        /*07ac*/ 	.word	0x000117b0
        /*07b0*/ 	.word	0x00000002
        /*07b4*/ 	.word	0x00019c40
        /*07b8*/ 	.short	0x010a
        /*07ba*/ 	.byte	0x3f
	.zero		1


	//   ....[50]....
        /*07bc*/ 	.word	0x000123f0
        /*07c0*/ 	.word	0x00000011
        /*07c4*/ 	.word	0x00019c00
        /*07c8*/ 	.short	0x0107
        /*07ca*/ 	.byte	0x3f
	.zero		1


	//   ....[51]....
        /*07cc*/ 	.word	0x000124f0
        /*07d0*/ 	.word	0x00000011
        /*07d4*/ 	.word	0x00019c00
        /*07d8*/ 	.short	0x0101
        /*07da*/ 	.byte	0x3f
	.zero		1


	//   ....[52]....
        /*07dc*/ 	.word	0x00012510
        /*07e0*/ 	.word	0x00000011
        /*07e4*/ 	.word	0x00019c20
        /*07e8*/ 	.short	0x010a
        /*07ea*/ 	.byte	0x3f
	.zero		1


	//   ....[53]....
        /*07ec*/ 	.word	0x000127f0
        /*07f0*/ 	.word	0x00000004
        /*07f4*/ 	.word	0x00019c80
        /*07f8*/ 	.short	0x010a
        /*07fa*/ 	.byte	0x3f
	.zero		1


	//   ....[54]....
        /*07fc*/ 	.word	0x00012c10
        /*0800*/ 	.word	0x00000004
        /*0804*/ 	.word	0x00019c40
        /*0808*/ 	.short	0x010a
        /*080a*/ 	.byte	0x3f
	.zero		1


	//   ....[55]....
        /*080c*/ 	.word	0x000130c0
        /*0810*/ 	.word	0x00000003
        /*0814*/ 	.word	0x00019c70
        /*0818*/ 	.short	0x010a
        /*081a*/ 	.byte	0x3f
	.zero		1


	//   ....[56]....
        /*081c*/ 	.word	0x00013130
        /*0820*/ 	.word	0x00000003
        /*0824*/ 	.word	0x00019c60
        /*0828*/ 	.short	0x010a
        /*082a*/ 	.byte	0x3f
	.zero		1


	//   ....[57]....
        /*082c*/ 	.word	0x00013490
        /*0830*/ 	.word	0x00000003
        /*0834*/ 	.word	0x00019c50
        /*0838*/ 	.short	0x0101
        /*083a*/ 	.byte	0x3f
	.zero		1


	//   ....[58]....
        /*083c*/ 	.word	0x00013510
        /*0840*/ 	.word	0x00000002
        /*0844*/ 	.word	0x00000000
        /*0848*/ 	.short	0x0101
        /*084a*/ 	.byte	0x3f
	.zero		1


	//   ....[59]....
        /*084c*/ 	.word	0x00013700
        /*0850*/ 	.word	0x00000003
        /*0854*/ 	.word	0x00019c70
        /*0858*/ 	.short	0x010a
        /*085a*/ 	.byte	0x3f
	.zero		1


	//   ....[60]....
        /*085c*/ 	.word	0x00013770
        /*0860*/ 	.word	0x00000003
        /*0864*/ 	.word	0x00019c60
        /*0868*/ 	.short	0x010a
        /*086a*/ 	.byte	0x3f
	.zero		1


	//   ....[61]....
        /*086c*/ 	.word	0x00013ad0
        /*0870*/ 	.word	0x00000003
        /*0874*/ 	.word	0x00019c50
        /*0878*/ 	.short	0x0101
        /*087a*/ 	.byte	0x3f
	.zero		1


	//   ....[62]....
        /*087c*/ 	.word	0x00013b20
        /*0880*/ 	.word	0x00000000
        /*0884*/ 	.word	0x00000000
        /*0888*/ 	.short	0x0101
        /*088a*/ 	.byte	0x3f
	.zero		1


	//   ....[63]....
        /*088c*/ 	.word	0x00014810
        /*0890*/ 	.word	0x00000009
        /*0894*/ 	.word	0x00019c20
        /*0898*/ 	.short	0x010a
        /*089a*/ 	.byte	0x3f
	.zero		1


	//   ....[64]....
        /*089c*/ 	.word	0x000149b0
        /*08a0*/ 	.word	0x00000007
        /*08a4*/ 	.word	0x00000000
        /*08a8*/ 	.short	0x010a
        /*08aa*/ 	.byte	0x3f
	.zero		1


	//   ....[65]....
        /*08ac*/ 	.word	0x00014a20
        /*08b0*/ 	.word	0x00000003
        /*08b4*/ 	.word	0x00000000
        /*08b8*/ 	.short	0x010a
        /*08ba*/ 	.byte	0x3f
	.zero		1


	//   ....[66]....
        /*08bc*/ 	.word	0x00014a70
        /*08c0*/ 	.word	0x00000003
        /*08c4*/ 	.word	0x00019c60
        /*08c8*/ 	.short	0x010a
        /*08ca*/ 	.byte	0x3f
	.zero		1


	//   ....[67]....
        /*08cc*/ 	.word	0x00014ac0
        /*08d0*/ 	.word	0x00000005
        /*08d4*/ 	.word	0x00019c60
        /*08d8*/ 	.short	0x010a
        /*08da*/ 	.byte	0x3f
	.zero		1


	//   ....[68]....
        /*08dc*/ 	.word	0x00014b00
        /*08e0*/ 	.word	0x00000003
        /*08e4*/ 	.word	0x00019c80
        /*08e8*/ 	.short	0x010a
        /*08ea*/ 	.byte	0x3f
	.zero		1


	//   ....[69]....
        /*08ec*/ 	.word	0x00014b20
        /*08f0*/ 	.word	0x00000005
        /*08f4*/ 	.word	0x00019c80
        /*08f8*/ 	.short	0x010a
        /*08fa*/ 	.byte	0x3f
	.zero		1


	//   ....[70]....
        /*08fc*/ 	.word	0x00014b90
        /*0900*/ 	.word	0x00000003
        /*0904*/ 	.word	0x00019c00
        /*0908*/ 	.short	0x010a
        /*090a*/ 	.byte	0x3f
	.zero		1


	//   ....[71]....
        /*090c*/ 	.word	0x00014be0
        /*0910*/ 	.word	0x00000005
        /*0914*/ 	.word	0x00019c30
        /*0918*/ 	.short	0x010a
        /*091a*/ 	.byte	0x3f
	.zero		1


	//   ....[72]....
        /*091c*/ 	.word	0x00014c40
        /*0920*/ 	.word	0x00000007
        /*0924*/ 	.word	0x00019c30
        /*0928*/ 	.short	0x010a
        /*092a*/ 	.byte	0x3f
	.zero		1


	//   ....[73]....
        /*092c*/ 	.word	0x00014ca0
        /*0930*/ 	.word	0x00000007
        /*0934*/ 	.word	0x00019c50
        /*0938*/ 	.short	0x010a
        /*093a*/ 	.byte	0x3f
	.zero		1


	//   ....[74]....
        /*093c*/ 	.word	0x00014d00
        /*0940*/ 	.word	0x0000000b
        /*0944*/ 	.word	0x00019c30
        /*0948*/ 	.short	0x010a
        /*094a*/ 	.byte	0x3f
	.zero		1


	//   ....[75]....
        /*094c*/ 	.word	0x00014d60
        /*0950*/ 	.word	0x0000000b
        /*0954*/ 	.word	0x00019c50
        /*0958*/ 	.short	0x010a
        /*095a*/ 	.byte	0x3f
	.zero		1


	//   ....[76]....
        /*095c*/ 	.word	0x00014dc0
        /*0960*/ 	.word	0x00000007
        /*0964*/ 	.word	0x00019c30
        /*0968*/ 	.short	0x010a
        /*096a*/ 	.byte	0x3f
	.zero		1


	//   ....[77]....
        /*096c*/ 	.word	0x00014e20
        /*0970*/ 	.word	0x00000007
        /*0974*/ 	.word	0x00019c50
        /*0978*/ 	.short	0x010a
        /*097a*/ 	.byte	0x3f
	.zero		1


	//   ....[78]....
        /*097c*/ 	.word	0x00014e80
        /*0980*/ 	.word	0x00000006
        /*0984*/ 	.word	0x00019c50
        /*0988*/ 	.short	0x010a
        /*098a*/ 	.byte	0x3f
	.zero		1


	//   ....[79]....
        /*098c*/ 	.word	0x00014fd0
        /*0990*/ 	.word	0x00000002
        /*0994*/ 	.word	0x00019c80
        /*0998*/ 	.short	0x010a
        /*099a*/ 	.byte	0x3f
	.zero		1


	//   ....[80]....
        /*099c*/ 	.word	0x00015020
        /*09a0*/ 	.word	0x00000002
        /*09a4*/ 	.word	0x00019c40
        /*09a8*/ 	.short	0x010a
        /*09aa*/ 	.byte	0x3f
	.zero		1


	//   ....[81]....
        /*09ac*/ 	.word	0x00015430
        /*09b0*/ 	.word	0x00000011
        /*09b4*/ 	.word	0x00019c20
        /*09b8*/ 	.short	0x010a
        /*09ba*/ 	.byte	0x3f
	.zero		1


	//   ....[82]....
        /*09bc*/ 	.word	0x00015480
        /*09c0*/ 	.word	0x00000004
        /*09c4*/ 	.word	0x00019c80
        /*09c8*/ 	.short	0x010a
        /*09ca*/ 	.byte	0x3f
	.zero		1


	//   ....[83]....
        /*09cc*/ 	.word	0x000154d0
        /*09d0*/ 	.word	0x00000004
        /*09d4*/ 	.word	0x00019c40
        /*09d8*/ 	.short	0x010a
        /*09da*/ 	.byte	0x3f
	.zero		1


	//   ....[84]....
        /*09dc*/ 	.word	0x00015520
        /*09e0*/ 	.word	0x00000003
        /*09e4*/ 	.word	0x00019c70
        /*09e8*/ 	.short	0x010a
        /*09ea*/ 	.byte	0x3f
	.zero		1


	//   ....[85]....
        /*09ec*/ 	.word	0x00015570
        /*09f0*/ 	.word	0x00000003
        /*09f4*/ 	.word	0x00019c60
        /*09f8*/ 	.short	0x010a
        /*09fa*/ 	.byte	0x3f
	.zero		1


	//   ....[86]....
        /*09fc*/ 	.word	0x000155c0
        /*0a00*/ 	.word	0x00000003
        /*0a04*/ 	.word	0x00019c70
        /*0a08*/ 	.short	0x010a
        /*0a0a*/ 	.byte	0x3f
	.zero		1


	//   ....[87]....
        /*0a0c*/ 	.word	0x00015610
        /*0a10*/ 	.word	0x00000003
        /*0a14*/ 	.word	0x00019c60
        /*0a18*/ 	.short	0x010a
        /*0a1a*/ 	.byte	0x3f
	.zero		1


	//   ....[88]....
        /*0a1c*/ 	.word	0x00015660
        /*0a20*/ 	.word	0x00000009
        /*0a24*/ 	.word	0x00019c20
        /*0a28*/ 	.short	0x010a
        /*0a2a*/ 	.byte	0x3f
	.zero		1


	//   ....[89]....
        /*0a2c*/ 	.word	0x00015800
        /*0a30*/ 	.word	0x00000007
        /*0a34*/ 	.word	0x00000000
        /*0a38*/ 	.short	0x010a
        /*0a3a*/ 	.byte	0x3f
	.zero		1


	//   ....[90]....
        /*0a3c*/ 	.word	0x00015850
        /*0a40*/ 	.word	0x00000003
        /*0a44*/ 	.word	0x00000000
        /*0a48*/ 	.short	0x010a
        /*0a4a*/ 	.byte	0x3f
	.zero		1


	//   ....[91]....
        /*0a4c*/ 	.word	0x000158a0
        /*0a50*/ 	.word	0x00000003
        /*0a54*/ 	.word	0x00019c60
        /*0a58*/ 	.short	0x010a
        /*0a5a*/ 	.byte	0x3f
	.zero		1


	//   ....[92]....
        /*0a5c*/ 	.word	0x000158f0
        /*0a60*/ 	.word	0x00000005
        /*0a64*/ 	.word	0x00019c60
        /*0a68*/ 	.short	0x010a
        /*0a6a*/ 	.byte	0x3f
	.zero		1


	//   ....[93]....
        /*0a6c*/ 	.word	0x00015940
        /*0a70*/ 	.word	0x00000003
        /*0a74*/ 	.word	0x00019c80
        /*0a78*/ 	.short	0x010a
        /*0a7a*/ 	.byte	0x3f
	.zero		1


	//----- nvinfo : EIATTR_NUM_MBARRIERS
	.align		4
.L_207:
        /*0a7c*/ 	.byte	0x03, 0x38
        /*0a7e*/ 	.short	0x0016


	//----- nvinfo : EIATTR_EXIT_INSTR_OFFSETS
	.align		4
        /*0a80*/ 	.byte	0x04, 0x1c
        /*0a82*/ 	.short	(.L_209 - .L_208)


	//   ....[0]....
.L_208:
        /*0a84*/ 	.word	0x00000a40


	//   ....[1]....
        /*0a88*/ 	.word	0x0000f1d0


	//   ....[2]....
        /*0a8c*/ 	.word	0x00014b70


	//----- nvinfo : EIATTR_MAX_THREADS
	.align		4
.L_209:
        /*0a90*/ 	.byte	0x04, 0x05
        /*0a92*/ 	.short	(.L_211 - .L_210)
.L_210:
        /*0a94*/ 	.word	0x00000200
        /*0a98*/ 	.word	0x00000001
        /*0a9c*/ 	.word	0x00000001


	//----- nvinfo : EIATTR_CRS_STACK_SIZE
	.align		4
.L_211:
        /*0aa0*/ 	.byte	0x04, 0x1e
        /*0aa2*/ 	.short	(.L_213 - .L_212)
.L_212:
        /*0aa4*/ 	.word	0x00000000


	//----- nvinfo : EIATTR_CBANK_PARAM_SIZE
	.align		4
.L_213:
        /*0aa8*/ 	.byte	0x03, 0x19
        /*0aaa*/ 	.short	0x0af0


	//----- nvinfo : EIATTR_PARAM_CBANK
	.align		4
        /*0aac*/ 	.byte	0x04, 0x0a
        /*0aae*/ 	.short	(.L_215 - .L_214)
	.align		4
.L_214:
        /*0ab0*/ 	.word	index@(.nv.constant0._ZN7cutlass13device_kernelIN5flash11enable_sm90INS1_16FlashAttnFwdSm90INS1_25CollectiveMainloopFwdSm90ILi2EN4cute5tupleIJNS5_1CILi1EEES8_S8_EEENS6_IJNS7_ILi192EEENS7_ILi128EEENS7_ILi96EEEEEELi96ENS_12float_e4m3_tEfNS_4arch4Sm90ELb0ELb1ELb0ELb1ELb0ELb0ELb0ELb1ELb1ELb1ELb0ELb0EEENS1_21CollectiveEpilogueFwdINS6_IJSA_SC_SB_EEES9_NS_10bfloat16_tESG_Li384ELb1ELb1ELb0ELb1EEENS1_36VarlenDynamicPersistentTileSchedulerILi192ELi128ELi384ELi128ELb0ELb1ELb1ELb1ELb0ELb1EEEEEEEEEvNT_6ParamsE)
        /*0ab4*/ 	.short	0x0210
        /*0ab6*/ 	.short	0x0af0


	//----- nvinfo : EIATTR_SW_WAR
	.align		4
.L_215:
        /*0ab8*/ 	.byte	0x04, 0x36
        /*0aba*/ 	.short	(.L_217 - .L_216)
.L_216:
        /*0abc*/ 	.word	0x00000008
.L_217:


//--------------------- .nv.info._ZN7cutlass13device_kernelIN5flash11enable_sm90INS1_16FlashAttnFwdSm90INS1_25CollectiveMainloopFwdSm90ILi2EN4cute5tupleIJNS5_1CILi1EEES8_S8_EEENS6_IJNS7_ILi192EEENS7_ILi128EEENS7_ILi96EEEEEELi96ENS_12float_e4m3_tEfNS_4arch4Sm90ELb0ELb1ELb0ELb1ELb0ELb1ELb0ELb1ELb1ELb1ELb0ELb0EEENS1_21CollectiveEpilogueFwdINS6_IJSA_SC_SB_EEES9_NS_10bfloat16_tESG_Li384ELb1ELb1ELb0ELb1EEENS1_36VarlenDynamicPersistentTileSchedulerILi192ELi128ELi384ELi128ELb0ELb1ELb1ELb1ELb0ELb1EEEEEEEEEvNT_6ParamsE --------------------------
	.section	.nv.info._ZN7cutlass13device_kernelIN5flash11enable_sm90INS1_16FlashAttnFwdSm90INS1_25CollectiveMainloopFwdSm90ILi2EN4cute5tupleIJNS5_1CILi1EEES8_S8_EEENS6_IJNS7_ILi192EEENS7_ILi128EEENS7_ILi96EEEEEELi96ENS_12float_e4m3_tEfNS_4arch4Sm90ELb0ELb1ELb0ELb1ELb0ELb1ELb0ELb1ELb1ELb1ELb0ELb0EEENS1_21CollectiveEpilogueFwdINS6_IJSA_SC_SB_EEES9_NS_10bfloat16_tESG_Li384ELb1ELb1ELb0ELb1EEENS1_36VarlenDynamicPersistentTileSchedulerILi192ELi128ELi384ELi128ELb0ELb1ELb1ELb1ELb0ELb1EEEEEEEEEvNT_6ParamsE,"",@"SHT_CUDA_INFO"
	.sectionflags	@""
	.align	4


	//----- nvinfo : EIATTR_CUDA_API_VERSION
	.align		4
        /*0000*/ 	.byte	0x04, 0x37
        /*0002*/ 	.short	(.L_219 - .L_218)
.L_218:
        /*0004*/ 	.word	0x00000082


	//----- nvinfo : EIATTR_KPARAM_INFO
	.align		4
.L_219:
        /*0008*/ 	.byte	0x04, 0x17
        /*000a*/ 	.short	(.L_221 - .L_220)
.L_220:
        /*000c*/ 	.word	0x00000000
        /*0010*/ 	.short	0x0000
        /*0012*/ 	.short	0x0070
        /*0014*/ 	.byte	0x00, 0xf0, 0x01, 0x2a


	//----- nvinfo : EIATTR_SPARSE_MMA_MASK
	.align		4
.L_221:
        /*0018*/ 	.byte	0x03, 0x50
        /*001a*/ 	.short	0x0000


	//----- nvinfo : EIATTR_MAXREG_COUNT
	.align		4
        /*001c*/ 	.byte	0x03, 0x1b
        /*001e*/ 	.short	0x0080


	//----- nvinfo : EIATTR_NUM_BARRIERS
	.align		4
        /*0020*/ 	.byte	0x02, 0x4c
        /*0022*/ 	.byte	0x10
	.zero		1


	//----- nvinfo : EIATTR_EXTERNS
	.align		4
        /*0024*/ 	.byte	0x04, 0x0f
        /*0026*/ 	.short	(.L_223 - .L_222)


	//   ....[0]....
	.align		4
.L_222:
        /*0028*/ 	.word	index@(__assertfail)


	//----- nvinfo : EIATTR_ANNOTATIONS
	.align		4
.L_223:
        /*002c*/ 	.byte	0x04, 0x55
        /*002e*/ 	.short	(.L_225 - .L_224)


	//   ....[0]....
.L_224:
        /* <DEDUP_REMOVED lines=93> */


	//----- nvinfo : EIATTR_MERCURY_ISA_VERSION
	.align		4
.L_225:
        /*05e8*/ 	.byte	0x03, 0x5f
        /*05ea*/ 	.short	0x0101


	//----- nvinfo : EIATTR_UNUSED_LOAD_BYTE_OFFSET
	.align		4
        /*05ec*/ 	.byte	0x04, 0x44
        /*05ee*/ 	.short	(.L_227 - .L_226)


	//   ....[0]....
.L_226:
        /*05f0*/ 	.word	0x00000aa0
        /*05f4*/ 	.word	0x0000fff0


	//   ....[1]....
        /*05f8*/ 	.word	0x00017990
        /*05fc*/ 	.word	0x0000fff0


	//----- nvinfo : EIATTR_INT_WARP_WIDE_INSTR_OFFSETS
	.align		4
.L_227:
        /*0600*/ 	.byte	0x04, 0x31
        /*0602*/ 	.short	(.L_229 - .L_228)


	//   ....[0]....
.L_228:
        /*0604*/ 	.word	0x00000190


	//   ....[1]....
        /*0608*/ 	.word	0x000001d0


	//   ....[2]....
        /*060c*/ 	.word	0x00000240


	//   ....[3]....
        /*0610*/ 	.word	0x0001cd60


	//   ....[4]....
        /*0614*/ 	.word	0x0001cdf0


	//   ....[5]....
        /*0618*/ 	.word	0x0001f7b0


	//   ....[6]....
        /*061c*/ 	.word	0x0001f840


	//----- nvinfo : EIATTR_COOP_GROUP_MASK_REGIDS
	.align		4
.L_229:
        /*0620*/ 	.byte	0x04, 0x29
        /*0622*/ 	.short	(.L_231 - .L_230)


	//   ....[0]....
.L_230:
        /*0624*/ 	.word	0xffffffff


	//   ....[1]....
        /*0628*/ 	.word	0xffffffff


	//   ....[2]....
        /*062c*/ 	.word	0xffffffff


	//   ....[3]....
        /*0630*/ 	.word	0xffffffff


	//   ....[4]....
        /*0634*/ 	.word	0xffffffff


	//   ....[5]....
        /*0638*/ 	.word	0xffffffff


	//   ....[6]....
        /*063c*/ 	.word	0xffffffff


	//   ....[7]....
        /*0640*/ 	.word	0xffffffff


	//   ....[8]....
        /*0644*/ 	.word	0xffffffff


	//   ....[9]....
        /*0648*/ 	.word	0xffffffff


	//   ....[10]....
        /*064c*/ 	.word	0xffffffff


	//   ....[11]....
        /*0650*/ 	.word	0xffffffff


	//   ....[12]....
        /*0654*/ 	.word	0xffffffff


	//   ....[13]....
        /*0658*/ 	.word	0xffffffff


	//   ....[14]....
        /*065c*/ 	.word	0xffffffff


	//   ....[15]....
        /*0660*/ 	.word	0xffffffff


	//   ....[16]....
        /*0664*/ 	.word	0xffffffff


	//   ....[17]....
        /*0668*/ 	.word	0xffffffff


	//   ....[18]....
        /*066c*/ 	.word	0xffffffff


	//   ....[19]....
        /*0670*/ 	.word	0xffffffff


	//   ....[20]....
        /*0674*/ 	.word	0xffffffff


	//   ....[21]....
        /*0678*/ 	.word	0xffffffff


	//   ....[22]....
        /*067c*/ 	.word	0xffffffff


	//   ....[23]....
        /*0680*/ 	.word	0xffffffff


	//   ....[24]....
        /*0684*/ 	.word	0xffffffff


	//   ....[25]....
        /*0688*/ 	.word	0xffffffff


	//   ....[26]....
        /*068c*/ 	.word	0xffffffff


	//   ....[27]....
        /*0690*/ 	.word	0xffffffff


	//   ....[28]....
        /*0694*/ 	.word	0xffffffff


	//   ....[29]....
        /*0698*/ 	.word	0xffffffff


	//   ....[30]....
        /*069c*/ 	.word	0xffffffff


	//   ....[31]....
        /*06a0*/ 	.word	0xffffffff


	//   ....[32]....
        /*06a4*/ 	.word	0xffffffff


	//   ....[33]....
        /*06a8*/ 	.word	0xffffffff


	//   ....[34]....
        /*06ac*/ 	.word	0xffffffff


	//   ....[35]....
        /*06b0*/ 	.word	0xffffffff


	//   ....[36]....
        /*06b4*/ 	.word	0xffffffff


	//   ....[37]....
        /*06b8*/ 	.word	0xffffffff


	//   ....[38]....
        /*06bc*/ 	.word	0xffffffff


	//   ....[39]....
        /*06c0*/ 	.word	0xffffffff


	//   ....[40]....
        /*06c4*/ 	.word	0xffffffff


	//   ....[41]....
        /*06c8*/ 	.word	0xffffffff


	//   ....[42]....
        /*06cc*/ 	.word	0xffffffff


	//   ....[43]....
        /*06d0*/ 	.word	0xffffffff


	//   ....[44]....
        /*06d4*/ 	.word	0xffffffff


	//   ....[45]....
        /*06d8*/ 	.word	0xffffffff


	//   ....[46]....
        /*06dc*/ 	.word	0xffffffff


	//   ....[47]....
        /*06e0*/ 	.word	0xffffffff


	//   ....[48]....
        /*06e4*/ 	.word	0xffffffff


	//   ....[49]....
        /*06e8*/ 	.word	0xffffffff


	//   ....[50]....
        /*06ec*/ 	.word	0xffffffff


	//   ....[51]....
        /*06f0*/ 	.word	0xffffffff


	//   ....[52]....
        /*06f4*/ 	.word	0xffffffff


	//   ....[53]....
        /*06f8*/ 	.word	0xffffffff


	//   ....[54]....
        /*06fc*/ 	.word	0xffffffff


	//   ....[55]....
        /*0700*/ 	.word	0xffffffff


	//   ....[56]....
        /*0704*/ 	.word	0xffffffff


	//   ....[57]....
        /*0708*/ 	.word	0xffffffff


	//   ....[58]....
        /*070c*/ 	.word	0xffffffff


	//   ....[59]....
        /*0710*/ 	.word	0xffffffff


	//   ....[60]....
        /*0714*/ 	.word	0xffffffff


	//   ....[61]....
        /*0718*/ 	.word	0xffffffff


	//   ....[62]....
        /*071c*/ 	.word	0xffffffff


	//   ....[63]....
        /*0720*/ 	.word	0xffffffff


	//   ....[64]....
        /*0724*/ 	.word	0xffffffff


	//   ....[65]....
        /*0728*/ 	.word	0xffffffff


	//   ....[66]....
        /*072c*/ 	.word	0xffffffff


	//   ....[67]....
        /*0730*/ 	.word	0xffffffff


	//   ....[68]....
        /*0734*/ 	.word	0xffffffff


	//   ....[69]....
        /*0738*/ 	.word	0xffffffff


	//   ....[70]....
        /*073c*/ 	.word	0xffffffff


	//   ....[71]....
        /*0740*/ 	.word	0xffffffff


	//   ....[72]....
        /*0744*/ 	.word	0xffffffff


	//   ....[73]....
        /*0748*/ 	.word	0xffffffff


	//   ....[74]....
        /*074c*/ 	.word	0xffffffff


	//   ....[75]....
        /*0750*/ 	.word	0xffffffff


	//   ....[76]....
        /*0754*/ 	.word	0xffffffff


	//   ....[77]....
        /*0758*/ 	.word	0xffffffff


	//   ....[78]....
        /*075c*/ 	.word	0xffffffff


	//   ....[79]....
        /*0760*/ 	.word	0xffffffff


	//   ....[80]....
        /*0764*/ 	.word	0xffffffff


	//   ....[81]....
        /*0768*/ 	.word	0xffffffff


	//   ....[82]....
        /*076c*/ 	.word	0xffffffff


	//   ....[83]....
        /*0770*/ 	.word	0xffffffff


	//   ....[84]....
        /*0774*/ 	.word	0xffffffff


	//   ....[85]....
        /*0778*/ 	.word	0xffffffff


	//   ....[86]....
        /*077c*/ 	.word	0xffffffff


	//   ....[87]....
        /*0780*/ 	.word	0xffffffff


	//   ....[88]....
        /*0784*/ 	.word	0xffffffff


	//   ....[89]....
        /*0788*/ 	.word	0xffffffff


	//   ....[90]....
        /*078c*/ 	.word	0xffffffff


	//   ....[91]....
        /*0790*/ 	.word	0xffffffff


	//   ....[92]....
        /*0794*/ 	.word	0xffffffff


	//   ....[93]....
        /*0798*/ 	.word	0xffffffff


	//   ....[94]....
        /*079c*/ 	.word	0xffffffff


	//   ....[95]....
        /*07a0*/ 	.word	0xffffffff


	//   ....[96]....
        /*07a4*/ 	.word	0xffffffff


	//   ....[97]....
        /*07a8*/ 	.word	0xffffffff


	//   ....[98]....
        /*07ac*/ 	.word	0xffffffff


	//   ....[99]....
        /*07b0*/ 	.word	0xffffffff


	//   ....[100]....
        /*07b4*/ 	.word	0xffffffff


	//   ....[101]....
        /*07b8*/ 	.word	0xffffffff


	//   ....[102]....
        /*07bc*/ 	.word	0xffffffff


	//   ....[103]....
        /*07c0*/ 	.word	0xffffffff


	//   ....[104]....
        /*07c4*/ 	.word	0xffffffff


	//   ....[105]....
        /*07c8*/ 	.word	0xffffffff


	//   ....[106]....
        /*07cc*/ 	.word	0xffffffff


	//   ....[107]....
        /*07d0*/ 	.word	0xffffffff


	//   ....[108]....
        /*07d4*/ 	.word	0xffffffff


	//   ....[109]....
        /*07d8*/ 	.word	0xffffffff


	//   ....[110]....
        /*07dc*/ 	.word	0xffffffff


	//   ....[111]....
        /*07e0*/ 	.word	0xffffffff


	//   ....[112]....
        /*07e4*/ 	.word	0xffffffff


	//   ....[113]....
        /*07e8*/ 	.word	0xffffffff


	//   ....[114]....
        /*07ec*/ 	.word	0xffffffff


	//   ....[115]....
        /*07f0*/ 	.word	0xffffffff


	//   ....[116]....
        /*07f4*/ 	.word	0xffffffff


	//   ....[117]....
        /*07f8*/ 	.word	0xffffffff


	//   ....[118]....
        /*07fc*/ 	.word	0xffffffff


	//   ....[119]....
        /*0800*/ 	.word	0xffffffff


	//   ....[120]....
        /*0804*/ 	.word	0x0500000f


	//   ....[121]....
        /*0808*/ 	.word	0x0500000f


	//   ....[122]....
        /*080c*/ 	.word	0x0500000f


	//   ....[123]....
        /*0810*/ 	.word	0x0500000f


	//   ....[124]....
        /*0814*/ 	.word	0x0500000f


	//   ....[125]....
        /*0818*/ 	.word	0x0500000f


	//   ....[126]....
        /*081c*/ 	.word	0x0500000f


	//   ....[127]....
        /*0820*/ 	.word	0x0500000f


	//   ....[128]....
        /*0824*/ 	.word	0x0500000f


	//   ....[129]....
        /*0828*/ 	.word	0x0500000f


	//   ....[130]....
        /*082c*/ 	.word	0x0500000f


	//   ....[131]....
        /*0830*/ 	.word	0x0500000f


	//   ....[132]....
        /*0834*/ 	.word	0x0500000f


	//   ....[133]....
        /*0838*/ 	.word	0x0500000f


	//   ....[134]....
        /*083c*/ 	.word	0x0500000f


	//   ....[135]....
        /*0840*/ 	.word	0x0500000f


	//   ....[136]....
        /*0844*/ 	.word	0x0500000f


	//   ....[137]....
        /*0848*/ 	.word	0x0500000f


	//   ....[138]....
        /*084c*/ 	.word	0x0500000f


	//   ....[139]....
        /*0850*/ 	.word	0x0500000f


	//   ....[140]....
        /*0854*/ 	.word	0x0500000f


	//   ....[141]....
        /*0858*/ 	.word	0x0500000f


	//   ....[142]....
        /*085c*/ 	.word	0x0500000f


	//   ....[143]....
        /*0860*/ 	.word	0x0500000f


	//   ....[144]....
        /*0864*/ 	.word	0x0500000f


	//   ....[145]....
        /*0868*/ 	.word	0x0500000f


	//   ....[146]....
        /*086c*/ 	.word	0x0500000f


	//   ....[147]....
        /*0870*/ 	.word	0x0500000f


	//   ....[148]....
        /*0874*/ 	.word	0x0500000f


	//   ....[149]....
        /*0878*/ 	.word	0x0500000f


	//   ....[150]....
        /*087c*/ 	.word	0x0500000f


	//   ....[151]....
        /*0880*/ 	.word	0x0500000f


	//   ....[152]....
        /*0884*/ 	.word	0x0500000f


	//   ....[153]....
        /*0888*/ 	.word	0x0500000f


	//----- nvinfo : EIATTR_COOP_GROUP_INSTR_OFFSETS
	.align		4
.L_231:
        /*088c*/ 	.byte	0x04, 0x28
        /*088e*/ 	.short	(.L_233 - .L_232)


	//   ....[0]....
.L_232:
        /*0890*/ 	.word	0x00000070


	//   ....[1]....
        /*0894*/ 	.word	0x000001a0


	//   ....[2]....
        /*0898*/ 	.word	0x000001f0


	//   ....[3]....
        /*089c*/ 	.word	0x00000420


	//   ....[4]....
        /*08a0*/ 	.word	0x00000580


	//   ....[5]....
        /*08a4*/ 	.word	0x000006a0


	//   ....[6]....
        /*08a8*/ 	.word	0x00000800


	//   ....[7]....
        /*08ac*/ 	.word	0x00007370


	//   ....[8]....
        /*08b0*/ 	.word	0x00007a60


	//   ....[9]....
        /*08b4*/ 	.word	0x00007a70


	//   ....[10]....
        /*08b8*/ 	.word	0x00007a80


	//   ....[11]....
        /*08bc*/ 	.word	0x00007a90


	//   ....[12]....
        /*08c0*/ 	.word	0x00009760


	//   ....[13]....
        /*08c4*/ 	.word	0x00009770


	//   ....[14]....
        /*08c8*/ 	.word	0x00009780


	//   ....[15]....
        /*08cc*/ 	.word	0x00009790


	//   ....[16]....
        /*08d0*/ 	.word	0x0000c030


	//   ....[17]....
        /*08d4*/ 	.word	0x0000c2e0


	//   ....[18]....
        /*08d8*/ 	.word	0x0000d570


	//   ....[19]....
        /*08dc*/ 	.word	0x0000d670


	//   ....[20]....
        /*08e0*/ 	.word	0x0000dd20


	//   ....[21]....
        /*08e4*/ 	.word	0x0000de60


	//   ....[22]....
        /*08e8*/ 	.word	0x0000f540


	//   ....[23]....
        /*08ec*/ 	.word	0x0000f750


	//   ....[24]....
        /*08f0*/ 	.word	0x00010700


	//   ....[25]....
        /*08f4*/ 	.word	0x00010800


	//   ....[26]....
        /*08f8*/ 	.word	0x00010be0


	//   ....[27]....
        /*08fc*/ 	.word	0x00010d30


	//   ....[28]....
        /*0900*/ 	.word	0x00012a80


	//   ....[29]....
        /*0904*/ 	.word	0x00012ab0


	//   ....[30]....
        /*0908*/ 	.word	0x00012b10


	//   ....[31]....
        /*090c*/ 	.word	0x00012b70


	//   ....[32]....
        /*0910*/ 	.word	0x000146d0


	//   ....[33]....
        /*0914*/ 	.word	0x00014890


	//   ....[34]....
        /*0918*/ 	.word	0x00015530


	//   ....[35]....
        /*091c*/ 	.word	0x000156b0


	//   ....[36]....
        /*0920*/ 	.word	0x00015e70


	//   ....[37]....
        /*0924*/ 	.word	0x00015ed0


	//   ....[38]....
        /*0928*/ 	.word	0x000172e0


	//   ....[39]....
        /*092c*/ 	.word	0x000172f0


	//   ....[40]....
        /*0930*/ 	.word	0x00017380


	//   ....[41]....
        /*0934*/ 	.word	0x00017390


	//   ....[42]....
        /*0938*/ 	.word	0x00017f70


	//   ....[43]....
        /*093c*/ 	.word	0x00017fa0


	//   ....[44]....
        /*0940*/ 	.word	0x00017fc0


	//   ....[45]....
        /*0944*/ 	.word	0x00017fd0


	//   ....[46]....
        /*0948*/ 	.word	0x00017fe0


	//   ....[47]....
        /*094c*/ 	.word	0x00017ff0


	//   ....[48]....
        /*0950*/ 	.word	0x00018000


	//   ....[49]....
        /*0954*/ 	.word	0x00018010


	//   ....[50]....
        /*0958*/ 	.word	0x00018020


	//   ....[51]....
        /*095c*/ 	.word	0x00018030


	//   ....[52]....
        /*0960*/ 	.word	0x00018040


	//   ....[53]....
        /*0964*/ 	.word	0x00018050


	//   ....[54]....
        /*0968*/ 	.word	0x00018070


	//   ....[55]....
        /*096c*/ 	.word	0x00018090


	//   ....[56]....
        /*0970*/ 	.word	0x000180a0


	//   ....[57]....
        /*0974*/ 	.word	0x000180b0


	//   ....[58]....
        /*0978*/ 	.word	0x000180c0


	//   ....[59]....
        /*097c*/ 	.word	0x000180d0


	//   ....[60]....
        /*0980*/ 	.word	0x000180e0


	//   ....[61]....
        /*0984*/ 	.word	0x000180f0


	//   ....[62]....
        /*0988*/ 	.word	0x00018100


	//   ....[63]....
        /*098c*/ 	.word	0x00018110


	//   ....[64]....
        /*0990*/ 	.word	0x00018120


	//   ....[65]....
        /*0994*/ 	.word	0x00018130


	//   ....[66]....
        /*0998*/ 	.word	0x000188b0


	//   ....[67]....
        /*099c*/ 	.word	0x000188f0


	//   ....[68]....
        /*09a0*/ 	.word	0x00018900


	//   ....[69]....
        /*09a4*/ 	.word	0x00018910


	//   ....[70]....
        /*09a8*/ 	.word	0x00018eb0


	//   ....[71]....
        /*09ac*/ 	.word	0x00018ee0


	//   ....[72]....
        /*09b0*/ 	.word	0x00018fe0


	//   ....[73]....
        /*09b4*/ 	.word	0x00019000


	//   ....[74]....
        /*09b8*/ 	.word	0x00019910


	//   ....[75]....
        /*09bc*/ 	.word	0x00019920


	//   ....[76]....
        /*09c0*/ 	.word	0x00019a20


	//   ....[77]....
        /*09c4*/ 	.word	0x00019a40


	//   ....[78]....
        /*09c8*/ 	.word	0x00019bd0


	//   ....[79]....
        /*09cc*/ 	.word	0x00019d90


	//   ....[80]....
        /*09d0*/ 	.word	0x00019dc0


	//   ....[81]....
        /*09d4*/ 	.word	0x00019df0


	//   ....[82]....
        /*09d8*/ 	.word	0x00019e20


	//   ....[83]....
        /*09dc*/ 	.word	0x00019e50


	//   ....[84]....
        /*09e0*/ 	.word	0x00019e80


	//   ....[85]....
        /*09e4*/ 	.word	0x00019ff0


	//   ....[86]....
        /*09e8*/ 	.word	0x0001a020


	//   ....[87]....
        /*09ec*/ 	.word	0x0001a050


	//   ....[88]....
        /*09f0*/ 	.word	0x0001a080


	//   ....[89]....
        /*09f4*/ 	.word	0x0001a0b0


	//   ....[90]....
        /*09f8*/ 	.word	0x0001a0e0


	//   ....[91]....
        /*09fc*/ 	.word	0x0001a180


	//   ....[92]....
        /*0a00*/ 	.word	0x0001a1e0


	//   ....[93]....
        /*0a04*/ 	.word	0x0001a280


	//   ....[94]....
        /*0a08*/ 	.word	0x0001b4e0


	//   ....[95]....
        /*0a0c*/ 	.word	0x0001d490


	//   ....[96]....
        /*0a10*/ 	.word	0x0001e350


	//   ....[97]....
        /*0a14*/ 	.word	0x0001e360


	//   ....[98]....
        /*0a18*/ 	.word	0x0001e370


	//   ....[99]....
        /*0a1c*/ 	.word	0x0001e380


	//   ....[100]....
        /*0a20*/ 	.word	0x0001e4b0


	//   ....[101]....
        /*0a24*/ 	.word	0x0001e4c0


	//   ....[102]....
        /*0a28*/ 	.word	0x0001ff10


	//   ....[103]....
        /*0a2c*/ 	.word	0x0001ff40


	//   ....[104]....
        /*0a30*/ 	.word	0x0001ff80


	//   ....[105]....
        /*0a34*/ 	.word	0x0001ffb0


	//   ....[106]....
        /*0a38*/ 	.word	0x0001ffe0


	//   ....[107]....
        /*0a3c*/ 	.word	0x00020010


	//   ....[108]....
        /*0a40*/ 	.word	0x00020040


	//   ....[109]....
        /*0a44*/ 	.word	0x00020070


	//   ....[110]....
        /*0a48*/ 	.word	0x000201f0


	//   ....[111]....
        /*0a4c*/ 	.word	0x00020220


	//   ....[112]....
        /*0a50*/ 	.word	0x00020250


	//   ....[113]....
        /*0a54*/ 	.word	0x00020280


	//   ....[114]....
        /*0a58*/ 	.word	0x000202b0


	//   ....[115]....
        /*0a5c*/ 	.word	0x000202e0


	//   ....[116]....
        /*0a60*/ 	.word	0x000203a0


	//   ....[117]....
        /*0a64*/ 	.word	0x000203c0


	//   ....[118]....
        /*0a68*/ 	.word	0x00020430


	//   ....[119]....
        /*0a6c*/ 	.word	0x00020ad0


	//   ....[120]....
        /*0a70*/ 	.word	0x00020f40


	//   ....[121]....
        /*0a74*/ 	.word	0x00020fd0


	//   ....[122]....
        /*0a78*/ 	.word	0x00021020


	//   ....[123]....
        /*0a7c*/ 	.word	0x00021070


	//   ....[124]....
        /*0a80*/ 	.word	0x00021140


	//   ....[125]....
        /*0a84*/ 	.word	0x000211d0


	//   ....[126]....
        /*0a88*/ 	.word	0x00021220


	//   ....[127]....
        /*0a8c*/ 	.word	0x00021270


	//   ....[128]....
        /*0a90*/ 	.word	0x00021610


	//   ....[129]....
        /*0a94*/ 	.word	0x000218f0


	//   ....[130]....
        /*0a98*/ 	.word	0x00021af0


	//   ....[131]....
        /*0a9c*/ 	.word	0x00021b40


	//   ....[132]....
        /*0aa0*/ 	.word	0x00021ba0


	//   ....[133]....
        /*0aa4*/ 	.word	0x00021c40


	//   ....[134]....
        /*0aa8*/ 	.word	0x00021d10


	//   ....[135]....
        /*0aac*/ 	.word	0x00021df0


	//   ....[136]....
        /*0ab0*/ 	.word	0x000220c0


	//   ....[137]....
        /*0ab4*/ 	.word	0x00022160


	//   ....[138]....
        /*0ab8*/ 	.word	0x00022280


	//   ....[139]....
        /*0abc*/ 	.word	0x000222f0


	//   ....[140]....
        /*0ac0*/ 	.word	0x00022360


	//   ....[141]....
        /*0ac4*/ 	.word	0x000223d0


	//   ....[142]....
        /*0ac8*/ 	.word	0x00022440


	//   ....[143]....
        /*0acc*/ 	.word	0x000224c0


	//   ....[144]....
        /*0ad0*/ 	.word	0x00022550


	//   ....[145]....
        /*0ad4*/ 	.word	0x000225e0


	//   ....[146]....
        /*0ad8*/ 	.word	0x00022650


	//   ....[147]....
        /*0adc*/ 	.word	0x000226c0


	//   ....[148]....
        /*0ae0*/ 	.word	0x00022730


	//   ....[149]....
        /*0ae4*/ 	.word	0x000227b0


	//   ....[150]....
        /*0ae8*/ 	.word	0x00022820


	//   ....[151]....
        /*0aec*/ 	.word	0x000228c0


	//   ....[152]....
        /*0af0*/ 	.word	0x00022950


	//   ....[153]....
        /*0af4*/ 	.word	0x00022a80


	//----- nvinfo : EIATTR_REG_RECONFIG
	.align		4
.L_233:
        /*0af8*/ 	.byte	0x01, 0x54
	.zero		2


	//----- nvinfo : EIATTR_SYSCALL_OFFSETS
	.align		4
        /*0afc*/ 	.byte	0x04, 0x46
        /*0afe*/ 	.short	(.L_235 - .L_234)


	//   ....[0]....
.L_234:
        /*0b00*/ 	.word	0x00001d50


	//   ....[1]....
        /*0b04*/ 	.word	0x00001ea0


	//   ....[2]....
        /*0b08*/ 	.word	0x000074e0


	//   ....[3]....
        /*0b0c*/ 	.word	0x00007800


	//   ....[4]....
        /*0b10*/ 	.word	0x0001cf50


	//   ....[5]....
        /*0b14*/ 	.word	0x0001d0c0


	//   ....[6]....
        /*0b18*/ 	.word	0x0001d210


	//   ....[7]....
        /*0b1c*/ 	.word	0x0001d350


	//   ....[8]....
        /*0b20*/ 	.word	0x0001ddf0


	//----- nvinfo : EIATTR_MBARRIER_INSTR_OFFSETS
	.align		4
.L_235:
        /*0b24*/ 	.byte	0x04, 0x39
        /*0b26*/ 	.short	(.L_237 - .L_236)


	//   ....[0]....
.L_236:
        /*0b28*/ 	.word	0x000002d0
        /*0b2c*/ 	.word	0x000000ff
        /*0b30*/ 	.word	0x00019c00
        /*0b34*/ 	.short	0x0100
        /*0b36*/ 	.byte	0x08
	.zero		1


	//   ....[1]....
        /*0b38*/ 	.word	0x000002e0
        /*0b3c*/ 	.word	0x000000ff
        /*0b40*/ 	.word	0x00019c20
        /*0b44*/ 	.short	0x0100
        /*0b46*/ 	.byte	0x08
	.zero		1


	//   ....[2]....
        /*0b48*/ 	.word	0x000003d0
        /*0b4c*/ 	.word	0x000000ff
        /*0b50*/ 	.word	0x00019c30
        /*0b54*/ 	.short	0x0100
        /*0b56*/ 	.byte	0x08
	.zero		1


	//   ....[3]....
        /*0b58*/ 	.word	0x000003e0
        /*0b5c*/ 	.word	0x000000ff
        /*0b60*/ 	.word	0x00019c40
        /*0b64*/ 	.short	0x0100
        /*0b66*/ 	.byte	0x08
	.zero		1


	//   ....[4]....
        /*0b68*/ 	.word	0x000003f0
        /*0b6c*/ 	.word	0x000000ff
        /*0b70*/ 	.word	0x00019c38
        /*0b74*/ 	.short	0x0100
        /*0b76*/ 	.byte	0x08
	.zero		1


	//   ....[5]....
        /*0b78*/ 	.word	0x00000400
        /*0b7c*/ 	.word	0x000000ff
        /*0b80*/ 	.word	0x00019c48
        /*0b84*/ 	.short	0x0100
        /*0b86*/ 	.byte	0x08
	.zero		1


	//   ....[6]....
        /*0b88*/ 	.word	0x00000530
        /*0b8c*/ 	.word	0x000000ff
        /*0b90*/ 	.word	0x00019c50
        /*0b94*/ 	.short	0x0100
        /*0b96*/ 	.byte	0x08
	.zero		1


	//   ....[7]....
        /*0b98*/ 	.word	0x00000540
        /*0b9c*/ 	.word	0x000000ff
        /*0ba0*/ 	.word	0x00019c60
        /*0ba4*/ 	.short	0x0100
        /*0ba6*/ 	.byte	0x08
	.zero		1


	//   ....[8]....
        /*0ba8*/ 	.word	0x00000550
        /*0bac*/ 	.word	0x000000ff
        /*0bb0*/ 	.word	0x00019c58
        /*0bb4*/ 	.short	0x0100
        /*0bb6*/ 	.byte	0x08
	.zero		1


	//   ....[9]....
        /*0bb8*/ 	.word	0x00000560
        /*0bbc*/ 	.word	0x000000ff
        /*0bc0*/ 	.word	0x00019c68
        /*0bc4*/ 	.short	0x0100
        /*0bc6*/ 	.byte	0x08
	.zero		1


	//   ....[10]....
        /*0bc8*/ 	.word	0x00000650
        /*0bcc*/ 	.word	0x000000ff
        /*0bd0*/ 	.word	0x00019c70
        /*0bd4*/ 	.short	0x0100
        /*0bd6*/ 	.byte	0x06
	.zero		1


	//   ....[11]....
        /*0bd8*/ 	.word	0x00000660
        /*0bdc*/ 	.word	0x000000ff
        /*0be0*/ 	.word	0x00019c80
        /*0be4*/ 	.short	0x0100
        /*0be6*/ 	.byte	0x06
	.zero		1


	//   ....[12]....
        /*0be8*/ 	.word	0x00000670
        /*0bec*/ 	.word	0x000000ff
        /*0bf0*/ 	.word	0x00019c78
        /*0bf4*/ 	.short	0x0100
        /*0bf6*/ 	.byte	0x06
	.zero		1


	//   ....[13]....
        /*0bf8*/ 	.word	0x00000680
        /*0bfc*/ 	.word	0x000000ff
        /*0c00*/ 	.word	0x00019c88
        /*0c04*/ 	.short	0x0100
        /*0c06*/ 	.byte	0x06
	.zero		1


	//   ....[14]....
        /*0c08*/ 	.word	0x000007b0
        /*0c0c*/ 	.word	0x000000ff
        /*0c10*/ 	.word	0x00019c90
        /*0c14*/ 	.short	0x0100
        /*0c16*/ 	.byte	0x08
	.zero		1


	//   ....[15]....
        /*0c18*/ 	.word	0x000007c0
        /*0c1c*/ 	.word	0x000000ff
        /*0c20*/ 	.word	0x00019ca0
        /*0c24*/ 	.short	0x0100
        /*0c26*/ 	.byte	0x08
	.zero		1


	//   ....[16]....
        /*0c28*/ 	.word	0x000007d0
        /*0c2c*/ 	.word	0x000000ff
        /*0c30*/ 	.word	0x00019c98
        /*0c34*/ 	.short	0x0100
        /*0c36*/ 	.byte	0x08
	.zero		1


	//   ....[17]....
        /*0c38*/ 	.word	0x000007e0
        /*0c3c*/ 	.word	0x000000ff
        /*0c40*/ 	.word	0x00019ca8
        /*0c44*/ 	.short	0x0100
        /*0c46*/ 	.byte	0x08
	.zero		1


	//   ....[18]....
        /*0c48*/ 	.word	0x00000910
        /*0c4c*/ 	.word	0x000000ff
        /*0c50*/ 	.word	0x00019cb0
        /*0c54*/ 	.short	0x0100
        /*0c56*/ 	.byte	0x08
	.zero		1


	//   ....[19]....
        /*0c58*/ 	.word	0x00000920
        /*0c5c*/ 	.word	0x000000ff
        /*0c60*/ 	.word	0x00019cc0
        /*0c64*/ 	.short	0x0100
        /*0c66*/ 	.byte	0x08
	.zero		1


	//   ....[20]....
        /*0c68*/ 	.word	0x00000930
        /*0c6c*/ 	.word	0x000000ff
        /*0c70*/ 	.word	0x00019cb8
        /*0c74*/ 	.short	0x0100
        /*0c76*/ 	.byte	0x08
	.zero		1


	//   ....[21]....
        /*0c78*/ 	.word	0x00000940
        /*0c7c*/ 	.word	0x000000ff
        /*0c80*/ 	.word	0x00019cc8
        /*0c84*/ 	.short	0x0100
        /*0c86*/ 	.byte	0x08
	.zero		1


	//   ....[22]....
        /*0c88*/ 	.word	0x00002c30
        /*0c8c*/ 	.word	0x00000053
        /*0c90*/ 	.word	0x00019c90
        /*0c94*/ 	.short	0x010a
        /*0c96*/ 	.byte	0x3f
	.zero		1


	//   ....[23]....
        /*0c98*/ 	.word	0x00004470
        /*0c9c*/ 	.word	0x00000053
        /*0ca0*/ 	.word	0x00019c90
        /*0ca4*/ 	.short	0x010a
        /*0ca6*/ 	.byte	0x3f
	.zero		1


	//   ....[24]....
        /*0ca8*/ 	.word	0x00006500
        /*0cac*/ 	.word	0x00000053
        /*0cb0*/ 	.word	0x00019c90
        /*0cb4*/ 	.short	0x010a
        /*0cb6*/ 	.byte	0x3f
	.zero		1


	//   ....[25]....
        /*0cb8*/ 	.word	0x000066b0
        /*0cbc*/ 	.word	0x00000008
        /*0cc0*/ 	.word	0x00000000
        /*0cc4*/ 	.short	0x0101
        /*0cc6*/ 	.byte	0x3f
	.zero		1


	//   ....[26]....
        /*0cc8*/ 	.word	0x000066f0
        /*0ccc*/ 	.word	0x00000053
        /*0cd0*/ 	.word	0x00019cb0
        /*0cd4*/ 	.short	0x010a
        /*0cd6*/ 	.byte	0x3f
	.zero		1


	//   ....[27]....
        /*0cd8*/ 	.word	0x00006970
        /*0cdc*/ 	.word	0x00000053
        /*0ce0*/ 	.word	0x00000000
        /*0ce4*/ 	.short	0x0101
        /*0ce6*/ 	.byte	0x3f
	.zero		1


	//   ....[28]....
        /*0ce8*/ 	.word	0x00007580
        /*0cec*/ 	.word	0x00000010
        /*0cf0*/ 	.word	0x00019c00
        /*0cf4*/ 	.short	0x010a
        /*0cf6*/ 	.byte	0x3f
	.zero		1


	//   ....[29]....
        /*0cf8*/ 	.word	0x000075d0
        /*0cfc*/ 	.word	0x00000010
        /*0d00*/ 	.word	0x00019c00
        /*0d04*/ 	.short	0x010a
        /*0d06*/ 	.byte	0x3f
	.zero		1


	//   ....[30]....
        /*0d08*/ 	.word	0x00007dd0
        /*0d0c*/ 	.word	0x00000010
        /*0d10*/ 	.word	0x00019c00
        /*0d14*/ 	.short	0x010a
        /*0d16*/ 	.byte	0x3f
	.zero		1


	//   ....[31]....
        /*0d18*/ 	.word	0x00009a90
        /*0d1c*/ 	.word	0x00000010
        /*0d20*/ 	.word	0x00019c00
        /*0d24*/ 	.short	0x010a
        /*0d26*/ 	.byte	0x3f
	.zero		1


	//   ....[32]....
        /*0d28*/ 	.word	0x0000bc40
        /*0d2c*/ 	.word	0x0000000f
        /*0d30*/ 	.word	0x00019c30
        /*0d34*/ 	.short	0x010a
        /*0d36*/ 	.byte	0x3f
	.zero		1


	//   ....[33]....
        /*0d38*/ 	.word	0x0000bcb0
        /*0d3c*/ 	.word	0x0000000f
        /*0d40*/ 	.word	0x00019c30
        /*0d44*/ 	.short	0x010a
        /*0d46*/ 	.byte	0x3f
	.zero		1


	//   ....[34]....
        /*0d48*/ 	.word	0x0000c100
        /*0d4c*/ 	.word	0x00000000
        /*0d50*/ 	.word	0x00000000
        /*0d54*/ 	.short	0x0101
        /*0d56*/ 	.byte	0x3f
	.zero		1


	//   ....[35]....
        /*0d58*/ 	.word	0x0000ef10
        /*0d5c*/ 	.word	0x00000007
        /*0d60*/ 	.word	0x00019c30
        /*0d64*/ 	.short	0x010a
        /*0d66*/ 	.byte	0x3f
	.zero		1


	//   ....[36]....
        /*0d68*/ 	.word	0x0000ef90
        /*0d6c*/ 	.word	0x00000007
        /*0d70*/ 	.word	0x00019c30
        /*0d74*/ 	.short	0x010a
        /*0d76*/ 	.byte	0x3f
	.zero		1


	//   ....[37]....
        /*0d78*/ 	.word	0x0000f1b0
        /*0d7c*/ 	.word	0x00000013
        /*0d80*/ 	.word	0x00019c50
        /*0d84*/ 	.short	0x010a
        /*0d86*/ 	.byte	0x3f
	.zero		1


	//   ....[38]....
        /*0d88*/ 	.word	0x0000f200
        /*0d8c*/ 	.word	0x00000013
        /*0d90*/ 	.word	0x00019c50
        /*0d94*/ 	.short	0x010a
        /*0d96*/ 	.byte	0x3f
	.zero		1


	//   ....[39]....
        /*0d98*/ 	.word	0x0000f550
        /*0d9c*/ 	.word	0x00000007
        /*0da0*/ 	.word	0x00000000
        /*0da4*/ 	.short	0x0101
        /*0da6*/ 	.byte	0x3f
	.zero		1


	//   ....[40]....
        /*0da8*/ 	.word	0x00011d70
        /*0dac*/ 	.word	0x00000013
        /*0db0*/ 	.word	0x00000000
        /*0db4*/ 	.short	0x0101
        /*0db6*/ 	.byte	0x3f
	.zero		1


	//   ....[41]....
        /*0db8*/ 	.word	0x00012200
        /*0dbc*/ 	.word	0x0000000f
        /*0dc0*/ 	.word	0x00019c30
        /*0dc4*/ 	.short	0x010a
        /*0dc6*/ 	.byte	0x3f
	.zero		1


	//   ....[42]....
        /*0dc8*/ 	.word	0x00012280
        /*0dcc*/ 	.word	0x0000000f
        /*0dd0*/ 	.word	0x00019c30
        /*0dd4*/ 	.short	0x010a
        /*0dd6*/ 	.byte	0x3f
	.zero		1


	//   ....[43]....
        /*0dd8*/ 	.word	0x000124a0
        /*0ddc*/ 	.word	0x0000009a
        /*0de0*/ 	.word	0x00019c50
        /*0de4*/ 	.short	0x010a
        /*0de6*/ 	.byte	0x3f
	.zero		1


	//   ....[44]....
        /*0de8*/ 	.word	0x000124f0
        /*0dec*/ 	.word	0x0000009a
        /*0df0*/ 	.word	0x00019c50
        /*0df4*/ 	.short	0x010a
        /*0df6*/ 	.byte	0x3f
	.zero		1


	//   ....[45]....
        /*0df8*/ 	.word	0x00013340
        /*0dfc*/ 	.word	0x0000000f
        /*0e00*/ 	.word	0x00000000
        /*0e04*/ 	.short	0x0101
        /*0e06*/ 	.byte	0x3f
	.zero		1


	//   ....[46]....
        /*0e08*/ 	.word	0x000138e0
        /*0e0c*/ 	.word	0x0000009a
        /*0e10*/ 	.word	0x00000000
        /*0e14*/ 	.short	0x0101
        /*0e16*/ 	.byte	0x3f
	.zero		1


	//   ....[47]....
        /*0e18*/ 	.word	0x00014050
        /*0e1c*/ 	.word	0x00000000
        /*0e20*/ 	.word	0x00019c30
        /*0e24*/ 	.short	0x010a
        /*0e26*/ 	.byte	0x3f
	.zero		1


	//   ....[48]....
        /*0e28*/ 	.word	0x000140d0
        /*0e2c*/ 	.word	0x00000000
        /*0e30*/ 	.word	0x00019c30
        /*0e34*/ 	.short	0x010a
        /*0e36*/ 	.byte	0x3f
	.zero		1


	//   ....[49]....
        /*0e38*/ 	.word	0x000142f0
        /*0e3c*/ 	.word	0x00000015
        /*0e40*/ 	.word	0x00019c50
        /*0e44*/ 	.short	0x010a
        /*0e46*/ 	.byte	0x3f
	.zero		1


	//   ....[50]....
        /*0e48*/ 	.word	0x00014340
        /*0e4c*/ 	.word	0x00000015
        /*0e50*/ 	.word	0x00019c50
        /*0e54*/ 	.short	0x010a
        /*0e56*/ 	.byte	0x3f
	.zero		1


	//   ....[51]....
        /*0e58*/ 	.word	0x000146e0
        /*0e5c*/ 	.word	0x0000000c
        /*0e60*/ 	.word	0x00000000
        /*0e64*/ 	.short	0x0101
        /*0e66*/ 	.byte	0x3f
	.zero		1


	//   ....[52]....
        /*0e68*/ 	.word	0x000168e0
        /*0e6c*/ 	.word	0x00000015
        /*0e70*/ 	.word	0x00000000
        /*0e74*/ 	.short	0x0101
        /*0e76*/ 	.byte	0x3f
	.zero		1


	//   ....[53]....
        /*0e78*/ 	.word	0x00016f60
        /*0e7c*/ 	.word	0x00000004
        /*0e80*/ 	.word	0x00019c50
        /*0e84*/ 	.short	0x010a
        /*0e86*/ 	.byte	0x3f
	.zero		1


	//   ....[54]....
        /*0e88*/ 	.word	0x00016fb0
        /*0e8c*/ 	.word	0x00000004
        /*0e90*/ 	.word	0x00019c50
        /*0e94*/ 	.short	0x010a
        /*0e96*/ 	.byte	0x3f
	.zero		1


	//   ....[55]....
        /*0e98*/ 	.word	0x000178c0
        /*0e9c*/ 	.word	0x00000002
        /*0ea0*/ 	.word	0x00000000
        /*0ea4*/ 	.short	0x0101
        /*0ea6*/ 	.byte	0x3f
	.zero		1


	//   ....[56]....
        /*0ea8*/ 	.word	0x00018ed0
        /*0eac*/ 	.word	0x00000000
        /*0eb0*/ 	.word	0x00000000
        /*0eb4*/ 	.short	0x0101
        /*0eb6*/ 	.byte	0x3f
	.zero		1


	//   ....[57]....
        /*0eb8*/ 	.word	0x0001b5c0
        /*0ebc*/ 	.word	0x00000017
        /*0ec0*/ 	.word	0x00019c20
        /*0ec4*/ 	.short	0x010a
        /*0ec6*/ 	.byte	0x3f
	.zero		1


	//   ....[58]....
        /*0ec8*/ 	.word	0x0001b650
        /*0ecc*/ 	.word	0x0000000a
        /*0ed0*/ 	.word	0x00019ca0
        /*0ed4*/ 	.short	0x010a
        /*0ed6*/ 	.byte	0x3f
	.zero		1


	//   ....[59]....
        /*0ed8*/ 	.word	0x0001baa0
        /*0edc*/ 	.word	0x0000000a
        /*0ee0*/ 	.word	0x00019cc0
        /*0ee4*/ 	.short	0x010a
        /*0ee6*/ 	.byte	0x3f
	.zero		1


	//   ....[60]....
        /*0ee8*/ 	.word	0x0001bfb0
        /*0eec*/ 	.word	0x00000009
        /*0ef0*/ 	.word	0x00019ca0
        /*0ef4*/ 	.short	0x010a
        /*0ef6*/ 	.byte	0x3f
	.zero		1


	//   ....[61]....
        /*0ef8*/ 	.word	0x0001c3f0
        /*0efc*/ 	.word	0x00000009
        /*0f00*/ 	.word	0x00019cc0
        /*0f04*/ 	.short	0x010a
        /*0f06*/ 	.byte	0x3f
	.zero		1


	//   ....[62]....
        /*0f08*/ 	.word	0x0001d6c0
        /*0f0c*/ 	.word	0x00000004
        /*0f10*/ 	.word	0x00019c80
        /*0f14*/ 	.short	0x010a
        /*0f16*/ 	.byte	0x3f
	.zero		1


	//   ....[63]....
        /*0f18*/ 	.word	0x0001d920
        /*0f1c*/ 	.word	0x00000004
        /*0f20*/ 	.word	0x00019c40
        /*0f24*/ 	.short	0x010a
        /*0f26*/ 	.byte	0x3f
	.zero		1


	//   ....[64]....
        /*0f28*/ 	.word	0x0001e5a0
        /*0f2c*/ 	.word	0x00000017
        /*0f30*/ 	.word	0x00019c00
        /*0f34*/ 	.short	0x0107
        /*0f36*/ 	.byte	0x3f
	.zero		1


	//   ....[65]....
        /*0f38*/ 	.word	0x0001e6a0
        /*0f3c*/ 	.word	0x00000017
        /*0f40*/ 	.word	0x00019c00
        /*0f44*/ 	.short	0x0101
        /*0f46*/ 	.byte	0x3f
	.zero		1


	//   ....[66]....
        /*0f48*/ 	.word	0x0001e6c0
        /*0f4c*/ 	.word	0x00000017
        /*0f50*/ 	.word	0x00019c20
        /*0f54*/ 	.short	0x010a
        /*0f56*/ 	.byte	0x3f
	.zero		1


	//   ....[67]....
        /*0f58*/ 	.word	0x0001e9b0
        /*0f5c*/ 	.word	0x00000006
        /*0f60*/ 	.word	0x00019c80
        /*0f64*/ 	.short	0x010a
        /*0f66*/ 	.byte	0x3f
	.zero		1


	//   ....[68]....
        /*0f68*/ 	.word	0x0001ede0
        /*0f6c*/ 	.word	0x00000006
        /*0f70*/ 	.word	0x00019c40
        /*0f74*/ 	.short	0x010a
        /*0f76*/ 	.byte	0x3f
	.zero		1


	//   ....[69]....
        /*0f78*/ 	.word	0x0001f290
        /*0f7c*/ 	.word	0x00000003
        /*0f80*/ 	.word	0x00019c70
        /*0f84*/ 	.short	0x010a
        /*0f86*/ 	.byte	0x3f
	.zero		1


	//   ....[70]....
        /*0f88*/ 	.word	0x0001f300
        /*0f8c*/ 	.word	0x00000003
        /*0f90*/ 	.word	0x00019c60
        /*0f94*/ 	.short	0x010a
        /*0f96*/ 	.byte	0x3f
	.zero		1


	//   ....[71]....
        /*0f98*/ 	.word	0x0001f680
        /*0f9c*/ 	.word	0x00000003
        /*0fa0*/ 	.word	0x00019c50
        /*0fa4*/ 	.short	0x0101
        /*0fa6*/ 	.byte	0x3f
	.zero		1


	//   ....[72]....
        /*0fa8*/ 	.word	0x0001f700
        /*0fac*/ 	.word	0x00000003
        /*0fb0*/ 	.word	0x00000000
        /*0fb4*/ 	.short	0x0101
        /*0fb6*/ 	.byte	0x3f
	.zero		1


	//   ....[73]....
        /*0fb8*/ 	.word	0x0001f900
        /*0fbc*/ 	.word	0x00000003
        /*0fc0*/ 	.word	0x00019c70
        /*0fc4*/ 	.short	0x010a
        /*0fc6*/ 	.byte	0x3f
	.zero		1


	//   ....[74]....
        /*0fc8*/ 	.word	0x0001f970
        /*0fcc*/ 	.word	0x00000003
        /*0fd0*/ 	.word	0x00019c60
        /*0fd4*/ 	.short	0x010a
        /*0fd6*/ 	.byte	0x3f
	.zero		1


	//   ....[75]....
        /*0fd8*/ 	.word	0x0001fcf0
        /*0fdc*/ 	.word	0x00000003
        /*0fe0*/ 	.word	0x00019c50
        /*0fe4*/ 	.short	0x0101
        /*0fe6*/ 	.byte	0x3f
	.zero		1


	//   ....[76]....
        /*0fe8*/ 	.word	0x0001fd40
        /*0fec*/ 	.word	0x00000000
        /*0ff0*/ 	.word	0x00000000
        /*0ff4*/ 	.short	0x0101
        /*0ff6*/ 	.byte	0x3f
	.zero		1


	//   ....[77]....
        /*0ff8*/ 	.word	0x00020a50
        /*0ffc*/ 	.word	0x00000009
        /*1000*/ 	.word	0x00019c20
        /*1004*/ 	.short	0x010a
        /*1006*/ 	.byte	0x3f
	.zero		1


	//   ....[78]....
        /*1008*/ 	.word	0x00020be0
        /*100c*/ 	.word	0x00000007
        /*1010*/ 	.word	0x00000000
        /*1014*/ 	.short	0x010a
        /*1016*/ 	.byte	0x3f
	.zero		1


	//   ....[79]....
        /*1018*/ 	.word	0x00020c50
        /*101c*/ 	.word	0x00000003
        /*1020*/ 	.word	0x00000000
        /*1024*/ 	.short	0x010a
        /*1026*/ 	.byte	0x3f
	.zero		1


	//   ....[80]....
        /*1028*/ 	.word	0x00020ca0
        /*102c*/ 	.word	0x00000003
        /*1030*/ 	.word	0x00019c60
        /*1034*/ 	.short	0x010a
        /*1036*/ 	.byte	0x3f
	.zero		1


	//   ....[81]....
        /*1038*/ 	.word	0x00020cf0
        /*103c*/ 	.word	0x00000005
        /*1040*/ 	.word	0x00019c60
        /*1044*/ 	.short	0x010a
        /*1046*/ 	.byte	0x3f
	.zero		1


	//   ....[82]....
        /*1048*/ 	.word	0x00020d30
        /*104c*/ 	.word	0x00000003
        /*1050*/ 	.word	0x00019c80
        /*1054*/ 	.short	0x010a
        /*1056*/ 	.byte	0x3f
	.zero		1


	//   ....[83]....
        /*1058*/ 	.word	0x00020d50
        /*105c*/ 	.word	0x00000005
        /*1060*/ 	.word	0x00019c80
        /*1064*/ 	.short	0x010a
        /*1066*/ 	.byte	0x3f
	.zero		1


	//   ....[84]....
        /*1068*/ 	.word	0x00020db0
        /*106c*/ 	.word	0x00000053
        /*1070*/ 	.word	0x00019c90
        /*1074*/ 	.short	0x010a
        /*1076*/ 	.byte	0x3f
	.zero		1


	//   ....[85]....
        /*1078*/ 	.word	0x00020e00
        /*107c*/ 	.word	0x00000053
        /*1080*/ 	.word	0x00019c90
        /*1084*/ 	.short	0x010a
        /*1086*/ 	.byte	0x3f
	.zero		1


	//   ....[86]....
        /*1088*/ 	.word	0x00020e50
        /*108c*/ 	.word	0x00000053
        /*1090*/ 	.word	0x00019c90
        /*1094*/ 	.short	0x010a
        /*1096*/ 	.byte	0x3f
	.zero		1


	//   ....[87]....
        /*1098*/ 	.word	0x00020ea0
        /*109c*/ 	.word	0x00000053
        /*10a0*/ 	.word	0x00019cb0
        /*10a4*/ 	.short	0x010a
        /*10a6*/ 	.byte	0x3f
	.zero		1


	//   ....[88]....
        /*10a8*/ 	.word	0x000210a0
        /*10ac*/ 	.word	0x00000010
        /*10b0*/ 	.word	0x00019c00
        /*10b4*/ 	.short	0x010a
        /*10b6*/ 	.byte	0x3f
	.zero		1


	//   ....[89]....
        /*10b8*/ 	.word	0x000212b0
        /*10bc*/ 	.word	0x00000010
        /*10c0*/ 	.word	0x00019c00
        /*10c4*/ 	.short	0x010a
        /*10c6*/ 	.byte	0x3f
	.zero		1


	//   ....[90]....
        /*10c8*/ 	.word	0x00021300
        /*10cc*/ 	.word	0x0000000f
        /*10d0*/ 	.word	0x00019c30
        /*10d4*/ 	.short	0x010a
        /*10d6*/ 	.byte	0x3f
	.zero		1


	//   ....[91]....
        /*10d8*/ 	.word	0x00021350
        /*10dc*/ 	.word	0x00000007
        /*10e0*/ 	.word	0x00019c30
        /*10e4*/ 	.short	0x010a
        /*10e6*/ 	.byte	0x3f
	.zero		1


	//   ....[92]....
        /*10e8*/ 	.word	0x000213a0
        /*10ec*/ 	.word	0x00000013
        /*10f0*/ 	.word	0x00019c50
        /*10f4*/ 	.short	0x010a
        /*10f6*/ 	.byte	0x3f
	.zero		1


	//   ....[93]....
        /*10f8*/ 	.word	0x000213f0
        /*10fc*/ 	.word	0x0000000f
        /*1100*/ 	.word	0x00019c30
        /*1104*/ 	.short	0x010a
        /*1106*/ 	.byte	0x3f
	.zero		1


	//   ....[94]....
        /*1108*/ 	.word	0x00021440
        /*110c*/ 	.word	0x0000009a
        /*1110*/ 	.word	0x00019c50
        /*1114*/ 	.short	0x010a
        /*1116*/ 	.byte	0x3f
	.zero		1


	//   ....[95]....
        /*1118*/ 	.word	0x00021490
        /*111c*/ 	.word	0x00000000
        /*1120*/ 	.word	0x00019c30
        /*1124*/ 	.short	0x010a
        /*1126*/ 	.byte	0x3f
	.zero		1


	//   ....[96]....
        /*1128*/ 	.word	0x000214e0
        /*112c*/ 	.word	0x00000015
        /*1130*/ 	.word	0x00019c50
        /*1134*/ 	.short	0x010a
        /*1136*/ 	.byte	0x3f
	.zero		1


	//   ....[97]....
        /*1138*/ 	.word	0x00021530
        /*113c*/ 	.word	0x00000004
        /*1140*/ 	.word	0x00019c50
        /*1144*/ 	.short	0x010a
        /*1146*/ 	.byte	0x3f
	.zero		1


	//   ....[98]....
        /*1148*/ 	.word	0x000216d0
        /*114c*/ 	.word	0x00000017
        /*1150*/ 	.word	0x00019c20
        /*1154*/ 	.short	0x010a
        /*1156*/ 	.byte	0x3f
	.zero		1


	//   ....[99]....
        /*1158*/ 	.word	0x00021720
        /*115c*/ 	.word	0x0000000a
        /*1160*/ 	.word	0x00019ca0
        /*1164*/ 	.short	0x010a
        /*1166*/ 	.byte	0x3f
	.zero		1


	//   ....[100]....
        /*1168*/ 	.word	0x00021770
        /*116c*/ 	.word	0x0000000a
        /*1170*/ 	.word	0x00019cc0
        /*1174*/ 	.short	0x010a
        /*1176*/ 	.byte	0x3f
	.zero		1


	//   ....[101]....
        /*1178*/ 	.word	0x000217c0
        /*117c*/ 	.word	0x00000009
        /*1180*/ 	.word	0x00019ca0
        /*1184*/ 	.short	0x010a
        /*1186*/ 	.byte	0x3f
	.zero		1


	//   ....[102]....
        /*1188*/ 	.word	0x00021810
        /*118c*/ 	.word	0x00000009
        /*1190*/ 	.word	0x00019cc0
        /*1194*/ 	.short	0x010a
        /*1196*/ 	.byte	0x3f
	.zero		1


	//   ....[103]....
        /*1198*/ 	.word	0x000219b0
        /*119c*/ 	.word	0x00000004
        /*11a0*/ 	.word	0x00019c80
        /*11a4*/ 	.short	0x010a
        /*11a6*/ 	.byte	0x3f
	.zero		1


	//   ....[104]....
        /*11a8*/ 	.word	0x00021a00
        /*11ac*/ 	.word	0x00000004
        /*11b0*/ 	.word	0x00019c40
        /*11b4*/ 	.short	0x010a
        /*11b6*/ 	.byte	0x3f
	.zero		1


	//   ....[105]....
        /*11b8*/ 	.word	0x00021e30
        /*11bc*/ 	.word	0x00000017
        /*11c0*/ 	.word	0x00019c20
        /*11c4*/ 	.short	0x010a
        /*11c6*/ 	.byte	0x3f
	.zero		1


	//   ....[106]....
        /*11c8*/ 	.word	0x00021e80
        /*11cc*/ 	.word	0x00000006
        /*11d0*/ 	.word	0x00019c80
        /*11d4*/ 	.short	0x010a
        /*11d6*/ 	.byte	0x3f
	.zero		1


	//   ....[107]....
        /*11d8*/ 	.word	0x00021ed0
        /*11dc*/ 	.word	0x00000006
        /*11e0*/ 	.word	0x00019c40
        /*11e4*/ 	.short	0x010a
        /*11e6*/ 	.byte	0x3f
	.zero		1


	//   ....[108]....
        /*11e8*/ 	.word	0x00021f20
        /*11ec*/ 	.word	0x00000003
        /*11f0*/ 	.word	0x00019c70
        /*11f4*/ 	.short	0x010a
        /*11f6*/ 	.byte	0x3f
	.zero		1


	//   ....[109]....
        /*11f8*/ 	.word	0x00021f70
        /*11fc*/ 	.word	0x00000003
        /*1200*/ 	.word	0x00019c60
        /*1204*/ 	.short	0x010a
        /*1206*/ 	.byte	0x3f
	.zero		1


	//   ....[110]....
        /*1208*/ 	.word	0x00021fc0
        /*120c*/ 	.word	0x00000003
        /*1210*/ 	.word	0x00019c70
        /*1214*/ 	.short	0x010a
        /*1216*/ 	.byte	0x3f
	.zero		1


	//   ....[111]....
        /*1218*/ 	.word	0x00022010
        /*121c*/ 	.word	0x00000003
        /*1220*/ 	.word	0x00019c60
        /*1224*/ 	.short	0x010a
        /*1226*/ 	.byte	0x3f
	.zero		1


	//   ....[112]....
        /*1228*/ 	.word	0x000229a0
        /*122c*/ 	.word	0x00000009
        /*1230*/ 	.word	0x00019c20
        /*1234*/ 	.short	0x010a
        /*1236*/ 	.byte	0x3f
	.zero		1


	//   ....[113]....
        /*1238*/ 	.word	0x00022b40
        /*123c*/ 	.word	0x00000007
        /*1240*/ 	.word	0x00000000
        /*1244*/ 	.short	0x010a
        /*1246*/ 	.byte	0x3f
	.zero		1


	//   ....[114]....
        /*1248*/ 	.word	0x00022b90
        /*124c*/ 	.word	0x00000003
        /*1250*/ 	.word	0x00000000
        /*1254*/ 	.short	0x010a
        /*1256*/ 	.byte	0x3f
	.zero		1


	//   ....[115]....
        /*1258*/ 	.word	0x00022be0
        /*125c*/ 	.word	0x00000003
        /*1260*/ 	.word	0x00019c60
        /*1264*/ 	.short	0x010a
        /*1266*/ 	.byte	0x3f
	.zero		1


	//   ....[116]....
        /*1268*/ 	.word	0x00022c30
        /*126c*/ 	.word	0x00000005
        /*1270*/ 	.word	0x00019c60
        /*1274*/ 	.short	0x010a
        /*1276*/ 	.byte	0x3f
	.zero		1


	//   ....[117]....
        /*1278*/ 	.word	0x00022c80
        /*127c*/ 	.word	0x00000003
        /*1280*/ 	.word	0x00019c80
        /*1284*/ 	.short	0x010a
        /*1286*/ 	.byte	0x3f
	.zero		1


	//----- nvinfo : EIATTR_NUM_MBARRIERS
	.align		4
.L_237:
        /*1288*/ 	.byte	0x03, 0x38
        /*128a*/ 	.short	0x0016


	//----- nvinfo : EIATTR_EXIT_INSTR_OFFSETS
	.align		4
        /*128c*/ 	.byte	0x04, 0x1c
        /*128e*/ 	.short	(.L_239 - .L_238)


	//   ....[0]....
.L_238:
        /*1290*/ 	.word	0x00020da0


	//----- nvinfo : EIATTR_MAX_THREADS
	.align		4
.L_239:
        /*1294*/ 	.byte	0x04, 0x05
        /*1296*/ 	.short	(.L_241 - .L_240)
.L_240:
        /*1298*/ 	.word	0x00000200
        /*129c*/ 	.word	0x00000001
        /*12a0*/ 	.word	0x00000001


	//----- nvinfo : EIATTR_CRS_STACK_SIZE
	.align		4
.L_241:
        /*12a4*/ 	.byte	0x04, 0x1e
        /*12a6*/ 	.short	(.L_243 - .L_242)
.L_242:
        /*12a8*/ 	.word	0x00000000


	//----- nvinfo : EIATTR_CBANK_PARAM_SIZE
	.align		4
.L_243:
        /*12ac*/ 	.byte	0x03, 0x19
        /*12ae*/ 	.short	0x0af0


	//----- nvinfo : EIATTR_PARAM_CBANK
	.align		4
        /*12b0*/ 	.byte	0x04, 0x0a
        /*12b2*/ 	.short	(.L_245 - .L_244)
	.align		4
.L_244:
        /*12b4*/ 	.word	index@(.nv.constant0._ZN7cutlass13device_kernelIN5flash11enable_sm90INS1_16FlashAttnFwdSm90INS1_25CollectiveMainloopFwdSm90ILi2EN4cute5tupleIJNS5_1CILi1EEES8_S8_EEENS6_IJNS7_ILi192EEENS7_ILi128EEENS7_ILi96EEEEEELi96ENS_12float_e4m3_tEfNS_4arch4Sm90ELb0ELb1ELb0ELb1ELb0ELb1ELb0ELb1ELb1ELb1ELb0ELb0EEENS1_21CollectiveEpilogueFwdINS6_IJSA_SC_SB_EEES9_NS_10bfloat16_tESG_Li384ELb1ELb1ELb0ELb1EEENS1_36VarlenDynamicPersistentTileSchedulerILi192ELi128ELi384ELi128ELb0ELb1ELb1ELb1ELb0ELb1EEEEEEEEEvNT_6ParamsE)
        /*12b8*/ 	.short	0x0210
        /*12ba*/ 	.short	0x0af0


	//----- nvinfo : EIATTR_SW_WAR
	.align		4
.L_245:
        /*12bc*/ 	.byte	0x04, 0x36
        /*12be*/ 	.short	(.L_247 - .L_246)
.L_246:
        /*12c0*/ 	.word	0x00000008
.L_247:


//--------------------- .nv.info._ZN7cutlass13device_kernelIN5flash11enable_sm90INS1_16FlashAttnFwdSm90INS1_25CollectiveMainloopFwdSm90ILi2EN4cute5tupleIJNS5_1CILi1EEES8_S8_EEENS6_IJNS7_ILi192EEENS7_ILi128EEENS7_ILi96EEEEEELi96ENS_12float_e4m3_tEfNS_4arch4Sm90ELb1ELb0ELb0ELb0ELb0ELb0ELb0ELb1ELb1ELb1ELb0ELb0EEENS1_21CollectiveEpilogueFwdINS6_IJSA_SC_SB_EEES9_NS_10bfloat16_tESG_Li384ELb0ELb1ELb0ELb1EEENS1_30DynamicPersistentTileSchedulerILi384ELi128ELb0ELb1ELb1EEEEEEEEEvNT_6ParamsE --------------------------
	.section	.nv.info._ZN7cutlass13device_kernelIN5flash11enable_sm90INS1_16FlashAttnFwdSm90INS1_25CollectiveMainloopFwdSm90ILi2EN4cute5tupleIJNS5_1CILi1EEES8_S8_EEENS6_IJNS7_ILi192EEENS7_ILi128EEENS7_ILi96EEEEEELi96ENS_12float_e4m3_tEfNS_4arch4Sm90ELb1ELb0ELb0ELb0ELb0ELb0ELb0ELb1ELb1ELb1ELb0ELb0EEENS1_21CollectiveEpilogueFwdINS6_IJSA_SC_SB_EEES9_NS_10bfloat16_tESG_Li384ELb0ELb1ELb0ELb1EEENS1_30DynamicPersistentTileSchedulerILi384ELi128ELb0ELb1ELb1EEEEEEEEEvNT_6ParamsE,"",@"SHT_CUDA_INFO"
	.sectionflags	@""
	.align	4


	//----- nvinfo : EIATTR_CUDA_API_VERSION
	.align		4
        /*0000*/ 	.byte	0x04, 0x37
        /*0002*/ 	.short	(.L_249 - .L_248)
.L_248:
        /*0004*/ 	.word	0x00000082


	//----- nvinfo : EIATTR_KPARAM_INFO
	.align		4
.L_249:
        /*0008*/ 	.byte	0x04, 0x17
        /*000a*/ 	.short	(.L_251 - .L_250)
.L_250:
        /*000c*/ 	.word	0x00000000
        /*0010*/ 	.short	0x0000
        /*0012*/ 	.short	0x0070
        /*0014*/ 	.byte	0x00, 0xf0, 0x01, 0x2a


	//----- nvinfo : EIATTR_SPARSE_MMA_MASK
	.align		4
.L_251:
        /*0018*/ 	.byte	0x03, 0x50
        /*001a*/ 	.short	0x0000


	//----- nvinfo : EIATTR_MAXREG_COUNT
	.align		4
        /*001c*/ 	.byte	0x03, 0x1b
        /*001e*/ 	.short	0x0080


	//----- nvinfo : EIATTR_NUM_BARRIERS
	.align		4
        /*0020*/ 	.byte	0x02, 0x4c
        /*0022*/ 	.byte	0x09
	.zero		1


	//----- nvinfo : EIATTR_EXTERNS
	.align		4
        /*0024*/ 	.byte	0x04, 0x0f
        /*0026*/ 	.short	(.L_253 - .L_252)


	//   ....[0]....
	.align		4
.L_252:
        /*0028*/ 	.word	index@(__assertfail)


	//----- nvinfo : EIATTR_ANNOTATIONS
	.align		4
.L_253:
        /*002c*/ 	.byte	0x04, 0x55
        /*002e*/ 	.short	(.L_255 - .L_254)


	//   ....[0]....
.L_254:
        /*0030*/ 	.word	0x00000001
        /*0034*/ 	.byte	0x30, 0xa2, 0x00, 0x00, 0x01, 0x00, 0x00, 0x00, 0x10, 0xa3, 0x00, 0x00, 0x01, 0x00, 0x00, 0x00
        /*0044*/ 	.byte	0x10, 0xc3, 0x00, 0x00, 0x01, 0x00, 0x00, 0x00, 0x30, 0xc3, 0x00, 0x00, 0x01, 0x00, 0x00, 0x00
        /*0054*/ 	.byte	0x50, 0xdb, 0x00, 0x00


	//----- nvinfo : EIATTR_MERCURY_ISA_VERSION
	.align		4
.L_255:
        /*0058*/ 	.byte	0x03, 0x5f
        /*005a*/ 	.short	0x0101


	//----- nvinfo : EIATTR_INT_WARP_WIDE_INSTR_OFFSETS
	.align		4
        /*005c*/ 	.byte	0x04, 0x31
        /*005e*/ 	.short	(.L_257 - .L_256)


	//   ....[0]....
.L_256:
        /*0060*/ 	.word	0x00000130


	//   ....[1]....
        /*0064*/ 	.word	0x00000170


	//   ....[2]....
        /*0068*/ 	.word	0x000001e0


	//   ....[3]....
        /*006c*/ 	.word	0x0000aae0


	//   ....[4]....
        /*0070*/ 	.word	0x0000ab70


	//   ....[5]....
        /*0074*/ 	.word	0x0000d440


	//   ....[6]....
        /*0078*/ 	.word	0x0000d4d0


	//----- nvinfo : EIATTR_COOP_GROUP_MASK_REGIDS
	.align		4
.L_257:
        /*007c*/ 	.byte	0x04, 0x29
        /*007e*/ 	.short	(.L_259 - .L_258)


	//   ....[0]....
.L_258:
        /*0080*/ 	.word	0xffffffff


	//   ....[1]....
        /*0084*/ 	.word	0xffffffff


	//   ....[2]....
        /*0088*/ 	.word	0xffffffff


	//   ....[3]....
        /*008c*/ 	.word	0xffffffff


	//   ....[4]....
        /*0090*/ 	.word	0xffffffff


	//   ....[5]....
        /*0094*/ 	.word	0xffffffff


	//   ....[6]....
        /*0098*/ 	.word	0xffffffff


	//   ....[7]....
        /*009c*/ 	.word	0xffffffff


	//   ....[8]....
        /*00a0*/ 	.word	0xffffffff


	//   ....[9]....
        /*00a4*/ 	.word	0xffffffff


	//   ....[10]....
        /*00a8*/ 	.word	0xffffffff


	//   ....[11]....
        /*00ac*/ 	.word	0xffffffff


	//   ....[12]....
        /*00b0*/ 	.word	0xffffffff


	//   ....[13]....
        /*00b4*/ 	.word	0xffffffff


	//   ....[14]....
        /*00b8*/ 	.word	0xffffffff


	//   ....[15]....
        /*00bc*/ 	.word	0xffffffff


	//   ....[16]....
        /*00c0*/ 	.word	0xffffffff


	//   ....[17]....
        /*00c4*/ 	.word	0xffffffff


	//   ....[18]....
        /*00c8*/ 	.word	0xffffffff


	//   ....[19]....
        /*00cc*/ 	.word	0xffffffff


	//   ....[20]....
        /*00d0*/ 	.word	0xffffffff


	//   ....[21]....
        /*00d4*/ 	.word	0xffffffff


	//   ....[22]....
        /*00d8*/ 	.word	0xffffffff


	//   ....[23]....
        /*00dc*/ 	.word	0xffffffff


	//   ....[24]....
        /*00e0*/ 	.word	0xffffffff


	//   ....[25]....
        /*00e4*/ 	.word	0xffffffff


	//   ....[26]....
        /*00e8*/ 	.word	0xffffffff


	//   ....[27]....
        /*00ec*/ 	.word	0xffffffff


	//   ....[28]....
        /*00f0*/ 	.word	0xffffffff


	//   ....[29]....
        /*00f4*/ 	.word	0xffffffff


	//   ....[30]....
        /*00f8*/ 	.word	0xffffffff


	//   ....[31]....
        /*00fc*/ 	.word	0xffffffff


	//   ....[32]....
        /*0100*/ 	.word	0xffffffff


	//   ....[33]....
        /*0104*/ 	.word	0xffffffff


	//   ....[34]....
        /*0108*/ 	.word	0xffffffff


	//   ....[35]....
        /*010c*/ 	.word	0xffffffff


	//   ....[36]....
        /*0110*/ 	.word	0xffffffff


	//   ....[37]....
        /*0114*/ 	.word	0xffffffff


	//   ....[38]....
        /*0118*/ 	.word	0xffffffff


	//   ....[39]....
        /*011c*/ 	.word	0xffffffff


	//   ....[40]....
        /*0120*/ 	.word	0xffffffff


	//   ....[41]....
        /*0124*/ 	.word	0xffffffff


	//   ....[42]....
        /*0128*/ 	.word	0xffffffff


	//   ....[43]....
        /*012c*/ 	.word	0xffffffff


	//   ....[44]....
        /*0130*/ 	.word	0xffffffff


	//   ....[45]....
        /*0134*/ 	.word	0xffffffff


	//   ....[46]....
        /*0138*/ 	.word	0xffffffff


	//   ....[47]....
        /*013c*/ 	.word	0xffffffff


	//   ....[48]....
        /*0140*/ 	.word	0xffffffff


	//   ....[49]....
        /*0144*/ 	.word	0xffffffff


	//   ....[50]....
        /*0148*/ 	.word	0xffffffff


	//   ....[51]....
        /*014c*/ 	.word	0xffffffff


	//   ....[52]....
        /*0150*/ 	.word	0xffffffff


	//   ....[53]....
        /*0154*/ 	.word	0xffffffff


	//   ....[54]....
        /*0158*/ 	.word	0xffffffff


	//   ....[55]....
        /*015c*/ 	.word	0xffffffff


	//   ....[56]....
        /*0160*/ 	.word	0xffffffff


	//   ....[57]....
        /*0164*/ 	.word	0xffffffff


	//   ....[58]....
        /*0168*/ 	.word	0xffffffff


	//   ....[59]....
        /*016c*/ 	.word	0xffffffff


	//   ....[60]....
        /*0170*/ 	.word	0xffffffff


	//   ....[61]....
        /*0174*/ 	.word	0xffffffff


	//   ....[62]....
        /*0178*/ 	.word	0xffffffff


	//   ....[63]....
        /*017c*/ 	.word	0xffffffff


	//   ....[64]....
        /*0180*/ 	.word	0xffffffff


	//   ....[65]....
        /*0184*/ 	.word	0xffffffff


	//   ....[66]....
        /*0188*/ 	.word	0xffffffff


	//   ....[67]....
        /*018c*/ 	.word	0xffffffff


	//   ....[68]....
        /*0190*/ 	.word	0xffffffff


	//   ....[69]....
        /*0194*/ 	.word	0xffffffff


	//   ....[70]....
        /*0198*/ 	.word	0xffffffff


	//   ....[71]....
        /*019c*/ 	.word	0xffffffff


	//   ....[72]....
        /*01a0*/ 	.word	0xffffffff


	//   ....[73]....
        /*01a4*/ 	.word	0xffffffff


	//   ....[74]....
        /*01a8*/ 	.word	0x0500000f


	//   ....[75]....
        /*01ac*/ 	.word	0x0500000f


	//   ....[76]....
        /*01b0*/ 	.word	0x0500000f


	//   ....[77]....
        /*01b4*/ 	.word	0x0500000f


	//   ....[78]....
        /*01b8*/ 	.word	0x0500000f


	//   ....[79]....
        /*01bc*/ 	.word	0x0500000f


	//   ....[80]....
        /*01c0*/ 	.word	0x0500000f


	//   ....[81]....
        /*01c4*/ 	.word	0x0500000f


	//----- nvinfo : EIATTR_COOP_GROUP_INSTR_OFFSETS
	.align		4
.L_259:
        /*01c8*/ 	.byte	0x04, 0x28
        /*01ca*/ 	.short	(.L_261 - .L_260)


	//   ....[0]....
.L_260:
        /*01cc*/ 	.word	0x00000060


	//   ....[1]....
        /*01d0*/ 	.word	0x00000140


	//   ....[2]....
        /*01d4*/ 	.word	0x00000190


	//   ....[3]....
        /*01d8*/ 	.word	0x000003c0


	//   ....[4]....
        /*01dc*/ 	.word	0x00000520


	//   ....[5]....
        /*01e0*/ 	.word	0x00000640


	//   ....[6]....
        /*01e4*/ 	.word	0x000007a0


	//   ....[7]....
        /*01e8*/ 	.word	0x00001690


	//   ....[8]....
        /*01ec*/ 	.word	0x00001d40


	//   ....[9]....
        /*01f0*/ 	.word	0x00002490


	//   ....[10]....
        /*01f4*/ 	.word	0x000024a0


	//   ....[11]....
        /*01f8*/ 	.word	0x000024c0


	//   ....[12]....
        /*01fc*/ 	.word	0x00002f50


	//   ....[13]....
        /*0200*/ 	.word	0x00003010


	//   ....[14]....
        /*0204*/ 	.word	0x00003ef0


	//   ....[15]....
        /*0208*/ 	.word	0x000045d0


	//   ....[16]....
        /*020c*/ 	.word	0x00004600


	//   ....[17]....
        /*0210*/ 	.word	0x00004610


	//   ....[18]....
        /*0214*/ 	.word	0x00005010


	//   ....[19]....
        /*0218*/ 	.word	0x00005080


	//   ....[20]....
        /*021c*/ 	.word	0x00006780


	//   ....[21]....
        /*0220*/ 	.word	0x000067b0


	//   ....[22]....
        /*0224*/ 	.word	0x00006810


	//   ....[23]....
        /*0228*/ 	.word	0x00006820


	//   ....[24]....
        /*022c*/ 	.word	0x00007ec0


	//   ....[25]....
        /*0230*/ 	.word	0x00007ee0


	//   ....[26]....
        /*0234*/ 	.word	0x00007f50


	//   ....[27]....
        /*0238*/ 	.word	0x00007f60


	//   ....[28]....
        /*023c*/ 	.word	0x00008fe0


	//   ....[29]....
        /*0240*/ 	.word	0x00008ff0


	//   ....[30]....
        /*0244*/ 	.word	0x00009000


	//   ....[31]....
        /*0248*/ 	.word	0x00009010


	//   ....[32]....
        /*024c*/ 	.word	0x00009020


	//   ....[33]....
        /*0250*/ 	.word	0x00009030


	//   ....[34]....
        /*0254*/ 	.word	0x00009040


	//   ....[35]....
        /*0258*/ 	.word	0x00009050


	//   ....[36]....
        /*025c*/ 	.word	0x00009080


	//   ....[37]....
        /*0260*/ 	.word	0x00009090


	//   ....[38]....
        /*0264*/ 	.word	0x000090c0


	//   ....[39]....
        /*0268*/ 	.word	0x000090d0


	//   ....[40]....
        /*026c*/ 	.word	0x000090f0


	//   ....[41]....
        /*0270*/ 	.word	0x00009100


	//   ....[42]....
        /*0274*/ 	.word	0x00009110


	//   ....[43]....
        /*0278*/ 	.word	0x00009120


	//   ....[44]....
        /*027c*/ 	.word	0x00009150


	//   ....[45]....
        /*0280*/ 	.word	0x00009160


	//   ....[46]....
        /*0284*/ 	.word	0x00009190


	//   ....[47]....
        /*0288*/ 	.word	0x000091b0


	//   ....[48]....
        /*028c*/ 	.word	0x000091d0


	//   ....[49]....
        /*0290*/ 	.word	0x000091e0


	//   ....[50]....
        /*0294*/ 	.word	0x000091f0


	//   ....[51]....
        /*0298*/ 	.word	0x00009200


	//   ....[52]....
        /*029c*/ 	.word	0x00009230


	//   ....[53]....
        /*02a0*/ 	.word	0x00009260


	//   ....[54]....
        /*02a4*/ 	.word	0x000092a0


	//   ....[55]....
        /*02a8*/ 	.word	0x000092d0


	//   ....[56]....
        /*02ac*/ 	.word	0x00009740


	//   ....[57]....
        /*02b0*/ 	.word	0x00009770


	//   ....[58]....
        /*02b4*/ 	.word	0x00009880


	//   ....[59]....
        /*02b8*/ 	.word	0x000098a0


	//   ....[60]....
        /*02bc*/ 	.word	0x00009f70


	//   ....[61]....
        /*02c0*/ 	.word	0x00009f80


	//   ....[62]....
        /*02c4*/ 	.word	0x0000a080


	//   ....[63]....
        /*02c8*/ 	.word	0x0000a0a0


	//   ....[64]....
        /*02cc*/ 	.word	0x0000a260


	//   ....[65]....
        /*02d0*/ 	.word	0x0000b250


	//   ....[66]....
        /*02d4*/ 	.word	0x0000c020


	//   ....[67]....
        /*02d8*/ 	.word	0x0000c050


	//   ....[68]....
        /*02dc*/ 	.word	0x0000c080


	//   ....[69]....
        /*02e0*/ 	.word	0x0000c0a0


	//   ....[70]....
        /*02e4*/ 	.word	0x0000c0b0


	//   ....[71]....
        /*02e8*/ 	.word	0x0000c180


	//   ....[72]....
        /*02ec*/ 	.word	0x0000dae0


	//   ....[73]....
        /*02f0*/ 	.word	0x0000dc70


	//   ....[74]....
        /*02f4*/ 	.word	0x0000e240


	//   ....[75]....
        /*02f8*/ 	.word	0x0000e3f0


	//   ....[76]....
        /*02fc*/ 	.word	0x0000e450


	//   ....[77]....
        /*0300*/ 	.word	0x0000e4e0


	//   ....[78]....
        /*0304*/ 	.word	0x0000e5c0


	//   ....[79]....
        /*0308*/ 	.word	0x0000e650


	//   ....[80]....
        /*030c*/ 	.word	0x0000e720


	//   ....[81]....
        /*0310*/ 	.word	0x0000ea60


	//----- nvinfo : EIATTR_REG_RECONFIG
	.align		4
.L_261:
        /*0314*/ 	.byte	0x01, 0x54
	.zero		2


	//----- nvinfo : EIATTR_SYSCALL_OFFSETS
	.align		4
        /*0318*/ 	.byte	0x04, 0x46
        /*031a*/ 	.short	(.L_263 - .L_262)


	//   ....[0]....
.L_262:
        /*031c*/ 	.word	0x00001870


	//   ....[1]....
        /*0320*/ 	.word	0x0000acd0


	//   ....[2]....
        /*0324*/ 	.word	0x0000ae40


	//   ....[3]....
        /*0328*/ 	.word	0x0000af90


	//   ....[4]....
        /*032c*/ 	.word	0x0000b0d0


	//   ....[5]....
        /*0330*/ 	.word	0x0000bb40


	//----- nvinfo : EIATTR_MBARRIER_INSTR_OFFSETS
	.align		4
.L_263:
        /*0334*/ 	.byte	0x04, 0x39
        /*0336*/ 	.short	(.L_265 - .L_264)


	//   ....[0]....
.L_264:
        /*0338*/ 	.word	0x00000270
        /*033c*/ 	.word	0x000000ff
        /*0340*/ 	.word	0x00019c00
        /*0344*/ 	.short	0x0100
        /*0346*/ 	.byte	0x08
	.zero		1


	//   ....[1]....
        /*0348*/ 	.word	0x00000280
        /*034c*/ 	.word	0x000000ff
        /*0350*/ 	.word	0x00019c20
        /*0354*/ 	.short	0x0100
        /*0356*/ 	.byte	0x08
	.zero		1


	//   ....[2]....
        /*0358*/ 	.word	0x00000370
        /*035c*/ 	.word	0x000000ff
        /*0360*/ 	.word	0x00019c30
        /*0364*/ 	.short	0x0100
        /*0366*/ 	.byte	0x08
	.zero		1


	//   ....[3]....
        /*0368*/ 	.word	0x00000380
        /*036c*/ 	.word	0x000000ff
        /*0370*/ 	.word	0x00019c40
        /*0374*/ 	.short	0x0100
        /*0376*/ 	.byte	0x08
	.zero		1


	//   ....[4]....
        /*0378*/ 	.word	0x00000390
        /*037c*/ 	.word	0x000000ff
        /*0380*/ 	.word	0x00019c38
        /*0384*/ 	.short	0x0100
        /*0386*/ 	.byte	0x08
	.zero		1


	//   ....[5]....
        /*0388*/ 	.word	0x000003a0
        /*038c*/ 	.word	0x000000ff
        /*0390*/ 	.word	0x00019c48
        /*0394*/ 	.short	0x0100
        /*0396*/ 	.byte	0x08
	.zero		1


	//   ....[6]....
        /*0398*/ 	.word	0x000004d0
        /*039c*/ 	.word	0x000000ff
        /*03a0*/ 	.word	0x00019c50
        /*03a4*/ 	.short	0x0100
        /*03a6*/ 	.byte	0x08
	.zero		1


	//   ....[7]....
        /*03a8*/ 	.word	0x000004e0
        /*03ac*/ 	.word	0x000000ff
        /*03b0*/ 	.word	0x00019c60
        /*03b4*/ 	.short	0x0100
        /*03b6*/ 	.byte	0x08
	.zero		1


	//   ....[8]....
        /*03b8*/ 	.word	0x000004f0
        /*03bc*/ 	.word	0x000000ff
        /*03c0*/ 	.word	0x00019c58
        /*03c4*/ 	.short	0x0100
        /*03c6*/ 	.byte	0x08
	.zero		1


	//   ....[9]....
        /*03c8*/ 	.word	0x00000500
        /*03cc*/ 	.word	0x000000ff
        /*03d0*/ 	.word	0x00019c68
        /*03d4*/ 	.short	0x0100
        /*03d6*/ 	.byte	0x08
	.zero		1


	//   ....[10]....
        /*03d8*/ 	.word	0x000005f0
        /*03dc*/ 	.word	0x000000ff
        /*03e0*/ 	.word	0x00019c70
        /*03e4*/ 	.short	0x0100
        /*03e6*/ 	.byte	0x06
	.zero		1


	//   ....[11]....
        /*03e8*/ 	.word	0x00000600
        /*03ec*/ 	.word	0x000000ff
        /*03f0*/ 	.word	0x00019c80
        /*03f4*/ 	.short	0x0100
        /*03f6*/ 	.byte	0x06
	.zero		1


	//   ....[12]....
        /*03f8*/ 	.word	0x00000610
        /*03fc*/ 	.word	0x000000ff
        /*0400*/ 	.word	0x00019c78
        /*0404*/ 	.short	0x0100
        /*0406*/ 	.byte	0x06
	.zero		1


	//   ....[13]....
        /*0408*/ 	.word	0x00000620
        /*040c*/ 	.word	0x000000ff
        /*0410*/ 	.word	0x00019c88
        /*0414*/ 	.short	0x0100
        /*0416*/ 	.byte	0x06
	.zero		1


	//   ....[14]....
        /*0418*/ 	.word	0x00000750
        /*041c*/ 	.word	0x000000ff
        /*0420*/ 	.word	0x00019c90
        /*0424*/ 	.short	0x0100
        /*0426*/ 	.byte	0x08
	.zero		1


	//   ....[15]....
        /*0428*/ 	.word	0x00000760
        /*042c*/ 	.word	0x000000ff
        /*0430*/ 	.word	0x00019ca0
        /*0434*/ 	.short	0x0100
        /*0436*/ 	.byte	0x08
	.zero		1


	//   ....[16]....
        /*0438*/ 	.word	0x00000770
        /*043c*/ 	.word	0x000000ff
        /*0440*/ 	.word	0x00019c98
        /*0444*/ 	.short	0x0100
        /*0446*/ 	.byte	0x08
	.zero		1


	//   ....[17]....
        /*0448*/ 	.word	0x00000780
        /*044c*/ 	.word	0x000000ff
        /*0450*/ 	.word	0x00019ca8
        /*0454*/ 	.short	0x0100
        /*0456*/ 	.byte	0x08
	.zero		1


	//   ....[18]....
        /*0458*/ 	.word	0x000008b0
        /*045c*/ 	.word	0x000000ff
        /*0460*/ 	.word	0x00019cb0
        /*0464*/ 	.short	0x0100
        /*0466*/ 	.byte	0x08
	.zero		1


	//   ....[19]....
        /*0468*/ 	.word	0x000008c0
        /*046c*/ 	.word	0x000000ff
        /*0470*/ 	.word	0x00019cc0
        /*0474*/ 	.short	0x0100
        /*0476*/ 	.byte	0x08
	.zero		1


	//   ....[20]....
        /*0478*/ 	.word	0x000008d0
        /*047c*/ 	.word	0x000000ff
        /*0480*/ 	.word	0x00019cb8
        /*0484*/ 	.short	0x0100
        /*0486*/ 	.byte	0x08
	.zero		1


	//   ....[21]....
        /*0488*/ 	.word	0x000008e0
        /*048c*/ 	.word	0x000000ff
        /*0490*/ 	.word	0x00019cc8
        /*0494*/ 	.short	0x0100
        /*0496*/ 	.byte	0x08
	.zero		1


	//   ....[22]....
        /*0498*/ 	.word	0x000018f0
        /*049c*/ 	.word	0x000000ff
        /*04a0*/ 	.word	0x00019c00
        /*04a4*/ 	.short	0x010a
        /*04a6*/ 	.byte	0x2d
	.zero		1


	//   ....[23]....
        /*04a8*/ 	.word	0x00001970
        /*04ac*/ 	.word	0x00000003
        /*04b0*/ 	.word	0x00019c30
        /*04b4*/ 	.short	0x010a
        /*04b6*/ 	.byte	0x3f
	.zero		1


	//   ....[24]....
        /*04b8*/ 	.word	0x000019d0
        /*04bc*/ 	.word	0x00000003
        /*04c0*/ 	.word	0x00019c30
        /*04c4*/ 	.short	0x010a
        /*04c6*/ 	.byte	0x3f
	.zero		1


	//   ....[25]....
        /*04c8*/ 	.word	0x00003400
        /*04cc*/ 	.word	0x00000030
        /*04d0*/ 	.word	0x00000000
        /*04d4*/ 	.short	0x0101
        /*04d6*/ 	.byte	0x3f
	.zero		1


	//   ....[26]....
        /*04d8*/ 	.word	0x00003bb0
        /*04dc*/ 	.word	0x000000ff
        /*04e0*/ 	.word	0x00019c30
        /*04e4*/ 	.short	0x010a
        /*04e6*/ 	.byte	0x15
	.zero		1


	//   ....[27]....
        /*04e8*/ 	.word	0x00003bf0
        /*04ec*/ 	.word	0x000000ff
        /*04f0*/ 	.word	0x00019c30
        /*04f4*/ 	.short	0x010a
        /*04f6*/ 	.byte	0x15
	.zero		1


	//   ....[28]....
        /*04f8*/ 	.word	0x00003d50
        /*04fc*/ 	.word	0x000000ff
        /*0500*/ 	.word	0x00019c50
        /*0504*/ 	.short	0x010a
        /*0506*/ 	.byte	0x0b
	.zero		1


	//   ....[29]....
        /*0508*/ 	.word	0x00003d90
        /*050c*/ 	.word	0x000000ff
        /*0510*/ 	.word	0x00019c50
        /*0514*/ 	.short	0x010a
        /*0516*/ 	.byte	0x0b
	.zero		1


	//   ....[30]....
        /*0518*/ 	.word	0x000058f0
        /*051c*/ 	.word	0x00000003
        /*0520*/ 	.word	0x00000000
        /*0524*/ 	.short	0x0101
        /*0526*/ 	.byte	0x3f
	.zero		1


	//   ....[31]....
        /*0528*/ 	.word	0x00005b10
        /*052c*/ 	.word	0x000000ff
        /*0530*/ 	.word	0x00000000
        /*0534*/ 	.short	0x0101
        /*0536*/ 	.byte	0x06
	.zero		1


	//   ....[32]....
        /*0538*/ 	.word	0x000060c0
        /*053c*/ 	.word	0x000000ff
        /*0540*/ 	.word	0x00019c30
        /*0544*/ 	.short	0x010a
        /*0546*/ 	.byte	0x06
	.zero		1


	//   ....[33]....
        /*0548*/ 	.word	0x00006100
        /*054c*/ 	.word	0x000000ff
        /*0550*/ 	.word	0x00019c30
        /*0554*/ 	.short	0x010a
        /*0556*/ 	.byte	0x06
	.zero		1


	//   ....[34]....
        /*0558*/ 	.word	0x00006260
        /*055c*/ 	.word	0x000000ff
        /*0560*/ 	.word	0x00019c50
        /*0564*/ 	.short	0x010a
        /*0566*/ 	.byte	0x0b
	.zero		1


	//   ....[35]....
        /*0568*/ 	.word	0x000062a0
        /*056c*/ 	.word	0x000000ff
        /*0570*/ 	.word	0x00019c50
        /*0574*/ 	.short	0x010a
        /*0576*/ 	.byte	0x0b
	.zero		1


	//   ....[36]....
        /*0578*/ 	.word	0x00007410
        /*057c*/ 	.word	0x00000003
        /*0580*/ 	.word	0x00000000
        /*0584*/ 	.short	0x0101
        /*0586*/ 	.byte	0x3f
	.zero		1


	//   ....[37]....
        /*0588*/ 	.word	0x000076c0
        /*058c*/ 	.word	0x000000ff
        /*0590*/ 	.word	0x00000000
        /*0594*/ 	.short	0x0101
        /*0596*/ 	.byte	0x06
	.zero		1


	//   ....[38]....
        /*0598*/ 	.word	0x00007bf0
        /*059c*/ 	.word	0x000000ff
        /*05a0*/ 	.word	0x00019c50
        /*05a4*/ 	.short	0x010a
        /*05a6*/ 	.byte	0x0e
	.zero		1


	//   ....[39]....
        /*05a8*/ 	.word	0x00007c30
        /*05ac*/ 	.word	0x000000ff
        /*05b0*/ 	.word	0x00019c50
        /*05b4*/ 	.short	0x010a
        /*05b6*/ 	.byte	0x0e
	.zero		1


	//   ....[40]....
        /*05b8*/ 	.word	0x00008240
        /*05bc*/ 	.word	0x000000ff
        /*05c0*/ 	.word	0x00000000
        /*05c4*/ 	.short	0x0101
        /*05c6*/ 	.byte	0x04
	.zero		1


	//   ....[41]....
        /*05c8*/ 	.word	0x00009750
        /*05cc*/ 	.word	0x00000000
        /*05d0*/ 	.word	0x00000000
        /*05d4*/ 	.short	0x0101
        /*05d6*/ 	.byte	0x3f
	.zero		1


	//   ....[42]....
        /*05d8*/ 	.word	0x0000b490
        /*05dc*/ 	.word	0x00000005
        /*05e0*/ 	.word	0x00019c80
        /*05e4*/ 	.short	0x010a
        /*05e6*/ 	.byte	0x3f
	.zero		1


	//   ....[43]....
        /*05e8*/ 	.word	0x0000b6f0
        /*05ec*/ 	.word	0x00000005
        /*05f0*/ 	.word	0x00019c40
        /*05f4*/ 	.short	0x010a
        /*05f6*/ 	.byte	0x3f
	.zero		1


	//   ....[44]....
        /*05f8*/ 	.word	0x0000c290
        /*05fc*/ 	.word	0x00000011
        /*0600*/ 	.word	0x00019c00
        /*0604*/ 	.short	0x0107
        /*0606*/ 	.byte	0x3f
	.zero		1


	//   ....[45]....
        /*0608*/ 	.word	0x0000c390
        /*060c*/ 	.word	0x00000011
        /*0610*/ 	.word	0x00019c00
        /*0614*/ 	.short	0x0101
        /*0616*/ 	.byte	0x3f
	.zero		1


	//   ....[46]....
        /*0618*/ 	.word	0x0000c3b0
        /*061c*/ 	.word	0x00000011
        /*0620*/ 	.word	0x00019c20
        /*0624*/ 	.short	0x010a
        /*0626*/ 	.byte	0x3f
	.zero		1


	//   ....[47]....
        /*0628*/ 	.word	0x0000c690
        /*062c*/ 	.word	0x00000004
        /*0630*/ 	.word	0x00019c80
        /*0634*/ 	.short	0x010a
        /*0636*/ 	.byte	0x3f
	.zero		1


	//   ....[48]....
        /*0638*/ 	.word	0x0000cab0
        /*063c*/ 	.word	0x00000004
        /*0640*/ 	.word	0x00019c40
        /*0644*/ 	.short	0x010a
        /*0646*/ 	.byte	0x3f
	.zero		1


	//   ....[49]....
        /*0648*/ 	.word	0x0000cf50
        /*064c*/ 	.word	0x00000003
        /*0650*/ 	.word	0x00019c70
        /*0654*/ 	.short	0x010a
        /*0656*/ 	.byte	0x3f
	.zero		1


	//   ....[50]....
        /*0658*/ 	.word	0x0000cfd0
        /*065c*/ 	.word	0x00000003
        /*0660*/ 	.word	0x00019c60
        /*0664*/ 	.short	0x010a
        /*0666*/ 	.byte	0x3f
	.zero		1


	//   ....[51]....
        /*0668*/ 	.word	0x0000d320
        /*066c*/ 	.word	0x00000003
        /*0670*/ 	.word	0x00019c50
        /*0674*/ 	.short	0x0101
        /*0676*/ 	.byte	0x3f
	.zero		1


	//   ....[52]....
        /*0678*/ 	.word	0x0000d3a0
        /*067c*/ 	.word	0x00000002
        /*0680*/ 	.word	0x00000000
        /*0684*/ 	.short	0x0101
        /*0686*/ 	.byte	0x3f
	.zero		1


	//   ....[53]....
        /*0688*/ 	.word	0x0000d590
        /*068c*/ 	.word	0x00000003
        /*0690*/ 	.word	0x00019c70
        /*0694*/ 	.short	0x010a
        /*0696*/ 	.byte	0x3f
	.zero		1


	//   ....[54]....
        /*0698*/ 	.word	0x0000d600
        /*069c*/ 	.word	0x00000003
        /*06a0*/ 	.word	0x00019c60
        /*06a4*/ 	.short	0x010a
        /*06a6*/ 	.byte	0x3f
	.zero		1


	//   ....[55]....
        /*06a8*/ 	.word	0x0000d950
        /*06ac*/ 	.word	0x00000003
        /*06b0*/ 	.word	0x00019c50
        /*06b4*/ 	.short	0x0101
        /*06b6*/ 	.byte	0x3f
	.zero		1


	//   ....[56]....
        /*06b8*/ 	.word	0x0000d9c0
        /*06bc*/ 	.word	0x00000000
        /*06c0*/ 	.word	0x00000000
        /*06c4*/ 	.short	0x0101
        /*06c6*/ 	.byte	0x3f
	.zero		1


	//   ....[57]....
        /*06c8*/ 	.word	0x0000dbf0
        /*06cc*/ 	.word	0x00000007
        /*06d0*/ 	.word	0x00019c20
        /*06d4*/ 	.short	0x010a
        /*06d6*/ 	.byte	0x3f
	.zero		1


	//   ....[58]....
        /*06d8*/ 	.word	0x0000dd90
        /*06dc*/ 	.word	0x00000005
        /*06e0*/ 	.word	0x00000000
        /*06e4*/ 	.short	0x010a
        /*06e6*/ 	.byte	0x3f
	.zero		1


	//   ....[59]....
        /*06e8*/ 	.word	0x0000de00
        /*06ec*/ 	.word	0x00000003
        /*06f0*/ 	.word	0x00000000
        /*06f4*/ 	.short	0x010a
        /*06f6*/ 	.byte	0x3f
	.zero		1


	//   ....[60]....
        /*06f8*/ 	.word	0x0000de50
        /*06fc*/ 	.word	0x00000003
        /*0700*/ 	.word	0x00019c60
        /*0704*/ 	.short	0x010a
        /*0706*/ 	.byte	0x3f
	.zero		1


	//   ....[61]....
        /*0708*/ 	.word	0x0000dea0
        /*070c*/ 	.word	0x00000005
        /*0710*/ 	.word	0x00019c60
        /*0714*/ 	.short	0x010a
        /*0716*/ 	.byte	0x3f
	.zero		1


	//   ....[62]....
        /*0718*/ 	.word	0x0000dee0
        /*071c*/ 	.word	0x00000003
        /*0720*/ 	.word	0x00019c80
        /*0724*/ 	.short	0x010a
        /*0726*/ 	.byte	0x3f
	.zero		1


	//   ....[63]....
        /*0728*/ 	.word	0x0000df00
        /*072c*/ 	.word	0x00000005
        /*0730*/ 	.word	0x00019c80
        /*0734*/ 	.short	0x010a
        /*0736*/ 	.byte	0x3f
	.zero		1


	//   ....[64]....
        /*0738*/ 	.word	0x0000df70
        /*073c*/ 	.word	0x00000003
        /*0740*/ 	.word	0x00019c00
        /*0744*/ 	.short	0x010a
        /*0746*/ 	.byte	0x3f
	.zero		1


	//   ....[65]....
        /*0748*/ 	.word	0x0000dfc0
        /*074c*/ 	.word	0x00000003
        /*0750*/ 	.word	0x00019c30
        /*0754*/ 	.short	0x010a
        /*0756*/ 	.byte	0x3f
	.zero		1


	//   ....[66]....
        /*0758*/ 	.word	0x0000e020
        /*075c*/ 	.word	0x00000007
        /*0760*/ 	.word	0x00019c30
        /*0764*/ 	.short	0x010a
        /*0766*/ 	.byte	0x3f
	.zero		1


	//   ....[67]....
        /*0768*/ 	.word	0x0000e080
        /*076c*/ 	.word	0x00000007
        /*0770*/ 	.word	0x00019c50
        /*0774*/ 	.short	0x010a
        /*0776*/ 	.byte	0x3f
	.zero		1


	//   ....[68]....
        /*0778*/ 	.word	0x0000e0e0
        /*077c*/ 	.word	0x00000009
        /*0780*/ 	.word	0x00019c30
        /*0784*/ 	.short	0x010a
        /*0786*/ 	.byte	0x3f
	.zero		1


	//   ....[69]....
        /*0788*/ 	.word	0x0000e140
        /*078c*/ 	.word	0x00000009
        /*0790*/ 	.word	0x00019c50
        /*0794*/ 	.short	0x010a
        /*0796*/ 	.byte	0x3f
	.zero		1


	//   ....[70]....
        /*0798*/ 	.word	0x0000e1a0
        /*079c*/ 	.word	0x00000006
        /*07a0*/ 	.word	0x00019c50
        /*07a4*/ 	.short	0x010a
        /*07a6*/ 	.byte	0x3f
	.zero		1


	//   ....[71]....
        /*07a8*/ 	.word	0x0000e2f0
        /*07ac*/ 	.word	0x00000005
        /*07b0*/ 	.word	0x00019c80
        /*07b4*/ 	.short	0x010a
        /*07b6*/ 	.byte	0x3f
	.zero		1


	//   ....[72]....
        /*07b8*/ 	.word	0x0000e340
        /*07bc*/ 	.word	0x00000005
        /*07c0*/ 	.word	0x00019c40
        /*07c4*/ 	.short	0x010a
        /*07c6*/ 	.byte	0x3f
	.zero		1


	//   ....[73]....
        /*07c8*/ 	.word	0x0000e750
        /*07cc*/ 	.word	0x00000011
        /*07d0*/ 	.word	0x00019c20
        /*07d4*/ 	.short	0x010a
        /*07d6*/ 	.byte	0x3f
	.zero		1


	//   ....[74]....
        /*07d8*/ 	.word	0x0000e7a0
        /*07dc*/ 	.word	0x00000004
        /*07e0*/ 	.word	0x00019c80
        /*07e4*/ 	.short	0x010a
        /*07e6*/ 	.byte	0x3f
	.zero		1


	//   ....[75]....
        /*07e8*/ 	.word	0x0000e7f0
        /*07ec*/ 	.word	0x00000004
        /*07f0*/ 	.word	0x00019c40
        /*07f4*/ 	.short	0x010a
        /*07f6*/ 	.byte	0x3f
	.zero		1


	//   ....[76]....
        /*07f8*/ 	.word	0x0000e840
        /*07fc*/ 	.word	0x00000003
        /*0800*/ 	.word	0x00019c70
        /*0804*/ 	.short	0x010a
        /*0806*/ 	.byte	0x3f
	.zero		1


	//   ....[77]....
        /*0808*/ 	.word	0x0000e890
        /*080c*/ 	.word	0x00000003
        /*0810*/ 	.word	0x00019c60
        /*0814*/ 	.short	0x010a
        /*0816*/ 	.byte	0x3f
	.zero		1


	//   ....[78]....
        /*0818*/ 	.word	0x0000e8e0
        /*081c*/ 	.word	0x00000003
        /*0820*/ 	.word	0x00019c70
        /*0824*/ 	.short	0x010a
        /*0826*/ 	.byte	0x3f
	.zero		1


	//   ....[79]....
        /*0828*/ 	.word	0x0000e930
        /*082c*/ 	.word	0x00000003
        /*0830*/ 	.word	0x00019c60
        /*0834*/ 	.short	0x010a
        /*0836*/ 	.byte	0x3f
	.zero		1


	//   ....[80]....
        /*0838*/ 	.word	0x0000e980
        /*083c*/ 	.word	0x00000007
        /*0840*/ 	.word	0x00019c20
        /*0844*/ 	.short	0x010a
        /*0846*/ 	.byte	0x3f
	.zero		1


	//   ....[81]....
        /*0848*/ 	.word	0x0000eb20
        /*084c*/ 	.word	0x00000005
        /*0850*/ 	.word	0x00000000
        /*0854*/ 	.short	0x010a
        /*0856*/ 	.byte	0x3f
	.zero		1


	//   ....[82]....
        /*0858*/ 	.word	0x0000eb70
        /*085c*/ 	.word	0x00000003
        /*0860*/ 	.word	0x00000000
        /*0864*/ 	.short	0x010a
        /*0866*/ 	.byte	0x3f
	.zero		1


	//   ....[83]....
        /*0868*/ 	.word	0x0000ebc0
        /*086c*/ 	.word	0x00000003
        /*0870*/ 	.word	0x00019c60
        /*0874*/ 	.short	0x010a
        /*0876*/ 	.byte	0x3f
	.zero		1


	//   ....[84]....
        /*0878*/ 	.word	0x0000ec10
        /*087c*/ 	.word	0x00000005
        /*0880*/ 	.word	0x00019c60
        /*0884*/ 	.short	0x010a
        /*0886*/ 	.byte	0x3f
	.zero		1


	//   ....[85]....
        /*0888*/ 	.word	0x0000ec60
        /*088c*/ 	.word	0x00000003
        /*0890*/ 	.word	0x00019c80
        /*0894*/ 	.short	0x010a
        /*0896*/ 	.byte	0x3f
	.zero		1


	//----- nvinfo : EIATTR_NUM_MBARRIERS
	.align		4
.L_265:
        /*0898*/ 	.byte	0x03, 0x38
        /*089a*/ 	.short	0x0016


	//----- nvinfo : EIATTR_EXIT_INSTR_OFFSETS
	.align		4
        /*089c*/ 	.byte	0x04, 0x1c
        /*089e*/ 	.short	(.L_267 - .L_266)


	//   ....[0]....
.L_266:
        /*08a0*/ 	.word	0x00000a00


	//   ....[1]....
        /*08a4*/ 	.word	0x0000a1d0


	//   ....[2]....
        /*08a8*/ 	.word	0x0000df50


	//----- nvinfo : EIATTR_MAX_THREADS
	.align		4
.L_267:
        /*08ac*/ 	.byte	0x04, 0x05
        /*08ae*/ 	.short	(.L_269 - .L_268)
.L_268:
        /*08b0*/ 	.word	0x00000200
        /*08b4*/ 	.word	0x00000001
        /*08b8*/ 	.word	0x00000001


	//----- nvinfo : EIATTR_CRS_STACK_SIZE
	.align		4
.L_269:
        /*08bc*/ 	.byte	0x04, 0x1e
        /*08be*/ 	.short	(.L_271 - .L_270)
.L_270:
        /*08c0*/ 	.word	0x00000000


	//----- nvinfo : EIATTR_CBANK_PARAM_SIZE
	.align		4
.L_271:
        /*08c4*/ 	.byte	0x03, 0x19
        /*08c6*/ 	.short	0x0af0


	//----- nvinfo : EIATTR_PARAM_CBANK
	.align		4
        /*08c8*/ 	.byte	0x04, 0x0a
        /*08ca*/ 	.short	(.L_273 - .L_272)
	.align		4
.L_272:
        /*08cc*/ 	.word	index@(.nv.constant0._ZN7cutlass13device_kernelIN5flash11enable_sm90INS1_16FlashAttnFwdSm90INS1_25CollectiveMainloopFwdSm90ILi2EN4cute5tupleIJNS5_1CILi1EEES8_S8_EEENS6_IJNS7_ILi192EEENS7_ILi128EEENS7_ILi96EEEEEELi96ENS_12float_e4m3_tEfNS_4arch4Sm90ELb1ELb0ELb0ELb0ELb0ELb0ELb0ELb1ELb1ELb1ELb0ELb0EEENS1_21CollectiveEpilogueFwdINS6_IJSA_SC_SB_EEES9_NS_10bfloat16_tESG_Li384ELb0ELb1ELb0ELb1EEENS1_30DynamicPersistentTileSchedulerILi384ELi128ELb0ELb1ELb1EEEEEEEEEvNT_6ParamsE)
        /*08d0*/ 	.short	0x0210
        /*08d2*/ 	.short	0x0af0


	//----- nvinfo : EIATTR_SW_WAR
	.align		4
.L_273:
        /*08d4*/ 	.byte	0x04, 0x36
        /*08d6*/ 	.short	(.L_275 - .L_274)
.L_274:
        /*08d8*/ 	.word	0x00000008
.L_275:


//--------------------- .nv.info._ZN7cutlass13device_kernelIN5flash11enable_sm90INS1_16FlashAttnFwdSm90INS1_25CollectiveMainloopFwdSm90ILi2EN4cute5tupleIJNS5_1CILi1EEES8_S8_EEENS6_IJNS7_ILi192EEENS7_ILi128EEENS7_ILi96EEEEEELi96ENS_12float_e4m3_tEfNS_4arch4Sm90ELb1ELb0ELb0ELb1ELb0ELb0ELb0ELb1ELb1ELb1ELb0ELb0EEENS1_21CollectiveEpilogueFwdINS6_IJSA_SC_SB_EEES9_NS_10bfloat16_tESG_Li384ELb1ELb1ELb0ELb1EEENS1_36VarlenDynamicPersistentTileSchedulerILi192ELi128ELi384ELi128ELb0ELb1ELb1ELb1ELb1ELb1EEEEEEEEEvNT_6ParamsE --------------------------
	.section	.nv.info._ZN7cutlass13device_kernelIN5flash11enable_sm90INS1_16FlashAttnFwdSm90INS1_25CollectiveMainloopFwdSm90ILi2EN4cute5tupleIJNS5_1CILi1EEES8_S8_EEENS6_IJNS7_ILi192EEENS7_ILi128EEENS7_ILi96EEEEEELi96ENS_12float_e4m3_tEfNS_4arch4Sm90ELb1ELb0ELb0ELb1ELb0ELb0ELb0ELb1ELb1ELb1ELb0ELb0EEENS1_21CollectiveEpilogueFwdINS6_IJSA_SC_SB_EEES9_NS_10bfloat16_tESG_Li384ELb1ELb1ELb0ELb1EEENS1_36VarlenDynamicPersistentTileSchedulerILi192ELi128ELi384ELi128ELb0ELb1ELb1ELb1ELb1ELb1EEEEEEEEEvNT_6ParamsE,"",@"SHT_CUDA_INFO"
	.sectionflags	@""
	.align	4


	//----- nvinfo : EIATTR_CUDA_API_VERSION
	.align		4
        /*0000*/ 	.byte	0x04, 0x37
        /*0002*/ 	.short	(.L_277 - .L_276)
.L_276:
        /*0004*/ 	.word	0x00000082


	//----- nvinfo : EIATTR_KPARAM_INFO
	.align		4
.L_277:
        /*0008*/ 	.byte	0x04, 0x17
        /*000a*/ 	.short	(.L_279 - .L_278)
.L_278:
        /*000c*/ 	.word	0x00000000
        /*0010*/ 	.short	0x0000
        /*0012*/ 	.short	0x0070
        /*0014*/ 	.byte	0x00, 0xf0, 0x01, 0x2a


	//----- nvinfo : EIATTR_SPARSE_MMA_MASK
	.align		4
.L_279:
        /*0018*/ 	.byte	0x03, 0x50
        /*001a*/ 	.short	0x0000


	//----- nvinfo : EIATTR_MAXREG_COUNT
	.align		4
        /*001c*/ 	.byte	0x03, 0x1b
        /*001e*/ 	.short	0x0080


	//----- nvinfo : EIATTR_NUM_BARRIERS
	.align		4
        /*0020*/ 	.byte	0x02, 0x4c
        /*0022*/ 	.byte	0x09
	.zero		1


	//----- nvinfo : EIATTR_EXTERNS
	.align		4
        /*0024*/ 	.byte	0x04, 0x0f
        /*0026*/ 	.short	(.L_281 - .L_280)


	//   ....[0]....
	.align		4
.L_280:
        /*0028*/ 	.word	index@(__assertfail)


	//----- nvinfo : EIATTR_ANNOTATIONS
	.align		4
.L_281:
        /*002c*/ 	.byte	0x04, 0x55
        /*002e*/ 	.short	(.L_283 - .L_282)


	//   ....[0]....
.L_282:
        /* <DEDUP_REMOVED lines=8> */
        /*00a4*/ 	.byte	0x20, 0xf9, 0x00, 0x00, 0x01, 0x00, 0x00, 0x00, 0x60, 0x01, 0x01, 0x00


	//----- nvinfo : EIATTR_MERCURY_ISA_VERSION
	.align		4
.L_283:
        /*00b0*/ 	.byte	0x03, 0x5f
        /*00b2*/ 	.short	0x0101


	//----- nvinfo : EIATTR_UNUSED_LOAD_BYTE_OFFSET
	.align		4
        /*00b4*/ 	.byte	0x04, 0x44
        /*00b6*/ 	.short	(.L_285 - .L_284)


	//   ....[0]....
.L_284:
        /*00b8*/ 	.word	0x00000a00
        /*00bc*/ 	.word	0x0000fff0


	//   ....[1]....
        /*00c0*/ 	.word	0x000086a0
        /*00c4*/ 	.word	0x0000fff0


	//----- nvinfo : EIATTR_INT_WARP_WIDE_INSTR_OFFSETS
	.align		4
.L_285:
        /*00c8*/ 	.byte	0x04, 0x31
        /*00ca*/ 	.short	(.L_287 - .L_286)


	//   ....[0]....
.L_286:
        /*00cc*/ 	.word	0x00000130


	//   ....[1]....
        /*00d0*/ 	.word	0x00000170


	//   ....[2]....
        /*00d4*/ 	.word	0x000001e0


	//   ....[3]....
        /*00d8*/ 	.word	0x0000bdd0


	//   ....[4]....
        /*00dc*/ 	.word	0x0000be60


	//   ....[5]....
        /*00e0*/ 	.word	0x0000e750


	//   ....[6]....
        /*00e4*/ 	.word	0x0000e7e0


	//----- nvinfo : EIATTR_COOP_GROUP_MASK_REGIDS
	.align		4
.L_287:
        /*00e8*/ 	.byte	0x04, 0x29
        /*00ea*/ 	.short	(.L_289 - .L_288)


	//   ....[0]....
.L_288:
        /*00ec*/ 	.word	0xffffffff


	//   ....[1]....
        /*00f0*/ 	.word	0xffffffff


	//   ....[2]....
        /*00f4*/ 	.word	0xffffffff


	//   ....[3]....
        /*00f8*/ 	.word	0xffffffff


	//   ....[4]....
        /*00fc*/ 	.word	0xffffffff


	//   ....[5]....
        /*0100*/ 	.word	0xffffffff


	//   ....[6]....
        /*0104*/ 	.word	0xffffffff


	//   ....[7]....
        /*0108*/ 	.word	0xffffffff


	//   ....[8]....
        /*010c*/ 	.word	0xffffffff


	//   ....[9]....
        /*0110*/ 	.word	0xffffffff


	//   ....[10]....
        /*0114*/ 	.word	0xffffffff


	//   ....[11]....
        /*0118*/ 	.word	0xffffffff


	//   ....[12]....
        /*011c*/ 	.word	0xffffffff


	//   ....[13]....
        /*0120*/ 	.word	0xffffffff


	//   ....[14]....
        /*0124*/ 	.word	0xffffffff


	//   ....[15]....
        /*0128*/ 	.word	0xffffffff


	//   ....[16]....
        /*012c*/ 	.word	0xffffffff


	//   ....[17]....
        /*0130*/ 	.word	0xffffffff


	//   ....[18]....
        /*0134*/ 	.word	0xffffffff


	//   ....[19]....
        /*0138*/ 	.word	0xffffffff


	//   ....[20]....
        /*013c*/ 	.word	0xffffffff


	//   ....[21]....
        /*0140*/ 	.word	0xffffffff


	//   ....[22]....
        /*0144*/ 	.word	0xffffffff


	//   ....[23]....
        /*0148*/ 	.word	0xffffffff


	//   ....[24]....
        /*014c*/ 	.word	0xffffffff


	//   ....[25]....
        /*0150*/ 	.word	0xffffffff


	//   ....[26]....
        /*0154*/ 	.word	0xffffffff


	//   ....[27]....
        /*0158*/ 	.word	0xffffffff


	//   ....[28]....
        /*015c*/ 	.word	0xffffffff


	//   ....[29]....
        /*0160*/ 	.word	0xffffffff


	//   ....[30]....
        /*0164*/ 	.word	0xffffffff


	//   ....[31]....
        /*0168*/ 	.word	0xffffffff


	//   ....[32]....
        /*016c*/ 	.word	0xffffffff


	//   ....[33]....
        /*0170*/ 	.word	0xffffffff


	//   ....[34]....
        /*0174*/ 	.word	0xffffffff


	//   ....[35]....
        /*0178*/ 	.word	0xffffffff


	//   ....[36]....
        /*017c*/ 	.word	0xffffffff


	//   ....[37]....
        /*0180*/ 	.word	0xffffffff


	//   ....[38]....
        /*0184*/ 	.word	0xffffffff


	//   ....[39]....
        /*0188*/ 	.word	0xffffffff


	//   ....[40]....
        /*018c*/ 	.word	0xffffffff


	//   ....[41]....
        /*0190*/ 	.word	0xffffffff


	//   ....[42]....
        /*0194*/ 	.word	0xffffffff


	//   ....[43]....
        /*0198*/ 	.word	0xffffffff


	//   ....[44]....
        /*019c*/ 	.word	0xffffffff


	//   ....[45]....
        /*01a0*/ 	.word	0xffffffff


	//   ....[46]....
        /*01a4*/ 	.word	0xffffffff


	//   ....[47]....
        /*01a8*/ 	.word	0xffffffff


	//   ....[48]....
        /*01ac*/ 	.word	0xffffffff


	//   ....[49]....
        /*01b0*/ 	.word	0xffffffff


	//   ....[50]....
        /*01b4*/ 	.word	0xffffffff


	//   ....[51]....
        /*01b8*/ 	.word	0xffffffff


	//   ....[52]....
        /*01bc*/ 	.word	0xffffffff


	//   ....[53]....
        /*01c0*/ 	.word	0xffffffff


	//   ....[54]....
        /*01c4*/ 	.word	0xffffffff


	//   ....[55]....
        /*01c8*/ 	.word	0xffffffff


	//   ....[56]....
        /*01cc*/ 	.word	0xffffffff


	//   ....[57]....
        /*01d0*/ 	.word	0xffffffff


	//   ....[58]....
        /*01d4*/ 	.word	0xffffffff


	//   ....[59]....
        /*01d8*/ 	.word	0xffffffff


	//   ....[60]....
        /*01dc*/ 	.word	0xffffffff


	//   ....[61]....
        /*01e0*/ 	.word	0xffffffff


	//   ....[62]....
        /*01e4*/ 	.word	0xffffffff


	//   ....[63]....
        /*01e8*/ 	.word	0xffffffff


	//   ....[64]....
        /*01ec*/ 	.word	0xffffffff


	//   ....[65]....
        /*01f0*/ 	.word	0xffffffff


	//   ....[66]....
        /*01f4*/ 	.word	0xffffffff


	//   ....[67]....
        /*01f8*/ 	.word	0xffffffff


	//   ....[68]....
        /*01fc*/ 	.word	0xffffffff


	//   ....[69]....
        /*0200*/ 	.word	0xffffffff


	//   ....[70]....
        /*0204*/ 	.word	0xffffffff


	//   ....[71]....
        /*0208*/ 	.word	0xffffffff


	//   ....[72]....
        /*020c*/ 	.word	0xffffffff


	//   ....[73]....
        /*0210*/ 	.word	0xffffffff


	//   ....[74]....
        /*0214*/ 	.word	0xffffffff


	//   ....[75]....
        /*0218*/ 	.word	0xffffffff


	//   ....[76]....
        /*021c*/ 	.word	0xffffffff


	//   ....[77]....
        /*0220*/ 	.word	0xffffffff


	//   ....[78]....
        /*0224*/ 	.word	0xffffffff


	//   ....[79]....
        /*0228*/ 	.word	0xffffffff


	//   ....[80]....
        /*022c*/ 	.word	0xffffffff


	//   ....[81]....
        /*0230*/ 	.word	0xffffffff


	//   ....[82]....
        /*0234*/ 	.word	0xffffffff


	//   ....[83]....
        /*0238*/ 	.word	0xffffffff


	//   ....[84]....
        /*023c*/ 	.word	0xffffffff


	//   ....[85]....
        /*0240*/ 	.word	0xffffffff


	//   ....[86]....
        /*0244*/ 	.word	0xffffffff


	//   ....[87]....
        /*0248*/ 	.word	0xffffffff


	//   ....[88]....
        /*024c*/ 	.word	0xffffffff


	//   ....[89]....
        /*0250*/ 	.word	0xffffffff


	//   ....[90]....
        /*0254*/ 	.word	0xffffffff


	//   ....[91]....
        /*0258*/ 	.word	0xffffffff


	//   ....[92]....
        /*025c*/ 	.word	0xffffffff


	//   ....[93]....
        /*0260*/ 	.word	0xffffffff


	//   ....[94]....
        /*0264*/ 	.word	0xffffffff


	//   ....[95]....
        /*0268*/ 	.word	0xffffffff


	//   ....[96]....
        /*026c*/ 	.word	0xffffffff


	//   ....[97]....
        /*0270*/ 	.word	0xffffffff


	//   ....[98]....
        /*0274*/ 	.word	0xffffffff


	//   ....[99]....
        /*0278*/ 	.word	0xffffffff


	//   ....[100]....
        /*027c*/ 	.word	0xffffffff


	//   ....[101]....
        /*0280*/ 	.word	0xffffffff


	//   ....[102]....
        /*0284*/ 	.word	0xffffffff


	//   ....[103]....
        /*0288*/ 	.word	0xffffffff


	//   ....[104]....
        /*028c*/ 	.word	0xffffffff


	//   ....[105]....
        /*0290*/ 	.word	0x0500000f


	//   ....[106]....
        /*0294*/ 	.word	0x0500000f


	//   ....[107]....
        /*0298*/ 	.word	0x0500000f


	//   ....[108]....
        /*029c*/ 	.word	0x0500000f


	//   ....[109]....
        /*02a0*/ 	.word	0x0500000f


	//   ....[110]....
        /*02a4*/ 	.word	0x0500000f


	//   ....[111]....
        /*02a8*/ 	.word	0x0500000f


	//   ....[112]....
        /*02ac*/ 	.word	0x0500000f


	//----- nvinfo : EIATTR_COOP_GROUP_INSTR_OFFSETS
	.align		4
.L_289:
        /*02b0*/ 	.byte	0x04, 0x28
        /*02b2*/ 	.short	(.L_291 - .L_290)


	//   ....[0]....
.L_290:
        /*02b4*/ 	.word	0x00000060


	//   ....[1]....
        /*02b8*/ 	.word	0x00000140


	//   ....[2]....
        /*02bc*/ 	.word	0x00000190


	//   ....[3]....
        /*02c0*/ 	.word	0x000003c0


	//   ....[4]....
        /*02c4*/ 	.word	0x00000520


	//   ....[5]....
        /*02c8*/ 	.word	0x00000640


	//   ....[6]....
        /*02cc*/ 	.word	0x000007a0


	//   ....[7]....
        /*02d0*/ 	.word	0x00001840


	//   ....[8]....
        /*02d4*/ 	.word	0x00001f00


	//   ....[9]....
        /*02d8*/ 	.word	0x00002660


	//   ....[10]....
        /*02dc*/ 	.word	0x00002690


	//   ....[11]....
        /*02e0*/ 	.word	0x00002710


	//   ....[12]....
        /*02e4*/ 	.word	0x00003080


	//   ....[13]....
        /*02e8*/ 	.word	0x00003130


	//   ....[14]....
        /*02ec*/ 	.word	0x00004030


	//   ....[15]....
        /*02f0*/ 	.word	0x00004720


	//   ....[16]....
        /*02f4*/ 	.word	0x00004750


	//   ....[17]....
        /*02f8*/ 	.word	0x00004760


	//   ....[18]....
        /*02fc*/ 	.word	0x00005160


	//   ....[19]....
        /*0300*/ 	.word	0x000051d0


	//   ....[20]....
        /*0304*/ 	.word	0x000068d0


	//   ....[21]....
        /*0308*/ 	.word	0x00006900


	//   ....[22]....
        /*030c*/ 	.word	0x00006960


	//   ....[23]....
        /*0310*/ 	.word	0x00006970


	//   ....[24]....
        /*0314*/ 	.word	0x00008000


	//   ....[25]....
        /*0318*/ 	.word	0x00008020


	//   ....[26]....
        /*031c*/ 	.word	0x00008090


	//   ....[27]....
        /*0320*/ 	.word	0x000080a0


	//   ....[28]....
        /*0324*/ 	.word	0x00008d40


	//   ....[29]....
        /*0328*/ 	.word	0x00008d50


	//   ....[30]....
        /*032c*/ 	.word	0x00008d60


	//   ....[31]....
        /*0330*/ 	.word	0x00008d70


	//   ....[32]....
        /*0334*/ 	.word	0x00008d80


	//   ....[33]....
        /*0338*/ 	.word	0x00008d90


	//   ....[34]....
        /*033c*/ 	.word	0x00008da0


	//   ....[35]....
        /*0340*/ 	.word	0x00008db0


	//   ....[36]....
        /*0344*/ 	.word	0x00008de0


	//   ....[37]....
        /*0348*/ 	.word	0x00008df0


	//   ....[38]....
        /*034c*/ 	.word	0x00008e20


	//   ....[39]....
        /*0350*/ 	.word	0x00008e50


	//   ....[40]....
        /*0354*/ 	.word	0x00008e90


	//   ....[41]....
        /*0358*/ 	.word	0x00008eb0


	//   ....[42]....
        /*035c*/ 	.word	0x00008ee0


	//   ....[43]....
        /*0360*/ 	.word	0x00008ef0


	//   ....[44]....
        /*0364*/ 	.word	0x00008f20


	//   ....[45]....
        /*0368*/ 	.word	0x00008f30


	//   ....[46]....
        /*036c*/ 	.word	0x00008f40


	//   ....[47]....
        /*0370*/ 	.word	0x00008f70


	//   ....[48]....
        /*0374*/ 	.word	0x00008fa0


	//   ....[49]....
        /*0378*/ 	.word	0x00008fb0


	//   ....[50]....
        /*037c*/ 	.word	0x00008fc0


	//   ....[51]....
        /*0380*/ 	.word	0x00008fe0


	//   ....[52]....
        /*0384*/ 	.word	0x00009560


	//   ....[53]....
        /*0388*/ 	.word	0x000095a0


	//   ....[54]....
        /*038c*/ 	.word	0x000095d0


	//   ....[55]....
        /*0390*/ 	.word	0x00009610


	//   ....[56]....
        /*0394*/ 	.word	0x00009ac0


	//   ....[57]....
        /*0398*/ 	.word	0x00009af0


	//   ....[58]....
        /*039c*/ 	.word	0x00009c00


	//   ....[59]....
        /*03a0*/ 	.word	0x00009c20


	//   ....[60]....
        /*03a4*/ 	.word	0x0000a510


	//   ....[61]....
        /*03a8*/ 	.word	0x0000a520


	//   ....[62]....
        /*03ac*/ 	.word	0x0000a620


	//   ....[63]....
        /*03b0*/ 	.word	0x0000a640


	//   ....[64]....
        /*03b4*/ 	.word	0x0000a7b0


	//   ....[65]....
        /*03b8*/ 	.word	0x0000a990


	//   ....[66]....
        /*03bc*/ 	.word	0x0000a9c0


	//   ....[67]....
        /*03c0*/ 	.word	0x0000a9f0


	//   ....[68]....
        /*03c4*/ 	.word	0x0000aa20


	//   ....[69]....
        /*03c8*/ 	.word	0x0000aa50


	//   ....[70]....
        /*03cc*/ 	.word	0x0000aa90


	//   ....[71]....
        /*03d0*/ 	.word	0x0000ac10


	//   ....[72]....
        /*03d4*/ 	.word	0x0000ac40


	//   ....[73]....
        /*03d8*/ 	.word	0x0000ac70


	//   ....[74]....
        /*03dc*/ 	.word	0x0000aca0


	//   ....[75]....
        /*03e0*/ 	.word	0x0000acd0


	//   ....[76]....
        /*03e4*/ 	.word	0x0000ad10


	//   ....[77]....
        /*03e8*/ 	.word	0x0000ada0


	//   ....[78]....
        /*03ec*/ 	.word	0x0000ae30


	//   ....[79]....
        /*03f0*/ 	.word	0x0000aee0


	//   ....[80]....
        /*03f4*/ 	.word	0x0000c510


	//   ....[81]....
        /*03f8*/ 	.word	0x0000d340


	//   ....[82]....
        /*03fc*/ 	.word	0x0000d350


	//   ....[83]....
        /*0400*/ 	.word	0x0000d360


	//   ....[84]....
        /*0404*/ 	.word	0x0000d370


	//   ....[85]....
        /*0408*/ 	.word	0x0000d390


	//   ....[86]....
        /*040c*/ 	.word	0x0000d3b0


	//   ....[87]....
        /*0410*/ 	.word	0x0000eef0


	//   ....[88]....
        /*0414*/ 	.word	0x0000ef20


	//   ....[89]....
        /*0418*/ 	.word	0x0000ef50


	//   ....[90]....
        /*041c*/ 	.word	0x0000ef80


	//   ....[91]....
        /*0420*/ 	.word	0x0000ef90


	//   ....[92]....
        /*0424*/ 	.word	0x0000efb0


	//   ....[93]....
        /*0428*/ 	.word	0x0000efd0


	//   ....[94]....
        /*042c*/ 	.word	0x0000f010


	//   ....[95]....
        /*0430*/ 	.word	0x0000f150


	//   ....[96]....
        /*0434*/ 	.word	0x0000f180


	//   ....[97]....
        /*0438*/ 	.word	0x0000f1c0


	//   ....[98]....
        /*043c*/ 	.word	0x0000f1f0


	//   ....[99]....
        /*0440*/ 	.word	0x0000f220


	//   ....[100]....
        /*0444*/ 	.word	0x0000f250


	//   ....[101]....
        /*0448*/ 	.word	0x0000f2f0


	//   ....[102]....
        /*044c*/ 	.word	0x0000f390


	//   ....[103]....
        /*0450*/ 	.word	0x0000f430


	//   ....[104]....
        /*0454*/ 	.word	0x0000fa40


	//   ....[105]....
        /*0458*/ 	.word	0x00010010


	//   ....[106]....
        /*045c*/ 	.word	0x000101d0


	//   ....[107]....
        /*0460*/ 	.word	0x00010220


	//   ....[108]....
        /*0464*/ 	.word	0x00010280


	//   ....[109]....
        /*0468*/ 	.word	0x000102d0


	//   ....[110]....
        /*046c*/ 	.word	0x00010330


	//   ....[111]....
        /*0470*/ 	.word	0x00010380


	//   ....[112]....
        /*0474*/ 	.word	0x00010820


	//----- nvinfo : EIATTR_REG_RECONFIG
	.align		4
.L_291:
        /*0478*/ 	.byte	0x01, 0x54
	.zero		2


	//----- nvinfo : EIATTR_SYSCALL_OFFSETS
	.align		4
        /*047c*/ 	.byte	0x04, 0x46
        /*047e*/ 	.short	(.L_293 - .L_292)


	//   ....[0]....
.L_292:
        /*0480*/ 	.word	0x00001a20


	//   ....[1]....
        /*0484*/ 	.word	0x0000bfc0


	//   ....[2]....
        /*0488*/ 	.word	0x0000c120


	//   ....[3]....
        /*048c*/ 	.word	0x0000c270


	//   ....[4]....
        /*0490*/ 	.word	0x0000c3b0


	//   ....[5]....
        /*0494*/ 	.word	0x0000ce30


	//----- nvinfo : EIATTR_MBARRIER_INSTR_OFFSETS
	.align		4
.L_293:
        /*0498*/ 	.byte	0x04, 0x39
        /*049a*/ 	.short	(.L_295 - .L_294)


	//   ....[0]....
.L_294:
        /*049c*/ 	.word	0x00000270
        /*04a0*/ 	.word	0x000000ff
        /*04a4*/ 	.word	0x00019c00
        /*04a8*/ 	.short	0x0100
        /*04aa*/ 	.byte	0x08
	.zero		1


	//   ....[1]....
        /*04ac*/ 	.word	0x00000280
        /*04b0*/ 	.word	0x000000ff
        /*04b4*/ 	.word	0x00019c20
        /*04b8*/ 	.short	0x0100
        /*04ba*/ 	.byte	0x08
	.zero		1


	//   ....[2]....
        /*04bc*/ 	.word	0x00000370
        /*04c0*/ 	.word	0x000000ff
        /*04c4*/ 	.word	0x00019c30
        /*04c8*/ 	.short	0x0100
        /*04ca*/ 	.byte	0x08
	.zero		1


	//   ....[3]....
        /*04cc*/ 	.word	0x00000380
        /*04d0*/ 	.word	0x000000ff
        /*04d4*/ 	.word	0x00019c40
        /*04d8*/ 	.short	0x0100
        /*04da*/ 	.byte	0x08
	.zero		1


	//   ....[4]....
        /*04dc*/ 	.word	0x00000390
        /*04e0*/ 	.word	0x000000ff
        /*04e4*/ 	.word	0x00019c38
        /*04e8*/ 	.short	0x0100
        /*04ea*/ 	.byte	0x08
	.zero		1


	//   ....[5]....
        /*04ec*/ 	.word	0x000003a0
        /*04f0*/ 	.word	0x000000ff
        /*04f4*/ 	.word	0x00019c48
        /*04f8*/ 	.short	0x0100
        /*04fa*/ 	.byte	0x08
	.zero		1


	//   ....[6]....
        /*04fc*/ 	.word	0x000004d0
        /*0500*/ 	.word	0x000000ff
        /*0504*/ 	.word	0x00019c50
        /*0508*/ 	.short	0x0100
        /*050a*/ 	.byte	0x08
	.zero		1


	//   ....[7]....
        /*050c*/ 	.word	0x000004e0
        /*0510*/ 	.word	0x000000ff
        /*0514*/ 	.word	0x00019c60
        /*0518*/ 	.short	0x0100
        /*051a*/ 	.byte	0x08
	.zero		1


	//   ....[8]....
        /*051c*/ 	.word	0x000004f0
        /*0520*/ 	.word	0x000000ff
        /*0524*/ 	.word	0x00019c58
        /*0528*/ 	.short	0x0100
        /*052a*/ 	.byte	0x08
	.zero		1


	//   ....[9]....
        /*052c*/ 	.word	0x00000500
        /*0530*/ 	.word	0x000000ff
        /*0534*/ 	.word	0x00019c68
        /*0538*/ 	.short	0x0100
        /*053a*/ 	.byte	0x08
	.zero		1


	//   ....[10]....
        /*053c*/ 	.word	0x000005f0
        /*0540*/ 	.word	0x000000ff
        /*0544*/ 	.word	0x00019c70
        /*0548*/ 	.short	0x0100
        /*054a*/ 	.byte	0x06
	.zero		1


	//   ....[11]....
        /*054c*/ 	.word	0x00000600
        /*0550*/ 	.word	0x000000ff
        /*0554*/ 	.word	0x00019c80
        /*0558*/ 	.short	0x0100
        /*055a*/ 	.byte	0x06
	.zero		1


	//   ....[12]....
        /*055c*/ 	.word	0x00000610
        /*0560*/ 	.word	0x000000ff
        /*0564*/ 	.word	0x00019c78
        /*0568*/ 	.short	0x0100
        /*056a*/ 	.byte	0x06
	.zero		1


	//   ....[13]....
        /*056c*/ 	.word	0x00000620
        /*0570*/ 	.word	0x000000ff
        /*0574*/ 	.word	0x00019c88
        /*0578*/ 	.short	0x0100
        /*057a*/ 	.byte	0x06
	.zero		1


	//   ....[14]....
        /*057c*/ 	.word	0x00000750
        /*0580*/ 	.word	0x000000ff
        /*0584*/ 	.word	0x00019c90
        /*0588*/ 	.short	0x0100
        /*058a*/ 	.byte	0x08
	.zero		1


	//   ....[15]....
        /*058c*/ 	.word	0x00000760
        /*0590*/ 	.word	0x000000ff
        /*0594*/ 	.word	0x00019ca0
        /*0598*/ 	.short	0x0100
        /*059a*/ 	.byte	0x08
	.zero		1


	//   ....[16]....
        /*059c*/ 	.word	0x00000770
        /*05a0*/ 	.word	0x000000ff
        /*05a4*/ 	.word	0x00019c98
        /*05a8*/ 	.short	0x0100
        /*05aa*/ 	.byte	0x08
	.zero		1


	//   ....[17]....
        /*05ac*/ 	.word	0x00000780
        /*05b0*/ 	.word	0x000000ff
        /*05b4*/ 	.word	0x00019ca8
        /*05b8*/ 	.short	0x0100
        /*05ba*/ 	.byte	0x08
	.zero		1


	//   ....[18]....
        /*05bc*/ 	.word	0x000008b0
        /*05c0*/ 	.word	0x000000ff
        /*05c4*/ 	.word	0x00019cb0
        /*05c8*/ 	.short	0x0100
        /*05ca*/ 	.byte	0x08
	.zero		1


	//   ....[19]....
        /*05cc*/ 	.word	0x000008c0
        /*05d0*/ 	.word	0x000000ff
        /*05d4*/ 	.word	0x00019cc0
        /*05d8*/ 	.short	0x0100
        /*05da*/ 	.byte	0x08
	.zero		1


	//   ....[20]....
        /*05dc*/ 	.word	0x000008d0
        /*05e0*/ 	.word	0x000000ff
        /*05e4*/ 	.word	0x00019cb8
        /*05e8*/ 	.short	0x0100
        /*05ea*/ 	.byte	0x08
	.zero		1


	//   ....[21]....
        /*05ec*/ 	.word	0x000008e0
        /*05f0*/ 	.word	0x000000ff
        /*05f4*/ 	.word	0x00019cc8
        /*05f8*/ 	.short	0x0100
        /*05fa*/ 	.byte	0x08
	.zero		1


	//   ....[22]....
        /*05fc*/ 	.word	0x00001aa0
        /*0600*/ 	.word	0x000000ff
        /*0604*/ 	.word	0x00019c00
        /*0608*/ 	.short	0x010a
        /*060a*/ 	.byte	0x2f
	.zero		1


	//   ....[23]....
        /*060c*/ 	.word	0x00001b20
        /*0610*/ 	.word	0x00000003
        /*0614*/ 	.word	0x00019c30
        /*0618*/ 	.short	0x010a
        /*061a*/ 	.byte	0x3f
	.zero		1


	//   ....[24]....
        /*061c*/ 	.word	0x00001b80
        /*0620*/ 	.word	0x00000003
        /*0624*/ 	.word	0x00019c30
        /*0628*/ 	.short	0x010a
        /*062a*/ 	.byte	0x3f
	.zero		1


	//   ....[25]....
        /*062c*/ 	.word	0x00003530
        /*0630*/ 	.word	0x00000030
        /*0634*/ 	.word	0x00000000
        /*0638*/ 	.short	0x0101
        /*063a*/ 	.byte	0x3f
	.zero		1


	//   ....[26]....
        /*063c*/ 	.word	0x00003d00
        /*0640*/ 	.word	0x000000ff
        /*0644*/ 	.word	0x00019c30
        /*0648*/ 	.short	0x010a
        /*064a*/ 	.byte	0x15
	.zero		1


	//   ....[27]....
        /*064c*/ 	.word	0x00003d40
        /*0650*/ 	.word	0x000000ff
        /*0654*/ 	.word	0x00019c30
        /*0658*/ 	.short	0x010a
        /*065a*/ 	.byte	0x15
	.zero		1


	//   ....[28]....
        /*065c*/ 	.word	0x00003ea0
        /*0660*/ 	.word	0x000000ff
        /*0664*/ 	.word	0x00019c50
        /*0668*/ 	.short	0x010a
        /*066a*/ 	.byte	0x0b
	.zero		1


	//   ....[29]....
        /*066c*/ 	.word	0x00003ee0
        /*0670*/ 	.word	0x000000ff
        /*0674*/ 	.word	0x00019c50
        /*0678*/ 	.short	0x010a
        /*067a*/ 	.byte	0x0b
	.zero		1


	//   ....[30]....
        /*067c*/ 	.word	0x00005a40
        /*0680*/ 	.word	0x00000003
        /*0684*/ 	.word	0x00000000
        /*0688*/ 	.short	0x0101
        /*068a*/ 	.byte	0x3f
	.zero		1


	//   ....[31]....
        /*068c*/ 	.word	0x00005c60
        /*0690*/ 	.word	0x000000ff
        /*0694*/ 	.word	0x00000000
        /*0698*/ 	.short	0x0101
        /*069a*/ 	.byte	0x06
	.zero		1


	//   ....[32]....
        /*069c*/ 	.word	0x00006210
        /*06a0*/ 	.word	0x000000ff
        /*06a4*/ 	.word	0x00019c30
        /*06a8*/ 	.short	0x010a
        /*06aa*/ 	.byte	0x06
	.zero		1


	//   ....[33]....
        /*06ac*/ 	.word	0x00006250
        /*06b0*/ 	.word	0x000000ff
        /*06b4*/ 	.word	0x00019c30
        /*06b8*/ 	.short	0x010a
        /*06ba*/ 	.byte	0x06
	.zero		1


	//   ....[34]....
        /*06bc*/ 	.word	0x000063b0
        /*06c0*/ 	.word	0x000000ff
        /*06c4*/ 	.word	0x00019c50
        /*06c8*/ 	.short	0x010a
        /*06ca*/ 	.byte	0x0b
	.zero		1


	//   ....[35]....
        /*06cc*/ 	.word	0x000063f0
        /*06d0*/ 	.word	0x000000ff
        /*06d4*/ 	.word	0x00019c50
        /*06d8*/ 	.short	0x010a
        /*06da*/ 	.byte	0x0b
	.zero		1


	//   ....[36]....
        /*06dc*/ 	.word	0x00007560
        /*06e0*/ 	.word	0x00000003
        /*06e4*/ 	.word	0x00000000
        /*06e8*/ 	.short	0x0101
        /*06ea*/ 	.byte	0x3f
	.zero		1


	//   ....[37]....
        /*06ec*/ 	.word	0x00007810
        /*06f0*/ 	.word	0x000000ff
        /*06f4*/ 	.word	0x00000000
        /*06f8*/ 	.short	0x0101
        /*06fa*/ 	.byte	0x06
	.zero		1


	//   ....[38]....
        /*06fc*/ 	.word	0x00007d40
        /*0700*/ 	.word	0x000000ff
        /*0704*/ 	.word	0x00019c50
        /*0708*/ 	.short	0x010a
        /*070a*/ 	.byte	0x0e
	.zero		1


	//   ....[39]....
        /*070c*/ 	.word	0x00007d80
        /*0710*/ 	.word	0x000000ff
        /*0714*/ 	.word	0x00019c50
        /*0718*/ 	.short	0x010a
        /*071a*/ 	.byte	0x0e
	.zero		1


	//   ....[40]....
        /*071c*/ 	.word	0x00008380
        /*0720*/ 	.word	0x000000ff
        /*0724*/ 	.word	0x00000000
        /*0728*/ 	.short	0x0101
        /*072a*/ 	.byte	0x04
	.zero		1


	//   ....[41]....
        /*072c*/ 	.word	0x00009ae0
        /*0730*/ 	.word	0x00000000
        /*0734*/ 	.word	0x00000000
        /*0738*/ 	.short	0x0101
        /*073a*/ 	.byte	0x3f
	.zero		1


	//   ....[42]....
        /*073c*/ 	.word	0x0000c740
        /*0740*/ 	.word	0x00000003
        /*0744*/ 	.word	0x00019c80
        /*0748*/ 	.short	0x010a
        /*074a*/ 	.byte	0x3f
	.zero		1


	//   ....[43]....
        /*074c*/ 	.word	0x0000c9a0
        /*0750*/ 	.word	0x00000003
        /*0754*/ 	.word	0x00019c40
        /*0758*/ 	.short	0x010a
        /*075a*/ 	.byte	0x3f
	.zero		1


	//   ....[44]....
        /*075c*/ 	.word	0x0000d5a0
        /*0760*/ 	.word	0x00000011
        /*0764*/ 	.word	0x00019c00
        /*0768*/ 	.short	0x0107
        /*076a*/ 	.byte	0x3f
	.zero		1


	//   ....[45]....
        /*076c*/ 	.word	0x0000d6a0
        /*0770*/ 	.word	0x00000011
        /*0774*/ 	.word	0x00019c00
        /*0778*/ 	.short	0x0101
        /*077a*/ 	.byte	0x3f
	.zero		1


	//   ....[46]....
        /*077c*/ 	.word	0x0000d6d0
        /*0780*/ 	.word	0x00000011
        /*0784*/ 	.word	0x00019c20
        /*0788*/ 	.short	0x010a
        /*078a*/ 	.byte	0x3f
	.zero		1


	//   ....[47]....
        /*078c*/ 	.word	0x0000d990
        /*0790*/ 	.word	0x00000004
        /*0794*/ 	.word	0x00019c80
        /*0798*/ 	.short	0x010a
        /*079a*/ 	.byte	0x3f
	.zero		1


	//   ....[48]....
        /*079c*/ 	.word	0x0000ddb0
        /*07a0*/ 	.word	0x00000004
        /*07a4*/ 	.word	0x00019c40
        /*07a8*/ 	.short	0x010a
        /*07aa*/ 	.byte	0x3f
	.zero		1


	//   ....[49]....
        /*07ac*/ 	.word	0x0000e250
        /*07b0*/ 	.word	0x00000003
        /*07b4*/ 	.word	0x00019c70
        /*07b8*/ 	.short	0x010a
        /*07ba*/ 	.byte	0x3f
	.zero		1


	//   ....[50]....
        /*07bc*/ 	.word	0x0000e2d0
        /*07c0*/ 	.word	0x00000003
        /*07c4*/ 	.word	0x00019c60
        /*07c8*/ 	.short	0x010a
        /*07ca*/ 	.byte	0x3f
	.zero		1


	//   ....[51]....
        /*07cc*/ 	.word	0x0000e630
        /*07d0*/ 	.word	0x00000003
        /*07d4*/ 	.word	0x00019c50
        /*07d8*/ 	.short	0x0101
        /*07da*/ 	.byte	0x3f
	.zero		1


	//   ....[52]....
        /*07dc*/ 	.word	0x0000e6b0
        /*07e0*/ 	.word	0x00000002
        /*07e4*/ 	.word	0x00000000
        /*07e8*/ 	.short	0x0101
        /*07ea*/ 	.byte	0x3f
	.zero		1


	//   ....[53]....
        /*07ec*/ 	.word	0x0000e8a0
        /*07f0*/ 	.word	0x00000003
        /*07f4*/ 	.word	0x00019c70
        /*07f8*/ 	.short	0x010a
        /*07fa*/ 	.byte	0x3f
	.zero		1


	//   ....[54]....
        /*07fc*/ 	.word	0x0000e910
        /*0800*/ 	.word	0x00000003
        /*0804*/ 	.word	0x00019c60
        /*0808*/ 	.short	0x010a
        /*080a*/ 	.byte	0x3f
	.zero		1


	//   ....[55]....
        /*080c*/ 	.word	0x0000ec70
        /*0810*/ 	.word	0x00000003
        /*0814*/ 	.word	0x00019c50
        /*0818*/ 	.short	0x0101
        /*081a*/ 	.byte	0x3f
	.zero		1


	//   ....[56]....
        /*081c*/ 	.word	0x0000ecc0
        /*0820*/ 	.word	0x00000000
        /*0824*/ 	.word	0x00000000
        /*0828*/ 	.short	0x0101
        /*082a*/ 	.byte	0x3f
	.zero		1


	//   ....[57]....
        /*082c*/ 	.word	0x0000f9c0
        /*0830*/ 	.word	0x00000007
        /*0834*/ 	.word	0x00019c20
        /*0838*/ 	.short	0x010a
        /*083a*/ 	.byte	0x3f
	.zero		1


	//   ....[58]....
        /*083c*/ 	.word	0x0000fb60
        /*0840*/ 	.word	0x00000005
        /*0844*/ 	.word	0x00000000
        /*0848*/ 	.short	0x010a
        /*084a*/ 	.byte	0x3f
	.zero		1


	//   ....[59]....
        /*084c*/ 	.word	0x0000fbd0
        /*0850*/ 	.word	0x00000003
        /*0854*/ 	.word	0x00000000
        /*0858*/ 	.short	0x010a
        /*085a*/ 	.byte	0x3f
	.zero		1


	//   ....[60]....
        /*085c*/ 	.word	0x0000fc20
        /*0860*/ 	.word	0x00000003
        /*0864*/ 	.word	0x00019c60
        /*0868*/ 	.short	0x010a
        /*086a*/ 	.byte	0x3f
	.zero		1


	//   ....[61]....
        /*086c*/ 	.word	0x0000fc70
        /*0870*/ 	.word	0x00000005
        /*0874*/ 	.word	0x00019c60
        /*0878*/ 	.short	0x010a
        /*087a*/ 	.byte	0x3f
	.zero		1


	//   ....[62]....
        /*087c*/ 	.word	0x0000fcb0
        /*0880*/ 	.word	0x00000003
        /*0884*/ 	.word	0x00019c80
        /*0888*/ 	.short	0x010a
        /*088a*/ 	.byte	0x3f
	.zero		1


	//   ....[63]....
        /*088c*/ 	.word	0x0000fcd0
        /*0890*/ 	.word	0x00000005
        /*0894*/ 	.word	0x00019c80
        /*0898*/ 	.short	0x010a
        /*089a*/ 	.byte	0x3f
	.zero		1


	//   ....[64]....
        /*089c*/ 	.word	0x0000fd40
        /*08a0*/ 	.word	0x00000003
        /*08a4*/ 	.word	0x00019c00
        /*08a8*/ 	.short	0x010a
        /*08aa*/ 	.byte	0x3f
	.zero		1


	//   ....[65]....
        /*08ac*/ 	.word	0x0000fd90
        /*08b0*/ 	.word	0x00000003
        /*08b4*/ 	.word	0x00019c30
        /*08b8*/ 	.short	0x010a
        /*08ba*/ 	.byte	0x3f
	.zero		1


	//   ....[66]....
        /*08bc*/ 	.word	0x0000fdf0
        /*08c0*/ 	.word	0x00000007
        /*08c4*/ 	.word	0x00019c30
        /*08c8*/ 	.short	0x010a
        /*08ca*/ 	.byte	0x3f
	.zero		1


	//   ....[67]....
        /*08cc*/ 	.word	0x0000fe50
        /*08d0*/ 	.word	0x00000007
        /*08d4*/ 	.word	0x00019c50
        /*08d8*/ 	.short	0x010a
        /*08da*/ 	.byte	0x3f
	.zero		1


	//   ....[68]....
        /*08dc*/ 	.word	0x0000feb0
        /*08e0*/ 	.word	0x00000009
        /*08e4*/ 	.word	0x00019c30
        /*08e8*/ 	.short	0x010a
        /*08ea*/ 	.byte	0x3f
	.zero		1


	//   ....[69]....
        /*08ec*/ 	.word	0x0000ff10
        /*08f0*/ 	.word	0x00000009
        /*08f4*/ 	.word	0x00019c50
        /*08f8*/ 	.short	0x010a
        /*08fa*/ 	.byte	0x3f
	.zero		1


	//   ....[70]....
        /*08fc*/ 	.word	0x0000ff70
        /*0900*/ 	.word	0x00000006
        /*0904*/ 	.word	0x00019c50
        /*0908*/ 	.short	0x010a
        /*090a*/ 	.byte	0x3f
	.zero		1


	//   ....[71]....
        /*090c*/ 	.word	0x000100c0
        /*0910*/ 	.word	0x00000003
        /*0914*/ 	.word	0x00019c80
        /*0918*/ 	.short	0x010a
        /*091a*/ 	.byte	0x3f
	.zero		1


	//   ....[72]....
        /*091c*/ 	.word	0x00010110
        /*0920*/ 	.word	0x00000003
        /*0924*/ 	.word	0x00019c40
        /*0928*/ 	.short	0x010a
        /*092a*/ 	.byte	0x3f
	.zero		1


	//   ....[73]....
        /*092c*/ 	.word	0x00010510
        /*0930*/ 	.word	0x00000011
        /*0934*/ 	.word	0x00019c20
        /*0938*/ 	.short	0x010a
        /*093a*/ 	.byte	0x3f
	.zero		1


	//   ....[74]....
        /*093c*/ 	.word	0x00010560
        /*0940*/ 	.word	0x00000004
        /*0944*/ 	.word	0x00019c80
        /*0948*/ 	.short	0x010a
        /*094a*/ 	.byte	0x3f
	.zero		1


	//   ....[75]....
        /*094c*/ 	.word	0x000105b0
        /*0950*/ 	.word	0x00000004
        /*0954*/ 	.word	0x00019c40
        /*0958*/ 	.short	0x010a
        /*095a*/ 	.byte	0x3f
	.zero		1


	//   ....[76]....
        /*095c*/ 	.word	0x00010600
        /*0960*/ 	.word	0x00000003
        /*0964*/ 	.word	0x00019c70
        /*0968*/ 	.short	0x010a
        /*096a*/ 	.byte	0x3f
	.zero		1


	//   ....[77]....
        /*096c*/ 	.word	0x00010650
        /*0970*/ 	.word	0x00000003
        /*0974*/ 	.word	0x00019c60
        /*0978*/ 	.short	0x010a
        /*097a*/ 	.byte	0x3f
	.zero		1


	//   ....[78]....
        /*097c*/ 	.word	0x000106a0
        /*0980*/ 	.word	0x00000003
        /*0984*/ 	.word	0x00019c70
        /*0988*/ 	.short	0x010a
        /*098a*/ 	.byte	0x3f
	.zero		1


	//   ....[79]....
        /*098c*/ 	.word	0x000106f0
        /*0990*/ 	.word	0x00000003
        /*0994*/ 	.word	0x00019c60
        /*0998*/ 	.short	0x010a
        /*099a*/ 	.byte	0x3f
	.zero		1


	//   ....[80]....
        /*099c*/ 	.word	0x00010740
        /*09a0*/ 	.word	0x00000007
        /*09a4*/ 	.word	0x00019c20
        /*09a8*/ 	.short	0x010a
        /*09aa*/ 	.byte	0x3f
	.zero		1


	//   ....[81]....
        /*09ac*/ 	.word	0x000108e0
        /*09b0*/ 	.word	0x00000005
        /*09b4*/ 	.word	0x00000000
        /*09b8*/ 	.short	0x010a
        /*09ba*/ 	.byte	0x3f
	.zero		1


	//   ....[82]....
        /*09bc*/ 	.word	0x00010930
        /*09c0*/ 	.word	0x00000003
        /*09c4*/ 	.word	0x00000000
        /*09c8*/ 	.short	0x010a
        /*09ca*/ 	.byte	0x3f
	.zero		1


	//   ....[83]....
        /*09cc*/ 	.word	0x00010980
        /*09d0*/ 	.word	0x00000003
        /*09d4*/ 	.word	0x00019c60
        /*09d8*/ 	.short	0x010a
        /*09da*/ 	.byte	0x3f
	.zero		1


	//   ....[84]....
        /*09dc*/ 	.word	0x000109d0
        /*09e0*/ 	.word	0x00000005
        /*09e4*/ 	.word	0x00019c60
        /*09e8*/ 	.short	0x010a
        /*09ea*/ 	.byte	0x3f
	.zero		1


	//   ....[85]....
        /*09ec*/ 	.word	0x00010a20
        /*09f0*/ 	.word	0x00000003
        /*09f4*/ 	.word	0x00019c80
        /*09f8*/ 	.short	0x010a
        /*09fa*/ 	.byte	0x3f
	.zero		1


	//----- nvinfo : EIATTR_NUM_MBARRIERS
	.align		4
.L_295:
        /*09fc*/ 	.byte	0x03, 0x38
        /*09fe*/ 	.short	0x0016


	//----- nvinfo : EIATTR_EXIT_INSTR_OFFSETS
	.align		4
        /*0a00*/ 	.byte	0x04, 0x1c
        /*0a02*/ 	.short	(.L_297 - .L_296)


	//   ....[0]....
.L_296:
        /*0a04*/ 	.word	0x00000a40


	//   ....[1]....
        /*0a08*/ 	.word	0x0000a760


	//   ....[2]....
        /*0a0c*/ 	.word	0x0000fd20


	//----- nvinfo : EIATTR_MAX_THREADS
	.align		4
.L_297:
        /*0a10*/ 	.byte	0x04, 0x05
        /*0a12*/ 	.short	(.L_299 - .L_298)
.L_298:
        /*0a14*/ 	.word	0x00000200
        /*0a18*/ 	.word	0x00000001
        /*0a1c*/ 	.word	0x00000001


	//----- nvinfo : EIATTR_CRS_STACK_SIZE
	.align		4
.L_299:
        /*0a20*/ 	.byte	0x04, 0x1e
        /*0a22*/ 	.short	(.L_301 - .L_300)
.L_300:
        /*0a24*/ 	.word	0x00000000


	//----- nvinfo : EIATTR_CBANK_PARAM_SIZE
	.align		4
.L_301:
        /*0a28*/ 	.byte	0x03, 0x19
        /*0a2a*/ 	.short	0x0af0


	//----- nvinfo : EIATTR_PARAM_CBANK
	.align		4
        /*0a2c*/ 	.byte	0x04, 0x0a
        /*0a2e*/ 	.short	(.L_303 - .L_302)
	.align		4
.L_302:
        /*0a30*/ 	.word	index@(.nv.constant0._ZN7cutlass13device_kernelIN5flash11enable_sm90INS1_16FlashAttnFwdSm90INS1_25CollectiveMainloopFwdSm90ILi2EN4cute5tupleIJNS5_1CILi1EEES8_S8_EEENS6_IJNS7_ILi192EEENS7_ILi128EEENS7_ILi96EEEEEELi96ENS_12float_e4m3_tEfNS_4arch4Sm90ELb1ELb0ELb0ELb1ELb0ELb0ELb0ELb1ELb1ELb1ELb0ELb0EEENS1_21CollectiveEpilogueFwdINS6_IJSA_SC_SB_EEES9_NS_10bfloat16_tESG_Li384ELb1ELb1ELb0ELb1EEENS1_36VarlenDynamicPersistentTileSchedulerILi192ELi128ELi384ELi128ELb0ELb1ELb1ELb1ELb1ELb1EEEEEEEEEvNT_6ParamsE)
        /*0a34*/ 	.short	0x0210
        /*0a36*/ 	.short	0x0af0


	//----- nvinfo : EIATTR_SW_WAR
	.align		4
.L_303:
        /*0a38*/ 	.byte	0x04, 0x36
        /*0a3a*/ 	.short	(.L_305 - .L_304)
.L_304:
        /*0a3c*/ 	.word	0x00000008
.L_305:


//--------------------- .nv.info._ZN7cutlass13device_kernelIN5flash11enable_sm90INS1_16FlashAttnFwdSm90INS1_25CollectiveMainloopFwdSm90ILi2EN4cute5tupleIJNS5_1CILi1EEES8_S8_EEENS6_IJNS7_ILi192EEENS7_ILi128EEENS7_ILi96EEEEEELi96ENS_12float_e4m3_tEfNS_4arch4Sm90ELb1ELb0ELb0ELb1ELb0ELb1ELb0ELb1ELb1ELb1ELb0ELb0EEENS1_21CollectiveEpilogueFwdINS6_IJSA_SC_SB_EEES9_NS_10bfloat16_tESG_Li384ELb1ELb1ELb0ELb1EEENS1_36VarlenDynamicPersistentTileSchedulerILi192ELi128ELi384ELi128ELb0ELb1ELb1ELb1ELb1ELb1EEEEEEEEEvNT_6ParamsE --------------------------
	.section	.nv.info._ZN7cutlass13device_kernelIN5flash11enable_sm90INS1_16FlashAttnFwdSm90INS1_25CollectiveMainloopFwdSm90ILi2EN4cute5tupleIJNS5_1CILi1EEES8_S8_EEENS6_IJNS7_ILi192EEENS7_ILi128EEENS7_ILi96EEEEEELi96ENS_12float_e4m3_tEfNS_4arch4Sm90ELb1ELb0ELb0ELb1ELb0ELb1ELb0ELb1ELb1ELb1ELb0ELb0EEENS1_21CollectiveEpilogueFwdINS6_IJSA_SC_SB_EEES9_NS_10bfloat16_tESG_Li384ELb1ELb1ELb0ELb1EEENS1_36VarlenDynamicPersistentTileSchedulerILi192ELi128ELi384ELi128ELb0ELb1ELb1ELb1ELb1ELb1EEEEEEEEEvNT_6ParamsE,"",@"SHT_CUDA_INFO"
	.sectionflags	@""
	.align	4


	//----- nvinfo : EIATTR_CUDA_API_VERSION
	.align		4
        /*0000*/ 	.byte	0x04, 0x37
        /*0002*/ 	.short	(.L_307 - .L_306)
.L_306:
        /*0004*/ 	.word	0x00000082


	//----- nvinfo : EIATTR_KPARAM_INFO
	.align		4
.L_307:
        /*0008*/ 	.byte	0x04, 0x17
        /*000a*/ 	.short	(.L_309 - .L_308)
.L_308:
        /*000c*/ 	.word	0x00000000
        /*0010*/ 	.short	0x0000
        /*0012*/ 	.short	0x0070
        /*0014*/ 	.byte	0x00, 0xf0, 0x01, 0x2a


	//----- nvinfo : EIATTR_SPARSE_MMA_MASK
	.align		4
.L_309:
        /*0018*/ 	.byte	0x03, 0x50
        /*001a*/ 	.short	0x0000


	//----- nvinfo : EIATTR_MAXREG_COUNT
	.align		4
        /*001c*/ 	.byte	0x03, 0x1b
        /*001e*/ 	.short	0x0080


	//----- nvinfo : EIATTR_NUM_BARRIERS
	.align		4
        /*0020*/ 	.byte	0x02, 0x4c
        /*0022*/ 	.byte	0x10
	.zero		1


	//----- nvinfo : EIATTR_EXTERNS
	.align		4
        /*0024*/ 	.byte	0x04, 0x0f
        /*0026*/ 	.short	(.L_311 - .L_310)


	//   ....[0]....
	.align		4
.L_310:
        /*0028*/ 	.word	index@(__assertfail)


	//----- nvinfo : EIATTR_ANNOTATIONS
	.align		4
.L_311:
        /*002c*/ 	.byte	0x04, 0x55
        /*002e*/ 	.short	(.L_313 - .L_312)


	//   ....[0]....
.L_312:
        /* <DEDUP_REMOVED lines=86> */


	//----- nvinfo : EIATTR_MERCURY_ISA_VERSION
	.align		4
.L_313:
        /*0580*/ 	.byte	0x03, 0x5f
        /*0582*/ 	.short	0x0101


	//----- nvinfo : EIATTR_UNUSED_LOAD_BYTE_OFFSET
	.align		4
        /*0584*/ 	.byte	0x04, 0x44
        /*0586*/ 	.short	(.L_315 - .L_314)


	//   ....[0]....
.L_314:
        /*0588*/ 	.word	0x00000aa0
        /*058c*/ 	.word	0x0000fff0


	//   ....[1]....
        /*0590*/ 	.word	0x00012630
        /*0594*/ 	.word	0x0000fff0


	//----- nvinfo : EIATTR_INT_WARP_WIDE_INSTR_OFFSETS
	.align		4
.L_315:
        /*0598*/ 	.byte	0x04, 0x31
        /*059a*/ 	.short	(.L_317 - .L_316)


	//   ....[0]....
.L_316:
        /*059c*/ 	.word	0x00000190


	//   ....[1]....
        /*05a0*/ 	.word	0x000001d0


	//   ....[2]....
        /*05a4*/ 	.word	0x00000240


	//   ....[3]....
        /*05a8*/ 	.word	0x00017400


	//   ....[4]....
        /*05ac*/ 	.word	0x00017490


	//   ....[5]....
        /*05b0*/ 	.word	0x00019e80


	//   ....[6]....
        /*05b4*/ 	.word	0x00019f10


	//----- nvinfo : EIATTR_COOP_GROUP_MASK_REGIDS
	.align		4
.L_317:
        /*05b8*/ 	.byte	0x04, 0x29
        /*05ba*/ 	.short	(.L_319 - .L_318)


	//   ....[0]....
.L_318:
        /*05bc*/ 	.word	0xffffffff


	//   ....[1]....
        /*05c0*/ 	.word	0xffffffff


	//   ....[2]....
        /*05c4*/ 	.word	0xffffffff


	//   ....[3]....
        /*05c8*/ 	.word	0xffffffff


	//   ....[4]....
        /*05cc*/ 	.word	0xffffffff


	//   ....[5]....
        /*05d0*/ 	.word	0xffffffff


	//   ....[6]....
        /*05d4*/ 	.word	0xffffffff


	//   ....[7]....
        /*05d8*/ 	.word	0xffffffff


	//   ....[8]....
        /*05dc*/ 	.word	0xffffffff


	//   ....[9]....
        /*05e0*/ 	.word	0xffffffff


	//   ....[10]....
        /*05e4*/ 	.word	0xffffffff


	//   ....[11]....
        /*05e8*/ 	.word	0xffffffff


	//   ....[12]....
        /*05ec*/ 	.word	0xffffffff


	//   ....[13]....
        /*05f0*/ 	.word	0xffffffff


	//   ....[14]....
        /*05f4*/ 	.word	0xffffffff


	//   ....[15]....
        /*05f8*/ 	.word	0xffffffff


	//   ....[16]....
        /*05fc*/ 	.word	0xffffffff


	//   ....[17]....
        /*0600*/ 	.word	0xffffffff


	//   ....[18]....
        /*0604*/ 	.word	0xffffffff


	//   ....[19]....
        /*0608*/ 	.word	0xffffffff


	//   ....[20]....
        /*060c*/ 	.word	0xffffffff


	//   ....[21]....
        /*0610*/ 	.word	0xffffffff


	//   ....[22]....
        /*0614*/ 	.word	0xffffffff


	//   ....[23]....
        /*0618*/ 	.word	0xffffffff


	//   ....[24]....
        /*061c*/ 	.word	0xffffffff


	//   ....[25]....
        /*0620*/ 	.word	0xffffffff


	//   ....[26]....
        /*0624*/ 	.word	0xffffffff


	//   ....[27]....
        /*0628*/ 	.word	0xffffffff


	//   ....[28]....
        /*062c*/ 	.word	0xffffffff


	//   ....[29]....
        /*0630*/ 	.word	0xffffffff


	//   ....[30]....
        /*0634*/ 	.word	0xffffffff


	//   ....[31]....
        /*0638*/ 	.word	0xffffffff


	//   ....[32]....
        /*063c*/ 	.word	0xffffffff


	//   ....[33]....
        /*0640*/ 	.word	0xffffffff


	//   ....[34]....
        /*0644*/ 	.word	0xffffffff


	//   ....[35]....
        /*0648*/ 	.word	0xffffffff


	//   ....[36]....
        /*064c*/ 	.word	0xffffffff


	//   ....[37]....
        /*0650*/ 	.word	0xffffffff


	//   ....[38]....
        /*0654*/ 	.word	0xffffffff


	//   ....[39]....
        /*0658*/ 	.word	0xffffffff


	//   ....[40]....
        /*065c*/ 	.word	0xffffffff


	//   ....[41]....
        /*0660*/ 	.word	0xffffffff


	//   ....[42]....
        /*0664*/ 	.word	0xffffffff


	//   ....[43]....
        /*0668*/ 	.word	0xffffffff


	//   ....[44]....
        /*066c*/ 	.word	0xffffffff


	//   ....[45]....
        /*0670*/ 	.word	0xffffffff


	//   ....[46]....
        /*0674*/ 	.word	0xffffffff


	//   ....[47]....
        /*0678*/ 	.word	0xffffffff


	//   ....[48]....
        /*067c*/ 	.word	0xffffffff


	//   ....[49]....
        /*0680*/ 	.word	0xffffffff


	//   ....[50]....
        /*0684*/ 	.word	0xffffffff


	//   ....[51]....
        /*0688*/ 	.word	0xffffffff


	//   ....[52]....
        /*068c*/ 	.word	0xffffffff


	//   ....[53]....
        /*0690*/ 	.word	0xffffffff


	//   ....[54]....
        /*0694*/ 	.word	0xffffffff


	//   ....[55]....
        /*0698*/ 	.word	0xffffffff


	//   ....[56]....
        /*069c*/ 	.word	0xffffffff


	//   ....[57]....
        /*06a0*/ 	.word	0xffffffff


	//   ....[58]....
        /*06a4*/ 	.word	0xffffffff


	//   ....[59]....
        /*06a8*/ 	.word	0xffffffff


	//   ....[60]....
        /*06ac*/ 	.word	0xffffffff


	//   ....[61]....
        /*06b0*/ 	.word	0xffffffff


	//   ....[62]....
        /*06b4*/ 	.word	0xffffffff


	//   ....[63]....
        /*06b8*/ 	.word	0xffffffff


	//   ....[64]....
        /*06bc*/ 	.word	0xffffffff


	//   ....[65]....
        /*06c0*/ 	.word	0xffffffff


	//   ....[66]....
        /*06c4*/ 	.word	0xffffffff


	//   ....[67]....
        /*06c8*/ 	.word	0xffffffff


	//   ....[68]....
        /*06cc*/ 	.word	0xffffffff


	//   ....[69]....
        /*06d0*/ 	.word	0xffffffff


	//   ....[70]....
        /*06d4*/ 	.word	0xffffffff


	//   ....[71]....
        /*06d8*/ 	.word	0xffffffff


	//   ....[72]....
        /*06dc*/ 	.word	0xffffffff


	//   ....[73]....
        /*06e0*/ 	.word	0xffffffff


	//   ....[74]....
        /*06e4*/ 	.word	0xffffffff


	//   ....[75]....
        /*06e8*/ 	.word	0xffffffff


	//   ....[76]....
        /*06ec*/ 	.word	0xffffffff


	//   ....[77]....
        /*06f0*/ 	.word	0xffffffff


	//   ....[78]....
        /*06f4*/ 	.word	0xffffffff


	//   ....[79]....
        /*06f8*/ 	.word	0xffffffff


	//   ....[80]....
        /*06fc*/ 	.word	0xffffffff


	//   ....[81]....
        /*0700*/ 	.word	0xffffffff


	//   ....[82]....
        /*0704*/ 	.word	0xffffffff


	//   ....[83]....
        /*0708*/ 	.word	0xffffffff


	//   ....[84]....
        /*070c*/ 	.word	0xffffffff


	//   ....[85]....
        /*0710*/ 	.word	0xffffffff


	//   ....[86]....
        /*0714*/ 	.word	0xffffffff


	//   ....[87]....
        /*0718*/ 	.word	0xffffffff


	//   ....[88]....
        /*071c*/ 	.word	0xffffffff


	//   ....[89]....
        /*0720*/ 	.word	0xffffffff


	//   ....[90]....
        /*0724*/ 	.word	0xffffffff


	//   ....[91]....
        /*0728*/ 	.word	0xffffffff


	//   ....[92]....
        /*072c*/ 	.word	0xffffffff


	//   ....[93]....
        /*0730*/ 	.word	0xffffffff


	//   ....[94]....
        /*0734*/ 	.word	0xffffffff


	//   ....[95]....
        /*0738*/ 	.word	0xffffffff


	//   ....[96]....
        /*073c*/ 	.word	0xffffffff


	//   ....[97]....
        /*0740*/ 	.word	0xffffffff


	//   ....[98]....
        /*0744*/ 	.word	0xffffffff


	//   ....[99]....
        /*0748*/ 	.word	0xffffffff


	//   ....[100]....
        /*074c*/ 	.word	0xffffffff


	//   ....[101]....
        /*0750*/ 	.word	0xffffffff


	//   ....[102]....
        /*0754*/ 	.word	0xffffffff


	//   ....[103]....
        /*0758*/ 	.word	0xffffffff


	//   ....[104]....
        /*075c*/ 	.word	0xffffffff


	//   ....[105]....
        /*0760*/ 	.word	0xffffffff


	//   ....[106]....
        /*0764*/ 	.word	0xffffffff


	//   ....[107]....
        /*0768*/ 	.word	0xffffffff


	//   ....[108]....
        /*076c*/ 	.word	0xffffffff


	//   ....[109]....
        /*0770*/ 	.word	0xffffffff


	//   ....[110]....
        /*0774*/ 	.word	0xffffffff


	//   ....[111]....
        /*0778*/ 	.word	0xffffffff


	//   ....[112]....
        /*077c*/ 	.word	0xffffffff


	//   ....[113]....
        /*0780*/ 	.word	0xffffffff


	//   ....[114]....
        /*0784*/ 	.word	0x0500000f


	//   ....[115]....
        /*0788*/ 	.word	0x0500000f


	//   ....[116]....
        /*078c*/ 	.word	0x0500000f


	//   ....[117]....
        /*0790*/ 	.word	0x0500000f


	//   ....[118]....
        /*0794*/ 	.word	0x0500000f


	//   ....[119]....
        /*0798*/ 	.word	0x0500000f


	//   ....[120]....
        /*079c*/ 	.word	0x0500000f


	//   ....[121]....
        /*07a0*/ 	.word	0x0500000f


	//   ....[122]....
        /*07a4*/ 	.word	0x0500000f


	//   ....[123]....
        /*07a8*/ 	.word	0x0500000f


	//   ....[124]....
        /*07ac*/ 	.word	0x0500000f


	//   ....[125]....
        /*07b0*/ 	.word	0x0500000f


	//   ....[126]....
        /*07b4*/ 	.word	0x0500000f


	//   ....[127]....
        /*07b8*/ 	.word	0x0500000f


	//   ....[128]....
        /*07bc*/ 	.word	0x0500000f


	//   ....[129]....
        /*07c0*/ 	.word	0x0500000f


	//   ....[130]....
        /*07c4*/ 	.word	0x0500000f


	//   ....[131]....
        /*07c8*/ 	.word	0x0500000f


	//   ....[132]....
        /*07cc*/ 	.word	0x0500000f


	//   ....[133]....
        /*07d0*/ 	.word	0x0500000f


	//   ....[134]....
        /*07d4*/ 	.word	0x0500000f


	//   ....[135]....
        /*07d8*/ 	.word	0x0500000f


	//   ....[136]....
        /*07dc*/ 	.word	0x0500000f


	//   ....[137]....
        /*07e0*/ 	.word	0x0500000f


	//   ....[138]....
        /*07e4*/ 	.word	0x0500000f


	//   ....[139]....
        /*07e8*/ 	.word	0x0500000f


	//   ....[140]....
        /*07ec*/ 	.word	0x0500000f


	//   ....[141]....
        /*07f0*/ 	.word	0x0500000f


	//   ....[142]....
        /*07f4*/ 	.word	0x0500000f


	//   ....[143]....
        /*07f8*/ 	.word	0x0500000f


	//   ....[144]....
        /*07fc*/ 	.word	0x0500000f


	//   ....[145]....
        /*0800*/ 	.word	0x0500000f


	//   ....[146]....
        /*0804*/ 	.word	0x0500000f


	//   ....[147]....
        /*0808*/ 	.word	0x0500000f


	//----- nvinfo : EIATTR_COOP_GROUP_INSTR_OFFSETS
	.align		4
.L_319:
        /*080c*/ 	.byte	0x04, 0x28
        /*080e*/ 	.short	(.L_321 - .L_320)


	//   ....[0]....
.L_320:
        /*0810*/ 	.word	0x00000070


	//   ....[1]....
        /*0814*/ 	.word	0x000001a0


	//   ....[2]....
        /*0818*/ 	.word	0x000001f0


	//   ....[3]....
        /*081c*/ 	.word	0x00000420


	//   ....[4]....
        /*0820*/ 	.word	0x00000580


	//   ....[5]....
        /*0824*/ 	.word	0x000006a0


	//   ....[6]....
        /*0828*/ 	.word	0x00000800


	//   ....[7]....
        /*082c*/ 	.word	0x00006c70


	//   ....[8]....
        /*0830*/ 	.word	0x00007380


	//   ....[9]....
        /*0834*/ 	.word	0x00007390


	//   ....[10]....
        /*0838*/ 	.word	0x000073a0


	//   ....[11]....
        /*083c*/ 	.word	0x000073b0


	//   ....[12]....
        /*0840*/ 	.word	0x00009070


	//   ....[13]....
        /*0844*/ 	.word	0x00009080


	//   ....[14]....
        /*0848*/ 	.word	0x00009090


	//   ....[15]....
        /*084c*/ 	.word	0x000090a0


	//   ....[16]....
        /*0850*/ 	.word	0x0000b8f0


	//   ....[17]....
        /*0854*/ 	.word	0x0000bf80


	//   ....[18]....
        /*0858*/ 	.word	0x0000bf90


	//   ....[19]....
        /*085c*/ 	.word	0x0000bfb0


	//   ....[20]....
        /*0860*/ 	.word	0x0000c700


	//   ....[21]....
        /*0864*/ 	.word	0x0000c720


	//   ....[22]....
        /*0868*/ 	.word	0x0000dd40


	//   ....[23]....
        /*086c*/ 	.word	0x0000dd60


	//   ....[24]....
        /*0870*/ 	.word	0x0000e400


	//   ....[25]....
        /*0874*/ 	.word	0x0000e510


	//   ....[26]....
        /*0878*/ 	.word	0x0000ecd0


	//   ....[27]....
        /*087c*/ 	.word	0x0000edc0


	//   ....[28]....
        /*0880*/ 	.word	0x00010780


	//   ....[29]....
        /*0884*/ 	.word	0x000107b0


	//   ....[30]....
        /*0888*/ 	.word	0x00010800


	//   ....[31]....
        /*088c*/ 	.word	0x00010970


	//   ....[32]....
        /*0890*/ 	.word	0x00011f80


	//   ....[33]....
        /*0894*/ 	.word	0x00011f90


	//   ....[34]....
        /*0898*/ 	.word	0x00012020


	//   ....[35]....
        /*089c*/ 	.word	0x00012030


	//   ....[36]....
        /*08a0*/ 	.word	0x00012c00


	//   ....[37]....
        /*08a4*/ 	.word	0x00012c30


	//   ....[38]....
        /*08a8*/ 	.word	0x00012c50


	//   ....[39]....
        /*08ac*/ 	.word	0x00012c60


	//   ....[40]....
        /*08b0*/ 	.word	0x00012c70


	//   ....[41]....
        /*08b4*/ 	.word	0x00012c80


	//   ....[42]....
        /*08b8*/ 	.word	0x00012c90


	//   ....[43]....
        /*08bc*/ 	.word	0x00012ca0


	//   ....[44]....
        /*08c0*/ 	.word	0x00012cb0


	//   ....[45]....
        /*08c4*/ 	.word	0x00012cc0


	//   ....[46]....
        /*08c8*/ 	.word	0x00012cd0


	//   ....[47]....
        /*08cc*/ 	.word	0x00012ce0


	//   ....[48]....
        /*08d0*/ 	.word	0x00012cf0


	//   ....[49]....
        /*08d4*/ 	.word	0x00012d00


	//   ....[50]....
        /*08d8*/ 	.word	0x00012d10


	//   ....[51]....
        /*08dc*/ 	.word	0x00012d20


	//   ....[52]....
        /*08e0*/ 	.word	0x00012d40


	//   ....[53]....
        /*08e4*/ 	.word	0x00012d50


	//   ....[54]....
        /*08e8*/ 	.word	0x00012d60


	//   ....[55]....
        /*08ec*/ 	.word	0x00012d70


	//   ....[56]....
        /*08f0*/ 	.word	0x00012d80


	//   ....[57]....
        /*08f4*/ 	.word	0x00012d90


	//   ....[58]....
        /*08f8*/ 	.word	0x00012da0


	//   ....[59]....
        /*08fc*/ 	.word	0x00012db0


	//   ....[60]....
        /*0900*/ 	.word	0x00013580


	//   ....[61]....
        /*0904*/ 	.word	0x000135b0


	//   ....[62]....
        /*0908*/ 	.word	0x00013710


	//   ....[63]....
        /*090c*/ 	.word	0x00013720


	//   ....[64]....
        /*0910*/ 	.word	0x00013b70


	//   ....[65]....
        /*0914*/ 	.word	0x00013ba0


	//   ....[66]....
        /*0918*/ 	.word	0x00013ca0


	//   ....[67]....
        /*091c*/ 	.word	0x00013cc0


	//   ....[68]....
        /*0920*/ 	.word	0x000145f0


	//   ....[69]....
        /*0924*/ 	.word	0x00014600


	//   ....[70]....
        /*0928*/ 	.word	0x00014700


	//   ....[71]....
        /*092c*/ 	.word	0x00014720


	//   ....[72]....
        /*0930*/ 	.word	0x000148b0


	//   ....[73]....
        /*0934*/ 	.word	0x00014a70


	//   ....[74]....
        /*0938*/ 	.word	0x00014aa0


	//   ....[75]....
        /*093c*/ 	.word	0x00014ad0


	//   ....[76]....
        /*0940*/ 	.word	0x00014b00


	//   ....[77]....
        /*0944*/ 	.word	0x00014b30


	//   ....[78]....
        /*0948*/ 	.word	0x00014b60


	//   ....[79]....
        /*094c*/ 	.word	0x00014cd0


	//   ....[80]....
        /*0950*/ 	.word	0x00014d00


	//   ....[81]....
        /*0954*/ 	.word	0x00014d30


	//   ....[82]....
        /*0958*/ 	.word	0x00014d60


	//   ....[83]....
        /*095c*/ 	.word	0x00014d90


	//   ....[84]....
        /*0960*/ 	.word	0x00014dc0


	//   ....[85]....
        /*0964*/ 	.word	0x00014e60


	//   ....[86]....
        /*0968*/ 	.word	0x00014ec0


	//   ....[87]....
        /*096c*/ 	.word	0x00014f60


	//   ....[88]....
        /*0970*/ 	.word	0x00015ee0


	//   ....[89]....
        /*0974*/ 	.word	0x00017b40


	//   ....[90]....
        /*0978*/ 	.word	0x00018a00


	//   ....[91]....
        /*097c*/ 	.word	0x00018a30


	//   ....[92]....
        /*0980*/ 	.word	0x00018a50


	//   ....[93]....
        /*0984*/ 	.word	0x00018a60


	//   ....[94]....
        /*0988*/ 	.word	0x00018a70


	//   ....[95]....
        /*098c*/ 	.word	0x00018b70


	//   ....[96]....
        /*0990*/ 	.word	0x0001a610


	//   ....[97]....
        /*0994*/ 	.word	0x0001a640


	//   ....[98]....
        /*0998*/ 	.word	0x0001a680


	//   ....[99]....
        /*099c*/ 	.word	0x0001a6b0


	//   ....[100]....
        /*09a0*/ 	.word	0x0001a6e0


	//   ....[101]....
        /*09a4*/ 	.word	0x0001a710


	//   ....[102]....
        /*09a8*/ 	.word	0x0001a740


	//   ....[103]....
        /*09ac*/ 	.word	0x0001a770


	//   ....[104]....
        /*09b0*/ 	.word	0x0001a8f0


	//   ....[105]....
        /*09b4*/ 	.word	0x0001a920


	//   ....[106]....
        /*09b8*/ 	.word	0x0001a950


	//   ....[107]....
        /*09bc*/ 	.word	0x0001a980


	//   ....[108]....
        /*09c0*/ 	.word	0x0001a9b0


	//   ....[109]....
        /*09c4*/ 	.word	0x0001a9e0


	//   ....[110]....
        /*09c8*/ 	.word	0x0001aaa0


	//   ....[111]....
        /*09cc*/ 	.word	0x0001aac0


	//   ....[112]....
        /*09d0*/ 	.word	0x0001ab30


	//   ....[113]....
        /*09d4*/ 	.word	0x0001b1d0


	//   ....[114]....
        /*09d8*/ 	.word	0x0001b640


	//   ....[115]....
        /*09dc*/ 	.word	0x0001b6d0


	//   ....[116]....
        /*09e0*/ 	.word	0x0001b720


	//   ....[117]....
        /*09e4*/ 	.word	0x0001b770


	//   ....[118]....
        /*09e8*/ 	.word	0x0001b840


	//   ....[119]....
        /*09ec*/ 	.word	0x0001b8d0


	//   ....[120]....
        /*09f0*/ 	.word	0x0001b920


	//   ....[121]....
        /*09f4*/ 	.word	0x0001b970


	//   ....[122]....
        /*09f8*/ 	.word	0x0001bc70


	//   ....[123]....
        /*09fc*/ 	.word	0x0001bf50


	//   ....[124]....
        /*0a00*/ 	.word	0x0001c120


	//   ....[125]....
        /*0a04*/ 	.word	0x0001c180


	//   ....[126]....
        /*0a08*/ 	.word	0x0001c1e0


	//   ....[127]....
        /*0a0c*/ 	.word	0x0001c280


	//   ....[128]....
        /*0a10*/ 	.word	0x0001c340


	//   ....[129]....
        /*0a14*/ 	.word	0x0001c3c0


	//   ....[130]....
        /*0a18*/ 	.word	0x0001c700


	//   ....[131]....
        /*0a1c*/ 	.word	0x0001c7a0


	//   ....[132]....
        /*0a20*/ 	.word	0x0001c8c0


	//   ....[133]....
        /*0a24*/ 	.word	0x0001c930


	//   ....[134]....
        /*0a28*/ 	.word	0x0001c9a0


	//   ....[135]....
        /*0a2c*/ 	.word	0x0001ca10


	//   ....[136]....
        /*0a30*/ 	.word	0x0001ca80


	//   ....[137]....
        /*0a34*/ 	.word	0x0001cb00


	//   ....[138]....
        /*0a38*/ 	.word	0x0001cb90


	//   ....[139]....
        /*0a3c*/ 	.word	0x0001cc20


	//   ....[140]....
        /*0a40*/ 	.word	0x0001cc90


	//   ....[141]....
        /*0a44*/ 	.word	0x0001cd00


	//   ....[142]....
        /*0a48*/ 	.word	0x0001cd70


	//   ....[143]....
        /*0a4c*/ 	.word	0x0001cdf0


	//   ....[144]....
        /*0a50*/ 	.word	0x0001ce60


	//   ....[145]....
        /*0a54*/ 	.word	0x0001cf00


	//   ....[146]....
        /*0a58*/ 	.word	0x0001cf90


	//   ....[147]....
        /*0a5c*/ 	.word	0x0001d0c0


	//----- nvinfo : EIATTR_REG_RECONFIG
	.align		4
.L_321:
        /*0a60*/ 	.byte	0x01, 0x54
	.zero		2


	//----- nvinfo : EIATTR_SYSCALL_OFFSETS
	.align		4
        /*0a64*/ 	.byte	0x04, 0x46
        /*0a66*/ 	.short	(.L_323 - .L_322)


	//   ....[0]....
.L_322:
        /*0a68*/ 	.word	0x00001a90


	//   ....[1]....
        /*0a6c*/ 	.word	0x00001be0


	//   ....[2]....
        /*0a70*/ 	.word	0x00006e00


	//   ....[3]....
        /*0a74*/ 	.word	0x00007120


	//   ....[4]....
        /*0a78*/ 	.word	0x000175f0


	//   ....[5]....
        /*0a7c*/ 	.word	0x00017760


	//   ....[6]....
        /*0a80*/ 	.word	0x000178b0


	//   ....[7]....
        /*0a84*/ 	.word	0x000179f0


	//   ....[8]....
        /*0a88*/ 	.word	0x000184b0


	//----- nvinfo : EIATTR_MBARRIER_INSTR_OFFSETS
	.align		4
.L_323:
        /*0a8c*/ 	.byte	0x04, 0x39
        /*0a8e*/ 	.short	(.L_325 - .L_324)


	//   ....[0]....
.L_324:
        /*0a90*/ 	.word	0x000002d0
        /*0a94*/ 	.word	0x000000ff
        /*0a98*/ 	.word	0x00019c00
        /*0a9c*/ 	.short	0x0100
        /*0a9e*/ 	.byte	0x08
	.zero		1


	//   ....[1]....
        /*0aa0*/ 	.word	0x000002e0
        /*0aa4*/ 	.word	0x000000ff
        /*0aa8*/ 	.word	0x00019c20
        /*0aac*/ 	.short	0x0100
        /*0aae*/ 	.byte	0x08
	.zero		1


	//   ....[2]....
        /*0ab0*/ 	.word	0x000003d0
        /*0ab4*/ 	.word	0x000000ff
        /*0ab8*/ 	.word	0x00019c30
        /*0abc*/ 	.short	0x0100
        /*0abe*/ 	.byte	0x08
	.zero		1


	//   ....[3]....
        /*0ac0*/ 	.word	0x000003e0
        /*0ac4*/ 	.word	0x000000ff
        /*0ac8*/ 	.word	0x00019c40
        /*0acc*/ 	.short	0x0100
        /*0ace*/ 	.byte	0x08
	.zero		1


	//   ....[4]....
        /*0ad0*/ 	.word	0x000003f0
        /*0ad4*/ 	.word	0x000000ff
        /*0ad8*/ 	.word	0x00019c38
        /*0adc*/ 	.short	0x0100
        /*0ade*/ 	.byte	0x08
	.zero		1


	//   ....[5]....
        /*0ae0*/ 	.word	0x00000400
        /*0ae4*/ 	.word	0x000000ff
        /*0ae8*/ 	.word	0x00019c48
        /*0aec*/ 	.short	0x0100
        /*0aee*/ 	.byte	0x08
	.zero		1


	//   ....[6]....
        /*0af0*/ 	.word	0x00000530
        /*0af4*/ 	.word	0x000000ff
        /*0af8*/ 	.word	0x00019c50
        /*0afc*/ 	.short	0x0100
        /*0afe*/ 	.byte	0x08
	.zero		1


	//   ....[7]....
        /*0b00*/ 	.word	0x00000540
        /*0b04*/ 	.word	0x000000ff
        /*0b08*/ 	.word	0x00019c60
        /*0b0c*/ 	.short	0x0100
        /*0b0e*/ 	.byte	0x08
	.zero		1


	//   ....[8]....
        /*0b10*/ 	.word	0x00000550
        /*0b14*/ 	.word	0x000000ff
        /*0b18*/ 	.word	0x00019c58
        /*0b1c*/ 	.short	0x0100
        /*0b1e*/ 	.byte	0x08
	.zero		1


	//   ....[9]....
        /*0b20*/ 	.word	0x00000560
        /*0b24*/ 	.word	0x000000ff
        /*0b28*/ 	.word	0x00019c68
        /*0b2c*/ 	.short	0x0100
        /*0b2e*/ 	.byte	0x08
	.zero		1


	//   ....[10]....
        /*0b30*/ 	.word	0x00000650
        /*0b34*/ 	.word	0x000000ff
        /*0b38*/ 	.word	0x00019c70
        /*0b3c*/ 	.short	0x0100
        /*0b3e*/ 	.byte	0x06
	.zero		1


	//   ....[11]....
        /*0b40*/ 	.word	0x00000660
        /*0b44*/ 	.word	0x000000ff
        /*0b48*/ 	.word	0x00019c80
        /*0b4c*/ 	.short	0x0100
        /*0b4e*/ 	.byte	0x06
	.zero		1


	//   ....[12]....
        /*0b50*/ 	.word	0x00000670
        /*0b54*/ 	.word	0x000000ff
        /*0b58*/ 	.word	0x00019c78
        /*0b5c*/ 	.short	0x0100
        /*0b5e*/ 	.byte	0x06
	.zero		1


	//   ....[13]....
        /*0b60*/ 	.word	0x00000680
        /*0b64*/ 	.word	0x000000ff
        /*0b68*/ 	.word	0x00019c88
        /*0b6c*/ 	.short	0x0100
        /*0b6e*/ 	.byte	0x06
	.zero		1


	//   ....[14]....
        /*0b70*/ 	.word	0x000007b0
        /*0b74*/ 	.word	0x000000ff
        /*0b78*/ 	.word	0x00019c90
        /*0b7c*/ 	.short	0x0100
        /*0b7e*/ 	.byte	0x08
	.zero		1


	//   ....[15]....
        /*0b80*/ 	.word	0x000007c0
        /*0b84*/ 	.word	0x000000ff
        /*0b88*/ 	.word	0x00019ca0
        /*0b8c*/ 	.short	0x0100
        /*0b8e*/ 	.byte	0x08
	.zero		1


	//   ....[16]....
        /*0b90*/ 	.word	0x000007d0
        /*0b94*/ 	.word	0x000000ff
        /*0b98*/ 	.word	0x00019c98
        /*0b9c*/ 	.short	0x0100
        /*0b9e*/ 	.byte	0x08
	.zero		1


	//   ....[17]....
        /*0ba0*/ 	.word	0x000007e0
        /*0ba4*/ 	.word	0x000000ff
        /*0ba8*/ 	.word	0x00019ca8
        /*0bac*/ 	.short	0x0100
        /*0bae*/ 	.byte	0x08
	.zero		1


	//   ....[18]....
        /*0bb0*/ 	.word	0x00000910
        /*0bb4*/ 	.word	0x000000ff
        /*0bb8*/ 	.word	0x00019cb0
        /*0bbc*/ 	.short	0x0100
        /*0bbe*/ 	.byte	0x08
	.zero		1


	//   ....[19]....
        /*0bc0*/ 	.word	0x00000920
        /*0bc4*/ 	.word	0x000000ff
        /*0bc8*/ 	.word	0x00019cc0
        /*0bcc*/ 	.short	0x0100
        /*0bce*/ 	.byte	0x08
	.zero		1


	//   ....[20]....
        /*0bd0*/ 	.word	0x00000930
        /*0bd4*/ 	.word	0x000000ff
        /*0bd8*/ 	.word	0x00019cb8
        /*0bdc*/ 	.short	0x0100
        /*0bde*/ 	.byte	0x08
	.zero		1


	//   ....[21]....
        /*0be0*/ 	.word	0x00000940
        /*0be4*/ 	.word	0x000000ff
        /*0be8*/ 	.word	0x00019cc8
        /*0bec*/ 	.short	0x0100
        /*0bee*/ 	.byte	0x08
	.zero		1


	//   ....[22]....
        /*0bf0*/ 	.word	0x00002910
        /*0bf4*/ 	.word	0x00000052
        /*0bf8*/ 	.word	0x00019c90
        /*0bfc*/ 	.short	0x010a
        /*0bfe*/ 	.byte	0x3f
	.zero		1


	//   ....[23]....
        /*0c00*/ 	.word	0x00004130
        /*0c04*/ 	.word	0x00000052
        /*0c08*/ 	.word	0x00019c90
        /*0c0c*/ 	.short	0x010a
        /*0c0e*/ 	.byte	0x3f
	.zero		1


	//   ....[24]....
        /*0c10*/ 	.word	0x00006180
        /*0c14*/ 	.word	0x00000052
        /*0c18*/ 	.word	0x00019c90
        /*0c1c*/ 	.short	0x010a
        /*0c1e*/ 	.byte	0x3f
	.zero		1


	//   ....[25]....
        /*0c20*/ 	.word	0x00006350
        /*0c24*/ 	.word	0x00000008
        /*0c28*/ 	.word	0x00000000
        /*0c2c*/ 	.short	0x0101
        /*0c2e*/ 	.byte	0x3f
	.zero		1


	//   ....[26]....
        /*0c30*/ 	.word	0x00006390
        /*0c34*/ 	.word	0x00000052
        /*0c38*/ 	.word	0x00019cb0
        /*0c3c*/ 	.short	0x010a
        /*0c3e*/ 	.byte	0x3f
	.zero		1


	//   ....[27]....
        /*0c40*/ 	.word	0x00006600
        /*0c44*/ 	.word	0x00000052
        /*0c48*/ 	.word	0x00000000
        /*0c4c*/ 	.short	0x0101
        /*0c4e*/ 	.byte	0x3f
	.zero		1


	//   ....[28]....
        /*0c50*/ 	.word	0x00006ea0
        /*0c54*/ 	.word	0x00000010
        /*0c58*/ 	.word	0x00019c00
        /*0c5c*/ 	.short	0x010a
        /*0c5e*/ 	.byte	0x3f
	.zero		1


	//   ....[29]....
        /*0c60*/ 	.word	0x00006ef0
        /*0c64*/ 	.word	0x00000010
        /*0c68*/ 	.word	0x00019c00
        /*0c6c*/ 	.short	0x010a
        /*0c6e*/ 	.byte	0x3f
	.zero		1


	//   ....[30]....
        /*0c70*/ 	.word	0x000076f0
        /*0c74*/ 	.word	0x00000010
        /*0c78*/ 	.word	0x00019c00
        /*0c7c*/ 	.short	0x010a
        /*0c7e*/ 	.byte	0x3f
	.zero		1


	//   ....[31]....
        /*0c80*/ 	.word	0x000093b0
        /*0c84*/ 	.word	0x00000010
        /*0c88*/ 	.word	0x00019c00
        /*0c8c*/ 	.short	0x010a
        /*0c8e*/ 	.byte	0x3f
	.zero		1


	//   ....[32]....
        /*0c90*/ 	.word	0x0000b540
        /*0c94*/ 	.word	0x0000000a
        /*0c98*/ 	.word	0x00019c30
        /*0c9c*/ 	.short	0x010a
        /*0c9e*/ 	.byte	0x3f
	.zero		1


	//   ....[33]....
        /*0ca0*/ 	.word	0x0000b5b0
        /*0ca4*/ 	.word	0x0000000a
        /*0ca8*/ 	.word	0x00019c30
        /*0cac*/ 	.short	0x010a
        /*0cae*/ 	.byte	0x3f
	.zero		1


	//   ....[34]....
        /*0cb0*/ 	.word	0x0000cd90
        /*0cb4*/ 	.word	0x00000029
        /*0cb8*/ 	.word	0x00000000
        /*0cbc*/ 	.short	0x0101
        /*0cbe*/ 	.byte	0x3f
	.zero		1


	//   ....[35]....
        /*0cc0*/ 	.word	0x0000d7f0
        /*0cc4*/ 	.word	0x0000000f
        /*0cc8*/ 	.word	0x00019c30
        /*0ccc*/ 	.short	0x010a
        /*0cce*/ 	.byte	0x3f
	.zero		1


	//   ....[36]....
        /*0cd0*/ 	.word	0x0000d860
        /*0cd4*/ 	.word	0x0000000f
        /*0cd8*/ 	.word	0x00019c30
        /*0cdc*/ 	.short	0x010a
        /*0cde*/ 	.byte	0x3f
	.zero		1


	//   ....[37]....
        /*0ce0*/ 	.word	0x0000da70
        /*0ce4*/ 	.word	0x00000014
        /*0ce8*/ 	.word	0x00019c50
        /*0cec*/ 	.short	0x010a
        /*0cee*/ 	.byte	0x3f
	.zero		1


	//   ....[38]....
        /*0cf0*/ 	.word	0x0000dac0
        /*0cf4*/ 	.word	0x00000014
        /*0cf8*/ 	.word	0x00019c50
        /*0cfc*/ 	.short	0x010a
        /*0cfe*/ 	.byte	0x3f
	.zero		1


	//   ....[39]....
        /*0d00*/ 	.word	0x0000f1f0
        /*0d04*/ 	.word	0x0000000f
        /*0d08*/ 	.word	0x00000000
        /*0d0c*/ 	.short	0x0101
        /*0d0e*/ 	.byte	0x3f
	.zero		1


	//   ....[40]....
        /*0d10*/ 	.word	0x0000f840
        /*0d14*/ 	.word	0x00000014
        /*0d18*/ 	.word	0x00000000
        /*0d1c*/ 	.short	0x0101
        /*0d1e*/ 	.byte	0x3f
	.zero		1


	//   ....[41]....
        /*0d20*/ 	.word	0x0000ff40
        /*0d24*/ 	.word	0x00000000
        /*0d28*/ 	.word	0x00019c30
        /*0d2c*/ 	.short	0x010a
        /*0d2e*/ 	.byte	0x3f
	.zero		1


	//   ....[42]....
        /*0d30*/ 	.word	0x0000ffb0
        /*0d34*/ 	.word	0x00000000
        /*0d38*/ 	.word	0x00019c30
        /*0d3c*/ 	.short	0x010a
        /*0d3e*/ 	.byte	0x3f
	.zero		1


	//   ....[43]....
        /*0d40*/ 	.word	0x000101c0
        /*0d44*/ 	.word	0x0000000f
        /*0d48*/ 	.word	0x00019c50
        /*0d4c*/ 	.short	0x010a
        /*0d4e*/ 	.byte	0x3f
	.zero		1


	//   ....[44]....
        /*0d50*/ 	.word	0x00010210
        /*0d54*/ 	.word	0x0000000f
        /*0d58*/ 	.word	0x00019c50
        /*0d5c*/ 	.short	0x010a
        /*0d5e*/ 	.byte	0x3f
	.zero		1


	//   ....[45]....
        /*0d60*/ 	.word	0x00011160
        /*0d64*/ 	.word	0x00000052
        /*0d68*/ 	.word	0x00000000
        /*0d6c*/ 	.short	0x0101
        /*0d6e*/ 	.byte	0x3f
	.zero		1


	//   ....[46]....
        /*0d70*/ 	.word	0x00011ba0
        /*0d74*/ 	.word	0x0000000f
        /*0d78*/ 	.word	0x00000000
        /*0d7c*/ 	.short	0x0101
        /*0d7e*/ 	.byte	0x3f
	.zero		1


	//   ....[47]....
        /*0d80*/ 	.word	0x00011c20
        /*0d84*/ 	.word	0x0000000c
        /*0d88*/ 	.word	0x00019c50
        /*0d8c*/ 	.short	0x010a
        /*0d8e*/ 	.byte	0x3f
	.zero		1


	//   ....[48]....
        /*0d90*/ 	.word	0x00011c70
        /*0d94*/ 	.word	0x0000000c
        /*0d98*/ 	.word	0x00019c50
        /*0d9c*/ 	.short	0x010a
        /*0d9e*/ 	.byte	0x3f
	.zero		1


	//   ....[49]....
        /*0da0*/ 	.word	0x00012580
        /*0da4*/ 	.word	0x00000002
        /*0da8*/ 	.word	0x00000000
        /*0dac*/ 	.short	0x0101
        /*0dae*/ 	.byte	0x3f
	.zero		1


	//   ....[50]....
        /*0db0*/ 	.word	0x00013b90
        /*0db4*/ 	.word	0x00000000
        /*0db8*/ 	.word	0x00000000
        /*0dbc*/ 	.short	0x0101
        /*0dbe*/ 	.byte	0x3f
	.zero		1


	//   ....[51]....
        /*0dc0*/ 	.word	0x00015fc0
        /*0dc4*/ 	.word	0x00000016
        /*0dc8*/ 	.word	0x00019c20
        /*0dcc*/ 	.short	0x010a
        /*0dce*/ 	.byte	0x3f
	.zero		1


	//   ....[52]....
        /*0dd0*/ 	.word	0x00016050
        /*0dd4*/ 	.word	0x00000008
        /*0dd8*/ 	.word	0x00019ca0
        /*0ddc*/ 	.short	0x010a
        /*0dde*/ 	.byte	0x3f
	.zero		1


	//   ....[53]....
        /*0de0*/ 	.word	0x000164a0
        /*0de4*/ 	.word	0x00000008
        /*0de8*/ 	.word	0x00019cc0
        /*0dec*/ 	.short	0x010a
        /*0dee*/ 	.byte	0x3f
	.zero		1


	//   ....[54]....
        /*0df0*/ 	.word	0x000169b0
        /*0df4*/ 	.word	0x00000008
        /*0df8*/ 	.word	0x00019ca0
        /*0dfc*/ 	.short	0x010a
        /*0dfe*/ 	.byte	0x3f
	.zero		1


	//   ....[55]....
        /*0e00*/ 	.word	0x00016df0
        /*0e04*/ 	.word	0x00000008
        /*0e08*/ 	.word	0x00019cc0
        /*0e0c*/ 	.short	0x010a
        /*0e0e*/ 	.byte	0x3f
	.zero		1


	//   ....[56]....
        /*0e10*/ 	.word	0x00017d70
        /*0e14*/ 	.word	0x00000004
        /*0e18*/ 	.word	0x00019c80
        /*0e1c*/ 	.short	0x010a
        /*0e1e*/ 	.byte	0x3f
	.zero		1


	//   ....[57]....
        /*0e20*/ 	.word	0x00017fd0
        /*0e24*/ 	.word	0x00000004
        /*0e28*/ 	.word	0x00019c40
        /*0e2c*/ 	.short	0x010a
        /*0e2e*/ 	.byte	0x3f
	.zero		1


	//   ....[58]....
        /*0e30*/ 	.word	0x00018c50
        /*0e34*/ 	.word	0x00000016
        /*0e38*/ 	.word	0x00019c00
        /*0e3c*/ 	.short	0x0107
        /*0e3e*/ 	.byte	0x3f
	.zero		1


	//   ....[59]....
        /*0e40*/ 	.word	0x00018d50
        /*0e44*/ 	.word	0x00000016
        /*0e48*/ 	.word	0x00019c00
        /*0e4c*/ 	.short	0x0101
        /*0e4e*/ 	.byte	0x3f
	.zero		1


	//   ....[60]....
        /*0e50*/ 	.word	0x00018d70
        /*0e54*/ 	.word	0x00000016
        /*0e58*/ 	.word	0x00019c20
        /*0e5c*/ 	.short	0x010a
        /*0e5e*/ 	.byte	0x3f
	.zero		1


	//   ....[61]....
        /*0e60*/ 	.word	0x00019060
        /*0e64*/ 	.word	0x00000006
        /*0e68*/ 	.word	0x00019c80
        /*0e6c*/ 	.short	0x010a
        /*0e6e*/ 	.byte	0x3f
	.zero		1


	//   ....[62]....
        /*0e70*/ 	.word	0x00019490
        /*0e74*/ 	.word	0x00000006
        /*0e78*/ 	.word	0x00019c40
        /*0e7c*/ 	.short	0x010a
        /*0e7e*/ 	.byte	0x3f
	.zero		1


	//   ....[63]....
        /*0e80*/ 	.word	0x00019940
        /*0e84*/ 	.word	0x00000003
        /*0e88*/ 	.word	0x00019c70
        /*0e8c*/ 	.short	0x010a
        /*0e8e*/ 	.byte	0x3f
	.zero		1


	//   ....[64]....
        /*0e90*/ 	.word	0x000199b0
        /*0e94*/ 	.word	0x00000003
        /*0e98*/ 	.word	0x00019c60
        /*0e9c*/ 	.short	0x010a
        /*0e9e*/ 	.byte	0x3f
	.zero		1


	//   ....[65]....
        /*0ea0*/ 	.word	0x00019d60
        /*0ea4*/ 	.word	0x00000003
        /*0ea8*/ 	.word	0x00019c50
        /*0eac*/ 	.short	0x0101
        /*0eae*/ 	.byte	0x3f
	.zero		1


	//   ....[66]....
        /*0eb0*/ 	.word	0x00019de0
        /*0eb4*/ 	.word	0x00000003
        /*0eb8*/ 	.word	0x00000000
        /*0ebc*/ 	.short	0x0101
        /*0ebe*/ 	.byte	0x3f
	.zero		1


	//   ....[67]....
        /*0ec0*/ 	.word	0x00019fd0
        /*0ec4*/ 	.word	0x00000003
        /*0ec8*/ 	.word	0x00019c70
        /*0ecc*/ 	.short	0x010a
        /*0ece*/ 	.byte	0x3f
	.zero		1


	//   ....[68]....
        /*0ed0*/ 	.word	0x0001a040
        /*0ed4*/ 	.word	0x00000003
        /*0ed8*/ 	.word	0x00019c60
        /*0edc*/ 	.short	0x010a
        /*0ede*/ 	.byte	0x3f
	.zero		1


	//   ....[69]....
        /*0ee0*/ 	.word	0x0001a3f0
        /*0ee4*/ 	.word	0x00000003
        /*0ee8*/ 	.word	0x00019c50
        /*0eec*/ 	.short	0x0101
        /*0eee*/ 	.byte	0x3f
	.zero		1


	//   ....[70]....
        /*0ef0*/ 	.word	0x0001a440
        /*0ef4*/ 	.word	0x00000000
        /*0ef8*/ 	.word	0x00000000
        /*0efc*/ 	.short	0x0101
        /*0efe*/ 	.byte	0x3f
	.zero		1


	//   ....[71]....
        /*0f00*/ 	.word	0x0001b150
        /*0f04*/ 	.word	0x00000009
        /*0f08*/ 	.word	0x00019c20
        /*0f0c*/ 	.short	0x010a
        /*0f0e*/ 	.byte	0x3f
	.zero		1


	//   ....[72]....
        /*0f10*/ 	.word	0x0001b2e0
        /*0f14*/ 	.word	0x00000007
        /*0f18*/ 	.word	0x00000000
        /*0f1c*/ 	.short	0x010a
        /*0f1e*/ 	.byte	0x3f
	.zero		1


	//   ....[73]....
        /*0f20*/ 	.word	0x0001b350
        /*0f24*/ 	.word	0x00000003
        /*0f28*/ 	.word	0x00000000
        /*0f2c*/ 	.short	0x010a
        /*0f2e*/ 	.byte	0x3f
	.zero		1


	//   ....[74]....
        /*0f30*/ 	.word	0x0001b3a0
        /*0f34*/ 	.word	0x00000003
        /*0f38*/ 	.word	0x00019c60
        /*0f3c*/ 	.short	0x010a
        /*0f3e*/ 	.byte	0x3f
	.zero		1


	//   ....[75]....
        /*0f40*/ 	.word	0x0001b3f0
        /*0f44*/ 	.word	0x00000005
        /*0f48*/ 	.word	0x00019c60
        /*0f4c*/ 	.short	0x010a
        /*0f4e*/ 	.byte	0x3f
	.zero		1


	//   ....[76]....
        /*0f50*/ 	.word	0x0001b430
        /*0f54*/ 	.word	0x00000003
        /*0f58*/ 	.word	0x00019c80
        /*0f5c*/ 	.short	0x010a
        /*0f5e*/ 	.byte	0x3f
	.zero		1


	//   ....[77]....
        /*0f60*/ 	.word	0x0001b450
        /*0f64*/ 	.word	0x00000005
        /*0f68*/ 	.word	0x00019c80
        /*0f6c*/ 	.short	0x010a
        /*0f6e*/ 	.byte	0x3f
	.zero		1


	//   ....[78]....
        /*0f70*/ 	.word	0x0001b4b0
        /*0f74*/ 	.word	0x00000052
        /*0f78*/ 	.word	0x00019c90
        /*0f7c*/ 	.short	0x010a
        /*0f7e*/ 	.byte	0x3f
	.zero		1


	//   ....[79]....
        /*0f80*/ 	.word	0x0001b500
        /*0f84*/ 	.word	0x00000052
        /*0f88*/ 	.word	0x00019c90
        /*0f8c*/ 	.short	0x010a
        /*0f8e*/ 	.byte	0x3f
	.zero		1


	//   ....[80]....
        /*0f90*/ 	.word	0x0001b550
        /*0f94*/ 	.word	0x00000052
        /*0f98*/ 	.word	0x00019c90
        /*0f9c*/ 	.short	0x010a
        /*0f9e*/ 	.byte	0x3f
	.zero		1


	//   ....[81]....
        /*0fa0*/ 	.word	0x0001b5a0
        /*0fa4*/ 	.word	0x00000052
        /*0fa8*/ 	.word	0x00019cb0
        /*0fac*/ 	.short	0x010a
        /*0fae*/ 	.byte	0x3f
	.zero		1


	//   ....[82]....
        /*0fb0*/ 	.word	0x0001b7a0
        /*0fb4*/ 	.word	0x00000010
        /*0fb8*/ 	.word	0x00019c00
        /*0fbc*/ 	.short	0x010a
        /*0fbe*/ 	.byte	0x3f
	.zero		1


	//   ....[83]....
        /*0fc0*/ 	.word	0x0001b9b0
        /*0fc4*/ 	.word	0x00000010
        /*0fc8*/ 	.word	0x00019c00
        /*0fcc*/ 	.short	0x010a
        /*0fce*/ 	.byte	0x3f
	.zero		1


	//   ....[84]....
        /*0fd0*/ 	.word	0x0001ba00
        /*0fd4*/ 	.word	0x0000000a
        /*0fd8*/ 	.word	0x00019c30
        /*0fdc*/ 	.short	0x010a
        /*0fde*/ 	.byte	0x3f
	.zero		1


	//   ....[85]....
        /*0fe0*/ 	.word	0x0001ba50
        /*0fe4*/ 	.word	0x0000000f
        /*0fe8*/ 	.word	0x00019c30
        /*0fec*/ 	.short	0x010a
        /*0fee*/ 	.byte	0x3f
	.zero		1


	//   ....[86]....
        /*0ff0*/ 	.word	0x0001baa0
        /*0ff4*/ 	.word	0x00000014
        /*0ff8*/ 	.word	0x00019c50
        /*0ffc*/ 	.short	0x010a
        /*0ffe*/ 	.byte	0x3f
	.zero		1


	//   ....[87]....
        /*1000*/ 	.word	0x0001baf0
        /*1004*/ 	.word	0x00000000
        /*1008*/ 	.word	0x00019c30
        /*100c*/ 	.short	0x010a
        /*100e*/ 	.byte	0x3f
	.zero		1


	//   ....[88]....
        /*1010*/ 	.word	0x0001bb40
        /*1014*/ 	.word	0x0000000f
        /*1018*/ 	.word	0x00019c50
        /*101c*/ 	.short	0x010a
        /*101e*/ 	.byte	0x3f
	.zero		1


	//   ....[89]....
        /*1020*/ 	.word	0x0001bb90
        /*1024*/ 	.word	0x0000000c
        /*1028*/ 	.word	0x00019c50
        /*102c*/ 	.short	0x010a
        /*102e*/ 	.byte	0x3f
	.zero		1


	//   ....[90]....
        /*1030*/ 	.word	0x0001bd30
        /*1034*/ 	.word	0x00000016
        /*1038*/ 	.word	0x00019c20
        /*103c*/ 	.short	0x010a
        /*103e*/ 	.byte	0x3f
	.zero		1


	//   ....[91]....
        /*1040*/ 	.word	0x0001bd80
        /*1044*/ 	.word	0x00000008
        /*1048*/ 	.word	0x00019ca0
        /*104c*/ 	.short	0x010a
        /*104e*/ 	.byte	0x3f
	.zero		1


	//   ....[92]....
        /*1050*/ 	.word	0x0001bdd0
        /*1054*/ 	.word	0x00000008
        /*1058*/ 	.word	0x00019cc0
        /*105c*/ 	.short	0x010a
        /*105e*/ 	.byte	0x3f
	.zero		1


	//   ....[93]....
        /*1060*/ 	.word	0x0001be20
        /*1064*/ 	.word	0x00000008
        /*1068*/ 	.word	0x00019ca0
        /*106c*/ 	.short	0x010a
        /*106e*/ 	.byte	0x3f
	.zero		1


	//   ....[94]....
        /*1070*/ 	.word	0x0001be70
        /*1074*/ 	.word	0x00000008
        /*1078*/ 	.word	0x00019cc0
        /*107c*/ 	.short	0x010a
        /*107e*/ 	.byte	0x3f
	.zero		1


	//   ....[95]....
        /*1080*/ 	.word	0x0001c010
        /*1084*/ 	.word	0x00000004
        /*1088*/ 	.word	0x00019c80
        /*108c*/ 	.short	0x010a
        /*108e*/ 	.byte	0x3f
	.zero		1


	//   ....[96]....
        /*1090*/ 	.word	0x0001c060
        /*1094*/ 	.word	0x00000004
        /*1098*/ 	.word	0x00019c40
        /*109c*/ 	.short	0x010a
        /*109e*/ 	.byte	0x3f
	.zero		1


	//   ....[97]....
        /*10a0*/ 	.word	0x0001c470
        /*10a4*/ 	.word	0x00000016
        /*10a8*/ 	.word	0x00019c20
        /*10ac*/ 	.short	0x010a
        /*10ae*/ 	.byte	0x3f
	.zero		1


	//   ....[98]....
        /*10b0*/ 	.word	0x0001c4c0
        /*10b4*/ 	.word	0x00000006
        /*10b8*/ 	.word	0x00019c80
        /*10bc*/ 	.short	0x010a
        /*10be*/ 	.byte	0x3f
	.zero		1


	//   ....[99]....
        /*10c0*/ 	.word	0x0001c510
        /*10c4*/ 	.word	0x00000006
        /*10c8*/ 	.word	0x00019c40
        /*10cc*/ 	.short	0x010a
        /*10ce*/ 	.byte	0x3f
	.zero		1


	//   ....[100]....
        /*10d0*/ 	.word	0x0001c560
        /*10d4*/ 	.word	0x00000003
        /*10d8*/ 	.word	0x00019c70
        /*10dc*/ 	.short	0x010a
        /*10de*/ 	.byte	0x3f
	.zero		1


	//   ....[101]....
        /*10e0*/ 	.word	0x0001c5b0
        /*10e4*/ 	.word	0x00000003
        /*10e8*/ 	.word	0x00019c60
        /*10ec*/ 	.short	0x010a
        /*10ee*/ 	.byte	0x3f
	.zero		1


	//   ....[102]....
        /*10f0*/ 	.word	0x0001c600
        /*10f4*/ 	.word	0x00000003
        /*10f8*/ 	.word	0x00019c70
        /*10fc*/ 	.short	0x010a
        /*10fe*/ 	.byte	0x3f
	.zero		1


	//   ....[103]....
        /*1100*/ 	.word	0x0001c650
        /*1104*/ 	.word	0x00000003
        /*1108*/ 	.word	0x00019c60
        /*110c*/ 	.short	0x010a
        /*110e*/ 	.byte	0x3f
	.zero		1


	//   ....[104]....
        /*1110*/ 	.word	0x0001cfe0
        /*1114*/ 	.word	0x00000009
        /*1118*/ 	.word	0x00019c20
        /*111c*/ 	.short	0x010a
        /*111e*/ 	.byte	0x3f
	.zero		1


	//   ....[105]....
        /*1120*/ 	.word	0x0001d180
        /*1124*/ 	.word	0x00000007
        /*1128*/ 	.word	0x00000000
        /*112c*/ 	.short	0x010a
        /*112e*/ 	.byte	0x3f
	.zero		1


	//   ....[106]....
        /*1130*/ 	.word	0x0001d1d0
        /*1134*/ 	.word	0x00000003
        /*1138*/ 	.word	0x00000000
        /*113c*/ 	.short	0x010a
        /*113e*/ 	.byte	0x3f
	.zero		1


	//   ....[107]....
        /*1140*/ 	.word	0x0001d220
        /*1144*/ 	.word	0x00000003
        /*1148*/ 	.word	0x00019c60
        /*114c*/ 	.short	0x010a
        /*114e*/ 	.byte	0x3f
	.zero		1


	//   ....[108]....
        /*1150*/ 	.word	0x0001d270
        /*1154*/ 	.word	0x00000005
        /*1158*/ 	.word	0x00019c60
        /*115c*/ 	.short	0x010a
        /*115e*/ 	.byte	0x3f
	.zero		1


	//   ....[109]....
        /*1160*/ 	.word	0x0001d2c0
        /*1164*/ 	.word	0x00000003
        /*1168*/ 	.word	0x00019c80
        /*116c*/ 	.short	0x010a
        /*116e*/ 	.byte	0x3f
	.zero		1


	//----- nvinfo : EIATTR_NUM_MBARRIERS
	.align		4
.L_325:
        /*1170*/ 	.byte	0x03, 0x38
        /*1172*/ 	.short	0x0016


	//----- nvinfo : EIATTR_EXIT_INSTR_OFFSETS
	.align		4
        /*1174*/ 	.byte	0x04, 0x1c
        /*1176*/ 	.short	(.L_327 - .L_326)


	//   ....[0]....
.L_326:
        /*1178*/ 	.word	0x0001b4a0


	//----- nvinfo : EIATTR_MAX_THREADS
	.align		4
.L_327:
        /*117c*/ 	.byte	0x04, 0x05
        /*117e*/ 	.short	(.L_329 - .L_328)
.L_328:
        /*1180*/ 	.word	0x00000200
        /*1184*/ 	.word	0x00000001
        /*1188*/ 	.word	0x00000001


	//----- nvinfo : EIATTR_CRS_STACK_SIZE
	.align		4
.L_329:
        /*118c*/ 	.byte	0x04, 0x1e
        /*118e*/ 	.short	(.L_331 - .L_330)
.L_330:
        /*1190*/ 	.word	0x00000000


	//----- nvinfo : EIATTR_CBANK_PARAM_SIZE
	.align		4
.L_331:
        /*1194*/ 	.byte	0x03, 0x19
        /*1196*/ 	.short	0x0af0


	//----- nvinfo : EIATTR_PARAM_CBANK
	.align		4
        /*1198*/ 	.byte	0x04, 0x0a
        /*119a*/ 	.short	(.L_333 - .L_332)
	.align		4
.L_332:
        /*119c*/ 	.word	index@(.nv.constant0._ZN7cutlass13device_kernelIN5flash11enable_sm90INS1_16FlashAttnFwdSm90INS1_25CollectiveMainloopFwdSm90ILi2EN4cute5tupleIJNS5_1CILi1EEES8_S8_EEENS6_IJNS7_ILi192EEENS7_ILi128EEENS7_ILi96EEEEEELi96ENS_12float_e4m3_tEfNS_4arch4Sm90ELb1ELb0ELb0ELb1ELb0ELb1ELb0ELb1ELb1ELb1ELb0ELb0EEENS1_21CollectiveEpilogueFwdINS6_IJSA_SC_SB_EEES9_NS_10bfloat16_tESG_Li384ELb1ELb1ELb0ELb1EEENS1_36VarlenDynamicPersistentTileSchedulerILi192ELi128ELi384ELi128ELb0ELb1ELb1ELb1ELb1ELb1EEEEEEEEEvNT_6ParamsE)
        /*11a0*/ 	.short	0x0210
        /*11a2*/ 	.short	0x0af0


	//----- nvinfo : EIATTR_SW_WAR
	.align		4
.L_333:
        /*11a4*/ 	.byte	0x04, 0x36
        /*11a6*/ 	.short	(.L_335 - .L_334)
.L_334:
        /*11a8*/ 	.word	0x00000008
.L_335:


//--------------------- .nv.callgraph             --------------------------
	.section	.nv.callgraph,"",@"SHT_CUDA_CALLGRAPH"
	.align	4
	.sectionentsize	8
	.align		4
        /*0000*/ 	.word	0x00000000
	.align		4
        /*0004*/ 	.word	0xffffffff
	.align		4
        /*0008*/ 	.word	index@(_ZN7cutlass13device_kernelIN5flash11enable_sm90INS1_16FlashAttnFwdSm90INS1_25CollectiveMainloopFwdSm90ILi2EN4cute5tupleIJNS5_1CILi1EEES8_S8_EEENS6_IJNS7_ILi192EEENS7_ILi128EEENS7_ILi96EEEEEELi96ENS_12float_e4m3_tEfNS_4arch4Sm90ELb0ELb0ELb0ELb0ELb0ELb0ELb0ELb1ELb1ELb1ELb0ELb0EEENS1_21CollectiveEpilogueFwdINS6_IJSA_SC_SB_EEES9_NS_10bfloat16_tESG_Li384ELb0ELb1ELb0ELb1EEENS1_29StaticPersistentTileSchedulerILb0EEEEEEEEEvNT_6ParamsE)
	.align		4
        /*000c*/ 	.word	index@(__assertfail)
	.align		4
        /*0010*/ 	.word	index@(_ZN7cutlass13device_kernelIN5flash11enable_sm90INS1_16FlashAttnFwdSm90INS1_25CollectiveMainloopFwdSm90ILi2EN4cute5tupleIJNS5_1CILi1EEES8_S8_EEENS6_IJNS7_ILi192EEENS7_ILi128EEENS7_ILi96EEEEEELi96ENS_12float_e4m3_tEfNS_4arch4Sm90ELb0ELb0ELb0ELb1ELb0ELb0ELb0ELb1ELb1ELb1ELb0ELb0EEENS1_21CollectiveEpilogueFwdINS6_IJSA_SC_SB_EEES9_NS_10bfloat16_tESG_Li384ELb1ELb1ELb0ELb1EEENS1_36VarlenDynamicPersistentTileSchedulerILi192ELi128ELi384ELi128ELb0ELb1ELb1ELb0ELb1ELb1EEEEEEEEEvNT_6ParamsE)
	.align		4
        /*0014*/ 	.word	index@(__assertfail)
	.align		4
        /*0018*/ 	.word	index@(_ZN7cutlass13device_kernelIN5flash11enable_sm90INS1_16FlashAttnFwdSm90INS1_25CollectiveMainloopFwdSm90ILi2EN4cute5tupleIJNS5_1CILi1EEES8_S8_EEENS6_IJNS7_ILi192EEENS7_ILi128EEENS7_ILi96EEEEEELi96ENS_12float_e4m3_tEfNS_4arch4Sm90ELb0ELb0ELb0ELb1ELb0ELb1ELb0ELb1ELb1ELb1ELb0ELb0EEENS1_21CollectiveEpilogueFwdINS6_IJSA_SC_SB_EEES9_NS_10bfloat16_tESG_Li384ELb1ELb1ELb0ELb1EEENS1_36VarlenDynamicPersistentTileSchedulerILi192ELi128ELi384ELi128ELb0ELb1ELb1ELb0ELb1ELb1EEEEEEEEEvNT_6ParamsE)
	.align		4
        /*001c*/ 	.word	index@(__assertfail)
	.align		4
        /*0020*/ 	.word	index@(_ZN7cutlass13device_kernelIN5flash11enable_sm90INS1_16FlashAttnFwdSm90INS1_25CollectiveMainloopFwdSm90ILi2EN4cute5tupleIJNS5_1CILi1EEES8_S8_EEENS6_IJNS7_ILi192EEENS7_ILi128EEENS7_ILi96EEEEEELi96ENS_12float_e4m3_tEfNS_4arch4Sm90ELb0ELb1ELb0ELb0ELb0ELb0ELb0ELb1ELb1ELb1ELb0ELb0EEENS1_21CollectiveEpilogueFwdINS6_IJSA_SC_SB_EEES9_NS_10bfloat16_tESG_Li384ELb0ELb1ELb0ELb1EEENS1_30DynamicPersistentTileSchedulerILi384ELi128ELb0ELb1ELb1EEEEEEEEEvNT_6ParamsE)
	.align		4
        /*0024*/ 	.word	index@(__assertfail)
	.align		4
        /*0028*/ 	.word	index@(_ZN7cutlass13device_kernelIN5flash11enable_sm90INS1_16FlashAttnFwdSm90INS1_25CollectiveMainloopFwdSm90ILi2EN4cute5tupleIJNS5_1CILi1EEES8_S8_EEENS6_IJNS7_ILi192EEENS7_ILi128EEENS7_ILi96EEEEEELi96ENS_12float_e4m3_tEfNS_4arch4Sm90ELb0ELb1ELb0ELb1ELb0ELb0ELb0ELb1ELb1ELb1ELb0ELb0EEENS1_21CollectiveEpilogueFwdINS6_IJSA_SC_SB_EEES9_NS_10bfloat16_tESG_Li384ELb1ELb1ELb0ELb1EEENS1_36VarlenDynamicPersistentTileSchedulerILi192ELi128ELi384ELi128ELb0ELb1ELb1ELb1ELb0ELb1EEEEEEEEEvNT_6ParamsE)
	.align		4
        /*002c*/ 	.word	index@(__assertfail)
	.align		4
        /*0030*/ 	.word	index@(_ZN7cutlass13device_kernelIN5flash11enable_sm90INS1_16FlashAttnFwdSm90INS1_25CollectiveMainloopFwdSm90ILi2EN4cute5tupleIJNS5_1CILi1EEES8_S8_EEENS6_IJNS7_ILi192EEENS7_ILi128EEENS7_ILi96EEEEEELi96ENS_12float_e4m3_tEfNS_4arch4Sm90ELb0ELb1ELb0ELb1ELb0ELb1ELb0ELb1ELb1ELb1ELb0ELb0EEENS1_21CollectiveEpilogueFwdINS6_IJSA_SC_SB_EEES9_NS_10bfloat16_tESG_Li384ELb1ELb1ELb0ELb1EEENS1_36VarlenDynamicPersistentTileSchedulerILi192ELi128ELi384ELi128ELb0ELb1ELb1ELb1ELb0ELb1EEEEEEEEEvNT_6ParamsE)
	.align		4
        /*0034*/ 	.word	index@(__assertfail)
	.align		4
        /*0038*/ 	.word	index@(_ZN7cutlass13device_kernelIN5flash11enable_sm90INS1_16FlashAttnFwdSm90INS1_25CollectiveMainloopFwdSm90ILi2EN4cute5tupleIJNS5_1CILi1EEES8_S8_EEENS6_IJNS7_ILi192EEENS7_ILi128EEENS7_ILi96EEEEEELi96ENS_12float_e4m3_tEfNS_4arch4Sm90ELb1ELb0ELb0ELb0ELb0ELb0ELb0ELb1ELb1ELb1ELb0ELb0EEENS1_21CollectiveEpilogueFwdINS6_IJSA_SC_SB_EEES9_NS_10bfloat16_tESG_Li384ELb0ELb1ELb0ELb1EEENS1_30DynamicPersistentTileSchedulerILi384ELi128ELb0ELb1ELb1EEEEEEEEEvNT_6ParamsE)
	.align		4
        /*003c*/ 	.word	index@(__assertfail)
	.align		4
        /*0040*/ 	.word	index@(_ZN7cutlass13device_kernelIN5flash11enable_sm90INS1_16FlashAttnFwdSm90INS1_25CollectiveMainloopFwdSm90ILi2EN4cute5tupleIJNS5_1CILi1EEES8_S8_EEENS6_IJNS7_ILi192EEENS7_ILi128EEENS7_ILi96EEEEEELi96ENS_12float_e4m3_tEfNS_4arch4Sm90ELb1ELb0ELb0ELb1ELb0ELb0ELb0ELb1ELb1ELb1ELb0ELb0EEENS1_21CollectiveEpilogueFwdINS6_IJSA_SC_SB_EEES9_NS_10bfloat16_tESG_Li384ELb1ELb1ELb0ELb1EEENS1_36VarlenDynamicPersistentTileSchedulerILi192ELi128ELi384ELi128ELb0ELb1ELb1ELb1ELb1ELb1EEEEEEEEEvNT_6ParamsE)
	.align		4
        /*0044*/ 	.word	index@(__assertfail)
	.align		4
        /*0048*/ 	.word	index@(_ZN7cutlass13device_kernelIN5flash11enable_sm90INS1_16FlashAttnFwdSm90INS1_25CollectiveMainloopFwdSm90ILi2EN4cute5tupleIJNS5_1CILi1EEES8_S8_EEENS6_IJNS7_ILi192EEENS7_ILi128EEENS7_ILi96EEEEEELi96ENS_12float_e4m3_tEfNS_4arch4Sm90ELb1ELb0ELb0ELb1ELb0ELb1ELb0ELb1ELb1ELb1ELb0ELb0EEENS1_21CollectiveEpilogueFwdINS6_IJSA_SC_SB_EEES9_NS_10bfloat16_tESG_Li384ELb1ELb1ELb0ELb1EEENS1_36VarlenDynamicPersistentTileSchedulerILi192ELi128ELi384ELi128ELb0ELb1ELb1ELb1ELb1ELb1EEEEEEEEEvNT_6ParamsE)
	.align		4
        /*004c*/ 	.word	index@(__assertfail)
	.align		4
        /*0050*/ 	.word	0x00000000
	.align		4
        /*0054*/ 	.word	0xfffffffe
	.align		4
        /*0058*/ 	.word	0x00000000
	.align		4
        /*005c*/ 	.word	0xfffffffd
	.align		4
        /*0060*/ 	.word	0x00000000
	.align		4
        /*0064*/ 	.word	0xfffffffc


//--------------------- .nv.constant4             --------------------------
	.section	.nv.constant4,"a",@progbits
	.align	8
	.align		8
.nv.constant4:
        /*0000*/ 	.dword	__assertfail
	.align		8
        /*0008*/ 	.dword	__unnamed_1
	.align		8
        /*0010*/ 	.dword	__unnamed_2
	.align		8
        /*0018*/ 	.dword	__unnamed_3
	.align		8
        /*0020*/ 	.dword	__unnamed_4
	.align		8
        /*0028*/ 	.dword	__unnamed_5
	.align		8
        /*0030*/ 	.dword	__unnamed_6
	.align		8
        /*0038*/ 	.dword	_ZZN5flash28permute_output_fp8_VcolmajorIN4cute6TensorINS1_11ArrayEngineIN7cutlass10bfloat16_tELm48EEENS1_6LayoutINS1_5tupleIJNS8_IJNS1_1CILi2EEESA_NS9_ILi12EEEEEENS9_ILi1EEESD_EEENS8_IJNS8_IJSD_SA_NS9_ILi4EEEEEENS9_ILi0EEESH_EEEEEEEEEvRT_E9upper_map
	.align		8
        /*0040*/ 	.dword	_ZN73_INTERNAL_5818987b_37_flash_fwd_hdim96_e4m3_packgqa_sm90_cu_ea41c527_43034cuda3std3__45__cpo5beginE
	.align		8
        /*0048*/ 	.dword	_ZN73_INTERNAL_5818987b_37_flash_fwd_hdim96_e4m3_packgqa_sm90_cu_ea41c527_43034cuda3std3__45__cpo3endE
	.align		8
        /*0050*/ 	.dword	_ZN73_INTERNAL_5818987b_37_flash_fwd_hdim96_e4m3_packgqa_sm90_cu_ea41c527_43034cuda3std3__45__cpo6cbeginE
	.align		8
        /*0058*/ 	.dword	_ZN73_INTERNAL_5818987b_37_flash_fwd_hdim96_e4m3_packgqa_sm90_cu_ea41c527_43034cuda3std3__45__cpo4cendE
	.align		8
        /*0060*/ 	.dword	_ZN73_INTERNAL_5818987b_37_flash_fwd_hdim96_e4m3_packgqa_sm90_cu_ea41c527_43034cuda3std3__475_GLOBAL__N__5818987b_37_flash_fwd_hdim96_e4m3_packgqa_sm90_cu_ea41c527_43036ignoreE
	.align		8
        /*0068*/ 	.dword	_ZN73_INTERNAL_5818987b_37_flash_fwd_hdim96_e4m3_packgqa_sm90_cu_ea41c527_43034cuda3std3__419piecewise_constructE
	.align		8
        /*0070*/ 	.dword	_ZN73_INTERNAL_5818987b_37_flash_fwd_hdim96_e4m3_packgqa_sm90_cu_ea41c527_43034cuda3std3__48in_placeE
	.align		8
        /*0078*/ 	.dword	_ZN73_INTERNAL_5818987b_37_flash_fwd_hdim96_e4m3_packgqa_sm90_cu_ea41c527_43034cuda3std6ranges3__45__cpo4swapE
	.align		8
        /*0080*/ 	.dword	_ZN73_INTERNAL_5818987b_37_flash_fwd_hdim96_e4m3_packgqa_sm90_cu_ea41c527_43034cuda3std6ranges3__45__cpo9iter_moveE
	.align		8
        /*0088*/ 	.dword	_ZN73_INTERNAL_5818987b_37_flash_fwd_hdim96_e4m3_packgqa_sm90_cu_ea41c527_43034cute7productE
	.align		8
        /*0090*/ 	.dword	_ZN73_INTERNAL_5818987b_37_flash_fwd_hdim96_e4m3_packgqa_sm90_cu_ea41c527_43034cute1_E
	.align		8
        /*0098*/ 	.dword	$str$23
	.align		8
        /*00a0*/ 	.dword	$str$24


//--------------------- .text._ZN7cutlass13device_kernelIN5flash11enable_sm90INS1_16FlashAttnFwdSm90INS1_25CollectiveMainloopFwdSm90ILi2EN4cute5tupleIJNS5_1CILi1EEES8_S8_EEENS6_IJNS7_ILi192EEENS7_ILi128EEENS7_ILi96EEEEEELi96ENS_12float_e4m3_tEfNS_4arch4Sm90ELb0ELb0ELb0ELb0ELb0ELb0ELb0ELb1ELb1ELb1ELb0ELb0EEENS1_21CollectiveEpilogueFwdINS6_IJSA_SC_SB_EEES9_NS_10bfloat16_tESG_Li384ELb0ELb1ELb0ELb1EEENS1_29StaticPersistentTileSchedulerILb0EEEEEEEEEvNT_6ParamsE --------------------------
	.section	.text._ZN7cutlass13device_kernelIN5flash11enable_sm90INS1_16FlashAttnFwdSm90INS1_25CollectiveMainloopFwdSm90ILi2EN4cute5tupleIJNS5_1CILi1EEES8_S8_EEENS6_IJNS7_ILi192EEENS7_ILi128EEENS7_ILi96EEEEEELi96ENS_12float_e4m3_tEfNS_4arch4Sm90ELb0ELb0ELb0ELb0ELb0ELb0ELb0ELb1ELb1ELb1ELb0ELb0EEENS1_21CollectiveEpilogueFwdINS6_IJSA_SC_SB_EEES9_NS_10bfloat16_tESG_Li384ELb0ELb1ELb0ELb1EEENS1_29StaticPersistentTileSchedulerILb0EEEEEEEEEvNT_6ParamsE,"ax",@progbits
	.align	128
.text._ZN7cutlass13device_kernelIN5flash11enable_sm90INS1_16FlashAttnFwdSm90INS1_25CollectiveMainloopFwdSm90ILi2EN4cute5tupleIJNS5_1CILi1EEES8_S8_EEENS6_IJNS7_ILi192EEENS7_ILi128EEENS7_ILi96EEEEEELi96ENS_12float_e4m3_tEfNS_4arch4Sm90ELb0ELb0ELb0ELb0ELb0ELb0ELb0ELb1ELb1ELb1ELb0ELb0EEENS1_21CollectiveEpilogueFwdINS6_IJSA_SC_SB_EEES9_NS_10bfloat16_tESG_Li384ELb0ELb1ELb0ELb1EEENS1_29StaticPersistentTileSchedulerILb0EEEEEEEEEvNT_6ParamsE:
        .type           _ZN7cutlass13device_kernelIN5flash11enable_sm90INS1_16FlashAttnFwdSm90INS1_25CollectiveMainloopFwdSm90ILi2EN4cute5tupleIJNS5_1CILi1EEES8_S8_EEENS6_IJNS7_ILi192EEENS7_ILi128EEENS7_ILi96EEEEEELi96ENS_12float_e4m3_tEfNS_4arch4Sm90ELb0ELb0ELb0ELb0ELb0ELb0ELb0ELb1ELb1ELb1ELb0ELb0EEENS1_21CollectiveEpilogueFwdINS6_IJSA_SC_SB_EEES9_NS_10bfloat16_tESG_Li384ELb0ELb1ELb0ELb1EEENS1_29StaticPersistentTileSchedulerILb0EEEEEEEEEvNT_6ParamsE,@function
        .size           _ZN7cutlass13device_kernelIN5flash11enable_sm90INS1_16FlashAttnFwdSm90INS1_25CollectiveMainloopFwdSm90ILi2EN4cute5tupleIJNS5_1CILi1EEES8_S8_EEENS6_IJNS7_ILi192EEENS7_ILi128EEENS7_ILi96EEEEEELi96ENS_12float_e4m3_tEfNS_4arch4Sm90ELb0ELb0ELb0ELb0ELb0ELb0ELb0ELb1ELb1ELb1ELb0ELb0EEENS1_21CollectiveEpilogueFwdINS6_IJSA_SC_SB_EEES9_NS_10bfloat16_tESG_Li384ELb0ELb1ELb0ELb1EEENS1_29StaticPersistentTileSchedulerILb0EEEEEEEEEvNT_6ParamsE,(.L_x_2298 - _ZN7cutlass13device_kernelIN5flash11enable_sm90INS1_16FlashAttnFwdSm90INS1_25CollectiveMainloopFwdSm90ILi2EN4cute5tupleIJNS5_1CILi1EEES8_S8_EEENS6_IJNS7_ILi192EEENS7_ILi128EEENS7_ILi96EEEEEELi96ENS_12float_e4m3_tEfNS_4arch4Sm90ELb0ELb0ELb0ELb0ELb0ELb0ELb0ELb1ELb1ELb1ELb0ELb0EEENS1_21CollectiveEpilogueFwdINS6_IJSA_SC_SB_EEES9_NS_10bfloat16_tESG_Li384ELb0ELb1ELb0ELb1EEENS1_29StaticPersistentTileSchedulerILb0EEEEEEEEEvNT_6ParamsE)
        .other          _ZN7cutlass13device_kernelIN5flash11enable_sm90INS1_16FlashAttnFwdSm90INS1_25CollectiveMainloopFwdSm90ILi2EN4cute5tupleIJNS5_1CILi1EEES8_S8_EEENS6_IJNS7_ILi192EEENS7_ILi128EEENS7_ILi96EEEEEELi96ENS_12float_e4m3_tEfNS_4arch4Sm90ELb0ELb0ELb0ELb0ELb0ELb0ELb0ELb1ELb1ELb1ELb0ELb0EEENS1_21CollectiveEpilogueFwdINS6_IJSA_SC_SB_EEES9_NS_10bfloat16_tESG_Li384ELb0ELb1ELb0ELb1EEENS1_29StaticPersistentTileSchedulerILb0EEEEEEEEEvNT_6ParamsE,@"STO_CUDA_ENTRY STV_DEFAULT"
_ZN7cutlass13device_kernelIN5flash11enable_sm90INS1_16FlashAttnFwdSm90INS1_25CollectiveMainloopFwdSm90ILi2EN4cute5tupleIJNS5_1CILi1EEES8_S8_EEENS6_IJNS7_ILi192EEENS7_ILi128EEENS7_ILi96EEEEEELi96ENS_12float_e4m3_tEfNS_4arch4Sm90ELb0ELb0ELb0ELb0ELb0ELb0ELb0ELb1ELb1ELb1ELb0ELb0EEENS1_21CollectiveEpilogueFwdINS6_IJSA_SC_SB_EEES9_NS_10bfloat16_tESG_Li384ELb0ELb1ELb0ELb1EEENS1_29StaticPersistentTileSchedulerILb0EEEEEEEEEvNT_6ParamsE:
[----:B------:R-:W0:Y:S01]  /*0000*/  LDC R1, c[0x0][0x28] ;  /* 0x00000a00ff017b82 */ /* 0x000e220000000800 */
[----:B------:R-:W1:Y:S01]  /*0010*/  S2R R4, SR_TID.X ;  /* 0x0000000000047919 */ /* 0x000e620000002100 */
[----:B------:R-:W-:Y:S01]  /*0020*/  ELECT P0, URZ, PT ;  /* 0x00000000003f782f */ /* 0x000fe20003800000 */
[----:B------:R-:W-:Y:S01]  /*0030*/  BSSY B0, `(.L_x_0) ;  /* 0x000000e000007945 */ /* 0x000fe20003800000 */
[----:B-1----:R-:W-:-:S05]  /*0040*/  SHF.R.U32.HI R2, RZ, 0x5, R4 ;  /* 0x00000005ff027819 */ /* 0x002fca0000011604 */
[----:B------:R-:W1:Y:S02]  /*0050*/  SHFL.IDX PT, R0, R2, RZ, 0x1f ;  /* 0x00001fff02007589 */ /* 0x000e6400000e0000 */
[----:B-1----:R-:W-:Y:S02]  /*0060*/  ISETP.EQ.AND P0, PT, R0, RZ, P0 ;  /* 0x000000ff0000720c */ /* 0x002fe40000702270 */
[----:B------:R-:W-:-:S11]  /*0070*/  SHF.R.U32.HI R0, RZ, 0x7, R4 ;  /* 0x00000007ff007819 */ /* 0x000fd60000011604 */
[----:B0-----:R-:W-:Y:S05]  /*0080*/  @!P0 BRA `(.L_x_1) ;  /* 0x0000000000208947 */ /* 0x001fea0003800000 */
[----:B------:R-:W-:Y:S02]  /*0090*/  ULDC.64 UR4, c[0x0][0x198] ;  /* 0x0000660000047ab9 */ /* 0x000fe40000000a00 */
[----:B------:R-:W-:Y:S02]  /*00a0*/  UIADD3 UR6, UP0, UR4, 0x370, URZ ;  /* 0x0000037004067890 */ /* 0x000fe4000ff1e03f */
[----:B------:R-:W-:Y:S02]  /*00b0*/  UIADD3 UR4, UP1, UR4, 0x470, URZ ;  /* 0x0000047004047890 */ /* 0x000fe4000ff3e03f */
[----:B------:R-:W-:Y:S02]  /*00c0*/  UIADD3.X UR7, URZ, UR5, URZ, UP0, !UPT ;  /* 0x000000053f077290 */ /* 0x000fe400087fe43f */
[----:B------:R-:W-:-:S07]  /*00d0*/  UIADD3.X UR5, URZ, UR5, URZ, UP1, !UPT ;  /* 0x000000053f057290 */ /* 0x000fce0008ffe43f */
[----:B------:R0:W-:Y:S02]  /*00e0*/  UTMACCTL.PF [UR6] ;  /* 0x00000000060079b9 */ /* 0x0001e40008040000 */
[----:B------:R0:W-:Y:S02]  /*00f0*/  UTMACCTL.PF [UR4] ;  /* 0x00000000040079b9 */ /* 0x0001e40008040000 */
[----:B0-----:R-:W-:Y:S01]  /*0100*/  NOP ;  /* 0x0000000000007918 */ /* 0x001fe20000000000 */
.L_x_1:
[----:B------:R-:W-:Y:S05]  /*0110*/  BSYNC B0 ;  /* 0x0000000000007941 */ /* 0x000fea0003800000 */
.L_x_0:
[----:B------:R-:W-:Y:S01]  /*0120*/  VOTEU.ANY UP0, P0 ;  /* 0x00000000003f7886 */ /* 0x000fe20000000100 */
[----:B------:R-:W0:Y:S01]  /*0130*/  SHFL.IDX PT, R0, R0, RZ, 0x1f ;  /* 0x00001fff00007589 */ /* 0x000e2200000e0000 */
[----:B------:R-:W-:Y:S01]  /*0140*/  UMOV UR4, 0x80 ;  /* 0x0000008000047882 */ /* 0x000fe20000000000 */
[----:B------:R-:W-:Y:S01]  /*0150*/  UMOV UR7, 0x180 ;  /* 0x0000018000077882 */ /* 0x000fe20000000000 */
[----:B------:R-:W-:Y:S01]  /*0160*/  VOTEU.ANY UP1, P0 ;  /* 0x00000000003f7886 */ /* 0x000fe20000020100 */
[----:B------:R-:W1:Y:S01]  /*0170*/  @UP0 S2UR UR8, SR_CgaCtaId ;  /* 0x00000000000809c3 */ /* 0x000e620000008800 */
[----:B------:R-:W2:Y:S01]  /*0180*/  SHFL.IDX PT, R3, R2, RZ, 0x1f ;  /* 0x00001fff02037589 */ /* 0x000ea200000e0000 */
[----:B------:R-:W-:Y:S01]  /*0190*/  @UP0 UMOV UR6, 0x400 ;  /* 0x0000040000060882 */ /* 0x000fe20000000000 */
[----:B------:R-:W-:-:S04]  /*01a0*/  @UP0 UIADD3 UR4, -UR4, 0x100000, URZ ;  /* 0x0010000004040890 */ /* 0x000fc8000fffe13f */
[----:B------:R-:W-:Y:S02]  /*01b0*/  @UP0 USHF.L.U32 UR5, UR4, 0xb, URZ ;  /* 0x0000000b04050899 */ /* 0x000fe4000800063f */
[----:B------:R-:W-:Y:S01]  /*01c0*/  @UP0 USHF.L.U32 UR4, UR4, 0x1, URZ ;  /* 0x0000000104040899 */ /* 0x000fe2000800063f */
[----:B------:R-:W-:Y:S01]  /*01d0*/  VOTEU.ANY UP2, P0 ;  /* 0x00000000003f7886 */ /* 0x000fe20000040100 */
[----:B0-----:R-:W-:Y:S01]  /*01e0*/  R2UR UR9, R0 ;  /* 0x00000000000972ca */ /* 0x001fe200000e0000 */
[----:B-1----:R-:W-:Y:S01]  /*01f0*/  @UP0 ULEA UR8, UR8, UR6, 0x18 ;  /* 0x0000000608080291 */ /* 0x002fe2000f8ec03f */
[----:B--2---:R-:W-:Y:S01]  /*0200*/  ISETP.NE.AND P1, PT, R3, RZ, PT ;  /* 0x000000ff0300720c */ /* 0x004fe20003f25270 */
[----:B------:R-:W-:-:S04]  /*0210*/  @UP0 UIADD3 UR6, -UR7, 0x100000, URZ ;  /* 0x0010000007060890 */ /* 0x000fc8000fffe13f */
[----:B------:R-:W-:Y:S02]  /*0220*/  @UP0 USHF.L.U32 UR7, UR6, 0xb, URZ ;  /* 0x0000000b06070899 */ /* 0x000fe4000800063f */
[----:B------:R-:W-:-:S04]  /*0230*/  @UP0 USHF.L.U32 UR6, UR6, 0x1, URZ ;  /* 0x0000000106060899 */ /* 0x000fc8000800063f */
[----:B------:R-:W-:Y:S01]  /*0240*/  UISETP.NE.AND UP0, UPT, UR9, URZ, UPT ;  /* 0x0000003f0900728c */ /* 0x000fe2000bf05270 */
[----:B------:R-:W0:Y:S02]  /*0250*/  FENCE.VIEW.ASYNC.S ;  /* 0x00000000000073c6 */ /* 0x000e240000000000 */
[----:B0-----:R0:W1:Y:S05]  /*0260*/  @UP1 SYNCS.EXCH.64 URZ, [UR8+0x19c00], UR4 ;  /* 0x019c0004083f15b2 */ /* 0x00106a0008000100 */
[----:B------:R0:W2:Y:S01]  /*0270*/  @UP2 SYNCS.EXCH.64 URZ, [UR8+0x19c20], UR6 ;  /* 0x019c2006083f25b2 */ /* 0x0000a20008000100 */
[----:B------:R-:W-:Y:S05]  /*0280*/  @P1 BRA `(.L_x_2) ;  /* 0x0000000000481947 */ /* 0x000fea0003800000 */
[----:B0-----:R-:W0:Y:S01]  /*0290*/  S2UR UR5, SR_CgaCtaId ;  /* 0x00000000000579c3 */ /* 0x001e220000008800 */
[----:B------:R-:W-:Y:S01]  /*02a0*/  UMOV UR4, 0x400 ;  /* 0x0000040000047882 */ /* 0x000fe20000000000 */
[----:B------:R-:W-:Y:S01]  /*02b0*/  UMOV UR6, 0x1 ;  /* 0x0000000100067882 */ /* 0x000fe20000000000 */
[----:B------:R-:W-:Y:S01]  /*02c0*/  UMOV UR7, 0x3 ;  /* 0x0000000300077882 */ /* 0x000fe20000000000 */
[----:B------:R-:W-:Y:S01]  /*02d0*/  ELECT P0, URZ, PT ;  /* 0x00000000003f782f */ /* 0x000fe20003800000 */
[----:B0-----:R-:W-:Y:S02]  /*02e0*/  ULEA UR8, UR5, UR4, 0x18 ;  /* 0x0000000405087291 */ /* 0x001fe4000f8ec03f */
[----:B------:R-:W-:-:S04]  /*02f0*/  UIADD3 UR4, -UR6, 0x100000, URZ ;  /* 0x0010000006047890 */ /* 0x000fc8000fffe13f */
[----:B------:R-:W-:Y:S02]  /*0300*/  USHF.L.U32 UR5, UR4, 0xb, URZ ;  /* 0x0000000b04057899 */ /* 0x000fe4000800063f */
[----:B------:R-:W-:Y:S02]  /*0310*/  USHF.L.U32 UR4, UR4, 0x1, URZ ;  /* 0x0000000104047899 */ /* 0x000fe4000800063f */
[----:B------:R-:W-:-:S04]  /*0320*/  UIADD3 UR6, -UR7, 0x100000, URZ ;  /* 0x0010000007067890 */ /* 0x000fc8000fffe13f */
[----:B------:R-:W-:Y:S02]  /*0330*/  USHF.L.U32 UR7, UR6, 0xb, URZ ;  /* 0x0000000b06077899 */ /* 0x000fe4000800063f */
[----:B------:R-:W-:Y:S01]  /*0340*/  USHF.L.U32 UR6, UR6, 0x1, URZ ;  /* 0x0000000106067899 */ /* 0x000fe2000800063f */
[----:B------:R-:W0:Y:S03]  /*0350*/  FENCE.VIEW.ASYNC.S ;  /* 0x00000000000073c6 */ /* 0x000e260000000000 */
[----:B0-----:R3:W4:Y:S08]  /*0360*/  SYNCS.EXCH.64 URZ, [UR8+0x19c30], UR4 ;  /* 0x019c3004083f75b2 */ /* 0x0017300008000100 */
[----:B------:R3:W0:Y:S01]  /*0370*/  SYNCS.EXCH.64 URZ, [UR8+0x19c40], UR6 ;  /* 0x019c4006083f75b2 */ /* 0x0006220008000100 */
[----:B------:R3:W0:Y:S01]  /*0380*/  SYNCS.EXCH.64 URZ, [UR8+0x19c38], UR4 ;  /* 0x019c3804083f75b2 */ /* 0x0006220008000100 */
[----:B------:R3:W0:Y:S02]  /*0390*/  SYNCS.EXCH.64 URZ, [UR8+0x19c48], UR6 ;  /* 0x019c4806083f75b2 */ /* 0x0006240008000100 */
[----:B---3--:R-:W-:Y:S01]  /*03a0*/  NOP ;  /* 0x0000000000007918 */ /* 0x008fe20000000000 */
.L_x_2:
[----:B------:R-:W3:Y:S01]  /*03b0*/  SHFL.IDX PT, R0, R2, RZ, 0x1f ;  /* 0x00001fff02007589 */ /* 0x000ee200000e0000 */
[----:B------:R-:W-:Y:S01]  /*03c0*/  NOP ;  /* 0x0000000000007918 */ /* 0x000fe20000000000 */
[----:B---3--:R-:W-:-:S13]  /*03d0*/  ISETP.NE.AND P0, PT, R0, RZ, PT ;  /* 0x000000ff0000720c */ /* 0x008fda0003f05270 */
        /* <DEDUP_REMOVED lines=14> */
[----:B0-----:R3:W0:Y:S08]  /*04c0*/  SYNCS.EXCH.64 URZ, [UR8+0x19c50], UR4 ;  /* 0x019c5004083f75b2 */ /* 0x0016300008000100 */
[----:B------:R3:W0:Y:S01]  /*04d0*/  SYNCS.EXCH.64 URZ, [UR8+0x19c60], UR6 ;  /* 0x019c6006083f75b2 */ /* 0x0006220008000100 */
[----:B------:R3:W0:Y:S01]  /*04e0*/  SYNCS.EXCH.64 URZ, [UR8+0x19c58], UR4 ;  /* 0x019c5804083f75b2 */ /* 0x0006220008000100 */
[----:B------:R3:W0:Y:S02]  /*04f0*/  SYNCS.EXCH.64 URZ, [UR8+0x19c68], UR6 ;  /* 0x019c6806083f75b2 */ /* 0x0006240008000100 */
[----:B---3--:R-:W-:Y:S01]  /*0500*/  NOP ;  /* 0x0000000000007918 */ /* 0x008fe20000000000 */
.L_x_3:
[----:B------:R-:W3:Y:S01]  /*0510*/  SHFL.IDX PT, R0, R2, RZ, 0x1f ;  /* 0x00001fff02007589 */ /* 0x000ee200000e0000 */
[----:B------:R-:W-:Y:S01]  /*0520*/  NOP ;  /* 0x0000000000007918 */ /* 0x000fe20000000000 */
[----:B---3--:R-:W-:-:S13]  /*0530*/  ISETP.NE.AND P0, PT, R0, RZ, PT ;  /* 0x000000ff0000720c */ /* 0x008fda0003f05270 */
[----:B------:R-:W-:Y:S05]  /*0540*/  @P0 BRA `(.L_x_4) ;  /* 0x0000000000380947 */ /* 0x000fea0003800000 */
[----:B0-----:R-:W0:Y:S01]  /*0550*/  S2UR UR5, SR_CgaCtaId ;  /* 0x00000000000579c3 */ /* 0x001e220000008800 */
[----:B------:R-:W-:Y:S01]  /*0560*/  UMOV UR4, 0x400 ;  /* 0x0000040000047882 */ /* 0x000fe20000000000 */
[----:B------:R-:W-:Y:S01]  /*0570*/  UMOV UR7, 0x1 ;  /* 0x0000000100077882 */ /* 0x000fe20000000000 */
[----:B------:R-:W-:Y:S01]  /*0580*/  ELECT P0, URZ, PT ;  /* 0x00000000003f782f */ /* 0x000fe20003800000 */
[----:B0-----:R-:W-:Y:S02]  /*0590*/  ULEA UR6, UR5, UR4, 0x18 ;  /* 0x0000000405067291 */ /* 0x001fe4000f8ec03f */
[----:B------:R-:W-:-:S04]  /*05a0*/  UIADD3 UR4, -UR7, 0x100000, URZ ;  /* 0x0010000007047890 */ /* 0x000fc8000fffe13f */
[----:B------:R-:W-:Y:S02]  /*05b0*/  USHF.L.U32 UR5, UR4, 0xb, URZ ;  /* 0x0000000b04057899 */ /* 0x000fe4000800063f */
[----:B------:R-:W-:Y:S01]  /*05c0*/  USHF.L.U32 UR4, UR4, 0x1, URZ ;  /* 0x0000000104047899 */ /* 0x000fe2000800063f */
[----:B------:R-:W0:Y:S11]  /*05d0*/  FENCE.VIEW.ASYNC.S ;  /* 0x00000000000073c6 */ /* 0x000e360000000000 */
[----:B0-----:R3:W0:Y:S01]  /*05e0*/  SYNCS.EXCH.64 URZ, [UR6+0x19c70], UR4 ;  /* 0x019c7004063f75b2 */ /* 0x0016220008000100 */
[----:B------:R3:W0:Y:S01]  /*05f0*/  SYNCS.EXCH.64 URZ, [UR6+0x19c80], UR4 ;  /* 0x019c8004063f75b2 */ /* 0x0006220008000100 */
[----:B------:R3:W0:Y:S01]  /*0600*/  SYNCS.EXCH.64 URZ, [UR6+0x19c78], UR4 ;  /* 0x019c7804063f75b2 */ /* 0x0006220008000100 */
[----:B------:R3:W0:Y:S02]  /*0610*/  SYNCS.EXCH.64 URZ, [UR6+0x19c88], UR4 ;  /* 0x019c8804063f75b2 */ /* 0x0006240008000100 */
[----:B---3--:R-:W-:Y:S01]  /*0620*/  NOP ;  /* 0x0000000000007918 */ /* 0x008fe20000000000 */
.L_x_4:
        /* <DEDUP_REMOVED lines=22> */
.L_x_5:
        /* <DEDUP_REMOVED lines=22> */
.L_x_6:
[----:B------:R-:W-:Y:S01]  /*08f0*/  PLOP3.LUT P0, PT, PT, PT, UP0, 0x80, 0x0 ;  /* 0x000000000000781c */ /* 0x000fe20003f0f008 */
[----:B------:R-:W-:Y:S01]  /*0900*/  UMOV UR42, 0x1 ;  /* 0x00000001002a7882 */ /* 0x000fe20000000000 */
[----:B------:R-:W-:Y:S01]  /*0910*/  NOP ;  /* 0x0000000000007918 */ /* 0x000fe20000000000 */
[----:B------:R-:W-:Y:S01]  /*0920*/  USEL UR42, UR42, 0x2, !UP0 ;  /* 0x000000022a2a7887 */ /* 0x000fe2000c000000 */
[----:B------:R-:W-:Y:S01]  /*0930*/  LOP3.LUT R29, R4, 0x7f, RZ, 0xc0, !PT ;  /* 0x0000007f041d7812 */ /* 0x000fe200078ec0ff */
[----:B------:R-:W-:Y:S01]  /*0940*/  ULDC.64 UR52, c[0x0][0x208] ;  /* 0x0000820000347ab9 */ /* 0x000fe20000000a00 */
[----:B012-4-:R-:W-:Y:S07]  /*0950*/  BAR.SYNC.DEFER_BLOCKING 0x0 ;  /* 0x0000000000007b1d */ /* 0x017fee0000010000 */
[----:B------:R-:W-:Y:S05]  /*0960*/  @!P0 BRA `(.L_x_7) ;  /* 0x0000006400a48947 */ /* 0x000fea0003800000 */
.L_x_8:
[----:B------:R-:W-:-:S08]  /*0970*/  NOP ;  /* 0x0000000000007918 */ /* 0x000fd00000000000 */
[----:B------:R-:W0:Y:S02]  /*0980*/  USETMAXREG.TRY_ALLOC.CTAPOOL UP0, 0xa0 ;  /* 0x000000a0000079c8 */ /* 0x000e240008000600 */
[----:B0-----:R-:W-:-:S13]  /*0990*/  PLOP3.LUT P0, PT, PT, PT, UP0, 0x80, 0x0 ;  /* 0x000000000000781c */ /* 0x001fda0003f0f008 */
[----:B------:R-:W-:Y:S05]  /*09a0*/  @!P0 BRA `(.L_x_8) ;  /* 0xfffffffc00f08947 */ /* 0x000fea000383ffff */
[----:B------:R-:W0:Y:S08]  /*09b0*/  S2UR UR45, SR_CTAID.X ;  /* 0x00000000002d79c3 */ /* 0x000e300000002500 */
[----:B------:R-:W-:Y:S08]  /*09c0*/  BAR.ARV 0x8, 0x200 ;  /* 0x0208000000007b1d */ /* 0x000ff00000002000 */
[----:B------:R-:W0:Y:S02]  /*09d0*/  LDC R0, c[0x0][0xc34] ;  /* 0x00030d00ff007b82 */ /* 0x000e240000000800 */
[----:B0-----:R-:W-:-:S13]  /*09e0*/  ISETP.LE.AND P0, PT, R0, UR45, PT ;  /* 0x0000002d00007c0c */ /* 0x001fda000bf03270 */
[----:B------:R-:W-:Y:S05]  /*09f0*/  @P0 EXIT ;  /* 0x000000000000094d */ /* 0x000fea0003800000 */
[----:B------:R-:W0:Y:S01]  /*0a00*/  S2R R2, SR_TID.X ;  /* 0x0000000000027919 */ /* 0x000e220000002100 */
[----:B------:R-:W-:Y:S01]  /*0a10*/  IMAD.MOV.U32 R156, RZ, RZ, -0x2 ;  /* 0xfffffffeff9c7424 */ /* 0x000fe200078e00ff */
[----:B------:R-:W-:Y:S01]  /*0a20*/  ULOP3.LUT UR46, UR42, 0x1, URZ, 0xfc, !UPT ;  /* 0x000000012a2e7892 */ /* 0x000fe2000f8efc3f */
[----:B------:R-:W-:Y:S01]  /*0a30*/  UMOV UR36, URZ ;  /* 0x0000003f00247c82 */ /* 0x000fe20008000000 */
[----:B------:R-:W-:Y:S01]  /*0a40*/  UMOV UR37, URZ ;  /* 0x0000003f00257c82 */ /* 0x000fe20008000000 */
[----:B------:R-:W-:Y:S01]  /*0a50*/  UMOV UR38, URZ ;  /* 0x0000003f00267c82 */ /* 0x000fe20008000000 */
[----:B0-----:R-:W-:-:S05]  /*0a60*/  VIADD R18, R2, 0xffffff80 ;  /* 0xffffff8002127836 */ /* 0x001fca0000000000 */
[----:B------:R-:W-:-:S04]  /*0a70*/  SHF.R.S32.HI R3, RZ, 0x1f, R18 ;  /* 0x0000001fff037819 */ /* 0x000fc80000011412 */
[CC--:B------:R-:W-:Y:S02]  /*0a80*/  LEA.HI R152, R3.reuse, R18.reuse, RZ, 0x7 ;  /* 0x0000001203987211 */ /* 0x0c0fe400078f38ff */
[CC--:B------:R-:W-:Y:S02]  /*0a90*/  LEA.HI R0, R3.reuse, R18.reuse, RZ, 0x4 ;  /* 0x0000001203007211 */ /* 0x0c0fe400078f20ff */
[----:B------:R-:W-:Y:S02]  /*0aa0*/  LOP3.LUT R5, R152, 0xffffff80, RZ, 0xc0, !PT ;  /* 0xffffff8098057812 */ /* 0x000fe400078ec0ff */
[----:B------:R-:W-:Y:S02]  /*0ab0*/  LEA.HI R4, R3, R18, RZ, 0x5 ;  /* 0x0000001203047211 */ /* 0x000fe400078f28ff */
[----:B------:R-:W-:Y:S01]  /*0ac0*/  SHF.R.S32.HI R9, RZ, 0x4, R0 ;  /* 0x00000004ff097819 */ /* 0x000fe20000011400 */
[----:B------:R-:W-:Y:S01]  /*0ad0*/  IMAD.IADD R22, R18, 0x1, -R5 ;  /* 0x0000000112167824 */ /* 0x000fe200078e0a05 */
[----:B------:R-:W-:Y:S01]  /*0ae0*/  LOP3.LUT R7, R0, 0x7fffff0, RZ, 0xc0, !PT ;  /* 0x07fffff000077812 */ /* 0x000fe200078ec0ff */
[----:B------:R-:W-:Y:S01]  /*0af0*/  IMAD.SHL.U32 R4, R4, 0x10, RZ ;  /* 0x0000001004047824 */ /* 0x000fe200078e00ff */
[----:B------:R-:W-:-:S02]  /*0b00*/  LEA.HI R0, R0, R9, RZ, 0x1 ;  /* 0x0000000900007211 */ /* 0x000fc400078f08ff */
[----:B------:R-:W-:Y:S01]  /*0b10*/  SHF.R.S32.HI R5, RZ, 0x1f, R22 ;  /* 0x0000001fff057819 */ /* 0x000fe20000011416 */
[----:B------:R-:W-:Y:S01]  /*0b20*/  IMAD.IADD R7, R18, 0x1, -R7 ;  /* 0x0000000112077824 */ /* 0x000fe200078e0a07 */
[----:B------:R-:W-:Y:S02]  /*0b30*/  LOP3.LUT R6, R4, 0xfffffe00, RZ, 0xc0, !PT ;  /* 0xfffffe0004067812 */ /* 0x000fe400078ec0ff */
[----:B------:R-:W-:Y:S02]  /*0b40*/  LEA.HI R2, R5, R22, RZ, 0x2 ;  /* 0x0000001605027211 */ /* 0x000fe400078f10ff */
[----:B------:R-:W-:Y:S01]  /*0b50*/  SHF.R.S32.HI R152, RZ, 0x7, R152 ;  /* 0x00000007ff987819 */ /* 0x000fe20000011498 */
[----:B------:R-:W-:Y:S01]  /*0b60*/  IMAD R7, R7, 0x20, R6 ;  /* 0x0000002007077824 */ /* 0x000fe200078e0206 */
[--C-:B------:R-:W-:Y:S02]  /*0b70*/  SHF.R.S32.HI R8, RZ, 0x2, R2.reuse ;  /* 0x00000002ff087819 */ /* 0x100fe40000011402 */
[----:B------:R-:W-:-:S02]  /*0b80*/  SHF.R.S32.HI R11, RZ, 0x1f, R2 ;  /* 0x0000001fff0b7819 */ /* 0x000fc40000011402 */
[----:B------:R-:W-:Y:S01]  /*0b90*/  LOP3.LUT R4, R0, 0x1ffffffe, RZ, 0xc0, !PT ;  /* 0x1ffffffe00047812 */ /* 0x000fe200078ec0ff */
[----:B------:R-:W-:Y:S01]  /*0ba0*/  IMAD.HI R0, R152, 0x55555556, RZ ;  /* 0x5555555698007827 */ /* 0x000fe200078e02ff */
[----:B------:R-:W-:Y:S02]  /*0bb0*/  LEA.HI R11, R11, R8, RZ, 0x3 ;  /* 0x000000080b0b7211 */ /* 0x000fe400078f18ff */
[----:B------:R-:W-:Y:S01]  /*0bc0*/  LEA.HI R19, R3, R18, RZ, 0x2 ;  /* 0x0000001203137211 */ /* 0x000fe200078f10ff */
[----:B------:R-:W-:Y:S01]  /*0bd0*/  IMAD.IADD R4, R9, 0x1, -R4 ;  /* 0x0000000109047824 */ /* 0x000fe200078e0a04 */
[----:B------:R-:W-:Y:S02]  /*0be0*/  LOP3.LUT R11, R11, 0xfffffff8, RZ, 0xc0, !PT ;  /* 0xfffffff80b0b7812 */ /* 0x000fe400078ec0ff */
[----:B------:R-:W-:Y:S01]  /*0bf0*/  LEA.HI R6, R5, R22, RZ, 0x5 ;  /* 0x0000001605067211 */ /* 0x000fe200078f28ff */
[----:B------:R-:W-:Y:S01]  /*0c00*/  IMAD R155, R4, 0x8, R7 ;  /* 0x00000008049b7824 */ /* 0x000fe200078e0207 */
[----:B------:R-:W-:Y:S01]  /*0c10*/  LOP3.LUT R9, R19, 0xfffffffc, RZ, 0xc0, !PT ;  /* 0xfffffffc13097812 */ /* 0x000fe200078ec0ff */
[----:B------:R-:W-:Y:S01]  /*0c20*/  IMAD.IADD R11, R8, 0x1, -R11 ;  /* 0x00000001080b7824 */ /* 0x000fe200078e0a0b */
[----:B------:R-:W-:-:S02]  /*0c30*/  LEA.HI R3, R0, R0, RZ, 0x1 ;  /* 0x0000000000037211 */ /* 0x000fc400078f08ff */
[----:B------:R-:W-:Y:S01]  /*0c40*/  SHF.R.S32.HI R6, RZ, 0x5, R6 ;  /* 0x00000005ff067819 */ /* 0x000fe20000011406 */
[----:B------:R-:W-:Y:S01]  /*0c50*/  IMAD.IADD R18, R18, 0x1, -R9 ;  /* 0x0000000112127824 */ /* 0x000fe200078e0a09 */
[----:B------:R-:W-:Y:S01]  /*0c60*/  LOP3.LUT R5, R2, 0x7ffffffc, RZ, 0xc0, !PT ;  /* 0x7ffffffc02057812 */ /* 0x000fe200078ec0ff */
[----:B------:R-:W-:Y:S01]  /*0c70*/  IMAD R3, R3, -0x3, R152 ;  /* 0xfffffffd03037824 */ /* 0x000fe200078e0298 */
[----:B------:R-:W-:Y:S01]  /*0c80*/  SHF.R.S32.HI R19, RZ, 0x2, R19 ;  /* 0x00000002ff137819 */ /* 0x000fe20000011413 */
[----:B------:R-:W-:Y:S01]  /*0c90*/  IMAD R6, R6, 0x10, R11 ;  /* 0x0000001006067824 */ /* 0x000fe200078e020b */
[C---:B------:R-:W-:Y:S01]  /*0ca0*/  LEA.HI R0, R18.reuse, R18, RZ, 0x1 ;  /* 0x0000001212007211 */ /* 0x040fe200078f08ff */
[----:B------:R-:W-:Y:S02]  /*0cb0*/  IMAD.SHL.U32 R2, R18, 0x8, RZ ;  /* 0x0000000812027824 */ /* 0x000fe400078e00ff */
[----:B------:R-:W-:Y:S01]  /*0cc0*/  IMAD R153, R3, 0x40, R6 ;  /* 0x0000004003997824 */ /* 0x000fe200078e0206 */
[----:B------:R-:W-:Y:S01]  /*0cd0*/  LOP3.LUT R3, R0, 0x1ffffffe, RZ, 0xc0, !PT ;  /* 0x1ffffffe00037812 */ /* 0x000fe200078ec0ff */
[----:B------:R-:W-:-:S02]  /*0ce0*/  VIADD R17, R2, 0x20 ;  /* 0x0000002002117836 */ /* 0x000fc40000000000 */
[----:B------:R-:W-:Y:S02]  /*0cf0*/  VIADD R16, R2, 0x40 ;  /* 0x0000004002107836 */ /* 0x000fe40000000000 */
[----:B------:R-:W-:Y:S01]  /*0d00*/  IMAD.IADD R5, R22, 0x1, -R5 ;  /* 0x0000000116057824 */ /* 0x000fe200078e0a05 */
[----:B------:R-:W-:Y:S01]  /*0d10*/  SHF.R.S32.HI R0, RZ, 0x1f, R17 ;  /* 0x0000001fff007819 */ /* 0x000fe20000011411 */
[----:B------:R-:W-:Y:S01]  /*0d20*/  IMAD.IADD R154, R18, 0x1, -R3 ;  /* 0x00000001129a7824 */ /* 0x000fe200078e0a03 */
[----:B------:R-:W-:Y:S01]  /*0d30*/  SHF.R.S32.HI R157, RZ, 0x1f, R16 ;  /* 0x0000001fff9d7819 */ /* 0x000fe20000011410 */
[----:B------:R-:W-:Y:S02]  /*0d40*/  IMAD R156, R5, R156, 0x80 ;  /* 0x00000080059c7424 */ /* 0x000fe400078e029c */
[----:B------:R-:W-:-:S07]  /*0d50*/  IMAD R154, R154, 0x8, R153 ;  /* 0x000000089a9a7824 */ /* 0x000fce00078e0299 */
.L_x_35:
[----:B------:R-:W-:Y:S01]  /*0d60*/  ULDC UR4, c[0x0][0xc38] ;  /* 0x00030e0000047ab9 */ /* 0x000fe20000000800 */
[----:B------:R-:W-:Y:S01]  /*0d70*/  ULDC UR15, c[0x0][0xc44] ;  /* 0x00031100000f7ab9 */ /* 0x000fe20000000800 */
[----:B------:R-:W-:Y:S01]  /*0d80*/  UISETP.NE.AND UP3, UPT, UR4, 0x1, UPT ;  /* 0x000000010400788c */ /* 0x000fe2000bf65270 */
[----:B------:R-:W-:Y:S01]  /*0d90*/  IMAD.MOV.U32 R3, RZ, RZ, 0x3f800000 ;  /* 0x3f800000ff037424 */ /* 0x000fe200078e00ff */
[----:B------:R-:W-:Y:S01]  /*0da0*/  UISETP.NE.AND UP2, UPT, UR15, 0x1, UPT ;  /* 0x000000010f00788c */ /* 0x000fe2000bf45270 */
[----:B------:R-:W-:Y:S01]  /*0db0*/  IMAD.MOV.U32 R0, RZ, RZ, 0x3f800000 ;  /* 0x3f800000ff007424 */ /* 0x000fe200078e00ff */
[----:B------:R-:W-:Y:S01]  /*0dc0*/  ULDC.64 UR6, c[0x0][0x990] ;  /* 0x0002640000067ab9 */ /* 0x000fe20000000a00 */
[----:B------:R-:W-:Y:S01]  /*0dd0*/  ULDC.64 UR4, c[0x0][0x998] ;  /* 0x0002660000047ab9 */ /* 0x000fe20000000a00 */
[----:B------:R-:W-:Y:S02]  /*0de0*/  UISETP.NE.U32.AND UP0, UPT, UR6, URZ, UPT ;  /* 0x0000003f0600728c */ /* 0x000fe4000bf05070 */
[----:B------:R-:W-:Y:S01]  /*0df0*/  UISETP.NE.U32.AND UP1, UPT, UR4, URZ, UPT ;  /* 0x0000003f0400728c */ /* 0x000fe2000bf25070 */
[----:B------:R-:W-:-:S02]  /*0e00*/  UMOV UR39, UR45 ;  /* 0x0000002d00277c82 */ /* 0x000fc40008000000 */
[----:B------:R-:W-:Y:S01]  /*0e10*/  @UP3 ULDC UR8, c[0x0][0xc3c] ;  /* 0x00030f0000083ab9 */ /* 0x000fe20000000800 */
[----:B------:R-:W-:Y:S01]  /*0e20*/  @UP3 ULDC UR10, c[0x0][0xc40] ;  /* 0x00031000000a3ab9 */ /* 0x000fe20000000800 */
[----:B------:R-:W-:Y:S02]  /*0e30*/  UIMAD.WIDE.U32 UR8, UR45, UR8, URZ ;  /* 0x000000082d0872a5 */ /* 0x000fe4000f8e003f */
[----:B------:R-:W-:Y:S02]  /*0e40*/  UISETP.NE.AND.EX UP0, UPT, UR7, URZ, UPT, UP0 ;  /* 0x0000003f0700728c */ /* 0x000fe4000bf05300 */
[----:B------:R-:W-:Y:S02]  /*0e50*/  @UP3 USHF.R.U32.HI UR39, URZ, UR10, UR9 ;  /* 0x0000000a3f273299 */ /* 0x000fe40008011609 */
[----:B------:R-:W-:Y:S01]  /*0e60*/  UISETP.NE.AND.EX UP1, UPT, UR5, URZ, UPT, UP1 ;  /* 0x0000003f0500728c */ /* 0x000fe2000bf25310 */
[----:B------:R-:W-:Y:S01]  /*0e70*/  @UP2 ULDC.64 UR10, c[0x0][0xc48] ;  /* 0x00031200000a2ab9 */ /* 0x000fe20000000a00 */
[----:B------:R-:W-:Y:S01]  /*0e80*/  PLOP3.LUT P0, PT, PT, PT, UP0, 0x80, 0x0 ;  /* 0x000000000000781c */ /* 0x000fe20003f0f008 */
[----:B------:R-:W-:-:S02]  /*0e90*/  UIMAD.WIDE.U32 UR8, UR39, UR10, URZ ;  /* 0x0000000a270872a5 */ /* 0x000fc4000f8e003f */
[----:B------:R-:W-:Y:S02]  /*0ea0*/  UMOV UR40, UR39 ;  /* 0x0000002700287c82 */ /* 0x000fe40008000000 */
[----:B------:R-:W-:Y:S01]  /*0eb0*/  @UP0 ULDC.64 UR12, c[0x0][0x9a8] ;  /* 0x00026a00000c0ab9 */ /* 0x000fe20000000a00 */
[----:B------:R-:W-:Y:S01]  /*0ec0*/  @UP2 USHF.R.U32.HI UR40, URZ, UR11, UR9 ;  /* 0x0000000b3f282299 */ /* 0x000fe20008011609 */
[----:B------:R-:W-:Y:S01]  /*0ed0*/  PLOP3.LUT P1, PT, PT, PT, UP1, 0x80, 0x0 ;  /* 0x000000000000781c */ /* 0x000fe20003f2f018 */
[----:B--23--:R-:W0:Y:S01]  /*0ee0*/  SHFL.IDX PT, R8, R152, RZ, 0x1f ;  /* 0x00001fff98087589 */ /* 0x00ce2200000e0000 */
[----:B------:R-:W-:Y:S01]  /*0ef0*/  @UP1 ULDC.64 UR18, c[0x0][0x9b8] ;  /* 0x00026e0000121ab9 */ /* 0x000fe20000000a00 */
[----:B------:R-:W-:Y:S02]  /*0f00*/  @UP0 USHF.R.S32.HI UR10, URZ, 0x1f, UR40 ;  /* 0x0000001f3f0a0899 */ /* 0x000fe40008011428 */
[----:B------:R-:W-:Y:S02]  /*0f10*/  @UP1 USHF.R.S32.HI UR11, URZ, 0x1f, UR40 ;  /* 0x0000001f3f0b1899 */ /* 0x000fe40008011428 */
[----:B------:R-:W-:-:S02]  /*0f20*/  @UP0 UIADD3 UR14, -UR40, URZ, URZ ;  /* 0x0000003f280e0290 */ /* 0x000fc4000fffe13f */
[----:B------:R-:W-:Y:S02]  /*0f30*/  @UP1 UIADD3 UR20, -UR40, URZ, URZ ;  /* 0x0000003f28141290 */ /* 0x000fe4000fffe13f */
[----:B------:R-:W-:Y:S02]  /*0f40*/  @UP0 UIMAD.WIDE.U32 UR8, UR40, UR12, URZ ;  /* 0x0000000c280802a5 */ /* 0x000fe4000f8e003f */
[----:B------:R-:W-:Y:S02]  /*0f50*/  @UP0 UIMAD UR10, UR10, UR12, URZ ;  /* 0x0000000c0a0a02a4 */ /* 0x000fe4000f8e023f */
[----:B------:R-:W-:Y:S02]  /*0f60*/  @UP1 UIMAD UR12, UR11, UR18, URZ ;  /* 0x000000120b0c12a4 */ /* 0x000fe4000f8e023f */
[----:B------:R-:W-:Y:S02]  /*0f70*/  @UP0 UIMAD UR14, UR15, UR14, UR39 ;  /* 0x0000000e0f0e02a4 */ /* 0x000fe4000f8e0227 */
[----:B------:R-:W-:-:S02]  /*0f80*/  @UP1 UIMAD UR20, UR15, UR20, UR39 ;  /* 0x000000140f1412a4 */ /* 0x000fc4000f8e0227 */
[----:B------:R-:W-:Y:S02]  /*0f90*/  @UP0 UIMAD UR16, UR40, UR13, UR10 ;  /* 0x0000000d281002a4 */ /* 0x000fe4000f8e020a */
[----:B------:R-:W-:Y:S02]  /*0fa0*/  @UP0 USHF.R.S32.HI UR15, URZ, 0x1f, UR14 ;  /* 0x0000001f3f0f0899 */ /* 0x000fe4000801140e */
[----:B------:R-:W-:Y:S02]  /*0fb0*/  @UP1 USHF.R.S32.HI UR21, URZ, 0x1f, UR20 ;  /* 0x0000001f3f151899 */ /* 0x000fe40008011414 */
[----:B------:R-:W-:Y:S02]  /*0fc0*/  @UP1 UIMAD.WIDE.U32 UR10, UR40, UR18, URZ ;  /* 0x00000012280a12a5 */ /* 0x000fe4000f8e003f */
[----:B------:R-:W-:Y:S02]  /*0fd0*/  @UP1 UIMAD UR17, UR40, UR19, UR12 ;  /* 0x00000013281112a4 */ /* 0x000fe4000f8e020c */
[----:B------:R-:W-:Y:S01]  /*0fe0*/  @UP0 UIADD3 UR9, UR9, UR16, URZ ;  /* 0x0000001009090290 */ /* 0x000fe2000fffe03f */
[----:B------:R-:W-:Y:S01]  /*0ff0*/  @UP0 ULDC.64 UR18, c[0x0][0x9b0] ;  /* 0x00026c0000120ab9 */ /* 0x000fe20000000a00 */
[----:B------:R-:W-:Y:S01]  /*1000*/  @UP1 ULDC.64 UR12, c[0x0][0x9c0] ;  /* 0x00027000000c1ab9 */ /* 0x000fe20000000a00 */
[----:B------:R-:W-:-:S02]  /*1010*/  @UP0 UIMAD UR15, UR15, UR18, URZ ;  /* 0x000000120f0f02a4 */ /* 0x000fc4000f8e023f */
[----:B------:R-:W-:Y:S02]  /*1020*/  @UP1 UIMAD UR16, UR21, UR12, URZ ;  /* 0x0000000c151012a4 */ /* 0x000fe4000f8e023f */
[----:B------:R-:W-:Y:S02]  /*1030*/  @UP1 UIADD3 UR11, UR11, UR17, URZ ;  /* 0x000000110b0b1290 */ /* 0x000fe4000fffe03f */
[----:B------:R-:W-:Y:S02]  /*1040*/  @UP0 UIMAD UR15, UR14, UR19, UR15 ;  /* 0x000000130e0f02a4 */ /* 0x000fe4000f8e020f */
[----:B------:R-:W-:Y:S02]  /*1050*/  @UP0 UIMAD.WIDE.U32 UR8, UR14, UR18, UR8 ;  /* 0x000000120e0802a5 */ /* 0x000fe4000f8e0008 */
[----:B------:R-:W-:Y:S02]  /*1060*/  @UP1 UIMAD UR16, UR20, UR13, UR16 ;  /* 0x0000000d141012a4 */ /* 0x000fe4000f8e0210 */
[----:B------:R-:W-:-:S02]  /*1070*/  @UP1 UIMAD.WIDE.U32 UR12, UR20, UR12, UR10 ;  /* 0x0000000c140c12a5 */ /* 0x000fc4000f8e000a */
[----:B------:R-:W-:Y:S02]  /*1080*/  @UP0 UIADD3 UR10, UR9, UR15, URZ ;  /* 0x0000000f090a0290 */ /* 0x000fe4000fffe03f */
[----:B------:R-:W-:Y:S02]  /*1090*/  @UP0 ULEA UR6, UP2, UR8, UR6, 0x2 ;  /* 0x0000000608060291 */ /* 0x000fe4000f84103f */
[----:B------:R-:W-:Y:S02]  /*10a0*/  @UP1 UIADD3 UR9, UR13, UR16, URZ ;  /* 0x000000100d091290 */ /* 0x000fe4000fffe03f */
[----:B------:R-:W-:Y:S02]  /*10b0*/  @UP1 ULEA UR4, UP3, UR12, UR4, 0x2 ;  /* 0x000000040c041291 */ /* 0x000fe4000f86103f */
[----:B------:R-:W-:Y:S01]  /*10c0*/  @UP0 ULEA.HI.X UR7, UR8, UR7, UR10, 0x2, UP2 ;  /* 0x0000000708070291 */ /* 0x000fe200090f140a */
[----:B-----5:R-:W-:Y:S01]  /*10d0*/  IMAD.U32 R4, RZ, RZ, UR6 ;  /* 0x00000006ff047e24 */ /* 0x020fe2000f8e00ff */
[----:B------:R-:W-:-:S02]  /*10e0*/  @UP1 ULEA.HI.X UR5, UR12, UR5, UR9, 0x2, UP3 ;  /* 0x000000050c051291 */ /* 0x000fc400098f1409 */
[----:B------:R-:W-:Y:S01]  /*10f0*/  IMAD.U32 R6, RZ, RZ, UR4 ;  /* 0x00000004ff067e24 */ /* 0x000fe2000f8e00ff */
[----:B-1----:R-:W1:Y:S01]  /*1100*/  S2UR UR41, SR_CgaCtaId ;  /* 0x00000000002979c3 */ /* 0x002e620000008800 */
[----:B------:R-:W-:Y:S01]  /*1110*/  IMAD.U32 R5, RZ, RZ, UR7 ;  /* 0x00000007ff057e24 */ /* 0x000fe2000f8e00ff */
[----:B0-----:R-:W-:Y:S01]  /*1120*/  R2UR UR6, R8 ;  /* 0x00000000080672ca */ /* 0x001fe200000e0000 */
[----:B------:R-:W-:Y:S01]  /*1130*/  IMAD.U32 R7, RZ, RZ, UR5 ;  /* 0x00000005ff077e24 */ /* 0x000fe2000f8e00ff */
[----:B------:R-:W-:Y:S01]  /*1140*/  ULDC.64 UR4, c[0x0][0x418] ;  /* 0x0001060000047ab9 */ /* 0x000fe20000000a00 */
[----:B------:R-:W-:Y:S01]  /*1150*/  UMOV UR43, 0x400 ;  /* 0x00000400002b7882 */ /* 0x000fe20000000000 */
[----:B------:R-:W2:Y:S01]  /*1160*/  @P0 LDG.E R3, desc[UR52][R4.64] ;  /* 0x0000003404030981 */ /* 0x000ea2000c1e1900 */
[----:B------:R-:W-:Y:S01]  /*1170*/  ULDC UR48, c[0x0][0x424] ;  /* 0x0001090000307ab9 */ /* 0x000fe20000000800 */
[----:B------:R-:W-:Y:S01]  /*1180*/  ULDC UR7, c[0x0][0x2f0] ;  /* 0x0000bc0000077ab9 */ /* 0x000fe20000000800 */
[----:B------:R-:W-:Y:S01]  /*1190*/  ULDC UR8, c[0x0][0x988] ;  /* 0x0002620000087ab9 */ /* 0x000fe20000000800 */
[----:B------:R-:W2:Y:S01]  /*11a0*/  @P1 LDG.E R0, desc[UR52][R6.64] ;  /* 0x0000003406001981 */ /* 0x000ea2000c1e1900 */
[----:B------:R-:W-:-:S04]  /*11b0*/  UISETP.NE.U32.AND UP0, UPT, UR4, URZ, UPT ;  /* 0x0000003f0400728c */ /* 0x000fc8000bf05070 */
[----:B------:R-:W-:Y:S02]  /*11c0*/  UISETP.NE.AND.EX UP0, UPT, UR5, URZ, UPT, UP0 ;  /* 0x0000003f0500728c */ /* 0x000fe4000bf05300 */
[----:B------:R-:W-:Y:S02]  /*11d0*/  UIMAD.WIDE UR4, UR6, 0x55555556, URZ ;  /* 0x55555556060478a5 */ /* 0x000fe4000f8e023f */
[----:B------:R-:W-:Y:S02]  /*11e0*/  USEL UR48, UR48, 0x1, UP0 ;  /* 0x0000000130307887 */ /* 0x000fe40008000000 */
[----:B------:R-:W-:Y:S02]  /*11f0*/  ULEA.HI UR5, UR5, UR5, URZ, 0x1 ;  /* 0x0000000505057291 */ /* 0x000fe4000f8f083f */
[----:B------:R-:W-:Y:S02]  /*1200*/  UIMAD UR48, UR48, UR7, URZ ;  /* 0x00000007303072a4 */ /* 0x000fe4000f8e023f */
[----:B-1----:R-:W-:-:S02]  /*1210*/  ULEA UR43, UR41, UR43, 0x18 ;  /* 0x0000002b292b7291 */ /* 0x002fc4000f8ec03f */
[----:B------:R-:W-:Y:S02]  /*1220*/  UIMAD UR5, UR5, -0x3, UR6 ;  /* 0xfffffffd050578a4 */ /* 0x000fe4000f8e0206 */
[----:B------:R-:W-:Y:S02]  /*1230*/  UIADD3 UR4, UR43, 0xf000, URZ ;  /* 0x0000f0002b047890 */ /* 0x000fe4000fffe03f */
[----:B------:R-:W-:Y:S02]  /*1240*/  UIADD3 UR6, UR48, 0x7f, URZ ;  /* 0x0000007f30067890 */ /* 0x000fe4000fffe03f */
[----:B------:R-:W-:Y:S02]  /*1250*/  ULOP3.LUT UP0, URZ, UR4, 0x3ff, URZ, 0xc0, !UPT ;  /* 0x000003ff043f7892 */ /* 0x000fe4000f80c03f */
[----:B------:R-:W-:Y:S02]  /*1260*/  ULEA UR5, UR5, UR4, 0xb ;  /* 0x0000000405057291 */ /* 0x000fe4000f8e583f */
[----:B------:R-:W-:-:S02]  /*1270*/  USHF.R.S32.HI UR4, URZ, 0x1f, UR6 ;  /* 0x0000001f3f047899 */ /* 0x000fc40008011406 */
[----:B------:R-:W-:Y:S01]  /*1280*/  PLOP3.LUT P0, PT, PT, PT, UP0, 0x80, 0x0 ;  /* 0x000000000000781c */ /* 0x000fe20003f0f008 */
[----:B------:R-:W-:Y:S02]  /*1290*/  USHF.R.U32.HI UR5, URZ, 0x4, UR5 ;  /* 0x000000043f057899 */ /* 0x000fe40008011605 */
[----:B------:R-:W-:Y:S02]  /*12a0*/  ULEA.HI UR4, UR4, UR6, URZ, 0x7 ;  /* 0x0000000604047291 */ /* 0x000fe4000f8f383f */
[----:B------:R-:W-:Y:S02]  /*12b0*/  ULOP3.LUT UR49, UR5, 0x3fff, URZ, 0xc0, !UPT ;  /* 0x00003fff05317892 */ /* 0x000fe4000f8ec03f */
[----:B------:R-:W-:Y:S01]  /*12c0*/  USHF.R.S32.HI UR47, URZ, 0x7, UR4 ;  /* 0x000000073f2f7899 */ /* 0x000fe20008011404 */
[----:B--2---:R-:W-:-:S04]  /*12d0*/  FMUL.FTZ R0, R3, R0 ;  /* 0x0000000003007220 */ /* 0x004fc80000410000 */
[----:B------:R-:W-:-:S05]  /*12e0*/  FMUL.FTZ R0, R0, UR8 ;  /* 0x0000000800007c20 */ /* 0x000fca0008410000 */
[----:B------:R-:W-:Y:S01]  /*12f0*/  R2UR UR44, R0 ;  /* 0x00000000002c72ca */ /* 0x000fe200000e0000 */
[----:B----4-:R-:W-:-:S14]  /*1300*/  @!P0 BRA `(.L_x_9) ;  /* 0x0000000000408947 */ /* 0x010fdc0003800000 */
[----:B------:R-:W-:Y:S01]  /*1310*/  MOV R0, 0x0 ;  /* 0x0000000000007802 */ /* 0x000fe20000000f00 */
[----:B------:R-:W-:Y:S01]  /*1320*/  ULDC.64 UR4, c[0x4][0x98] ;  /* 0x0100260000047ab9 */ /* 0x000fe20000000a00 */
[----:B------:R-:W-:Y:S01]  /*1330*/  ULDC.64 UR6, c[0x4][0x30] ;  /* 0x01000c0000067ab9 */ /* 0x000fe20000000a00 */
[----:B------:R-:W-:Y:S01]  /*1340*/  IMAD.U32 R4, RZ, RZ, UR4 ;  /* 0x00000004ff047e24 */ /* 0x000fe2000f8e00ff */
[----:B------:R0:W1:Y:S01]  /*1350*/  LDC.64 R14, c[0x4][R0] ;  /* 0x01000000000e7b82 */ /* 0x0000620000000a00 */
[----:B------:R-:W-:Y:S01]  /*1360*/  IMAD.U32 R5, RZ, RZ, UR5 ;  /* 0x00000005ff057e24 */ /* 0x000fe2000f8e00ff */
[----:B------:R-:W-:Y:S01]  /*1370*/  ULDC.64 UR4, c[0x4][0xa0] ;  /* 0x0100280000047ab9 */ /* 0x000fe20000000a00 */
[----:B------:R-:W-:Y:S02]  /*1380*/  IMAD.U32 R10, RZ, RZ, UR6 ;  /* 0x00000006ff0a7e24 */ /* 0x000fe4000f8e00ff */
[----:B------:R-:W-:Y:S02]  /*1390*/  IMAD.U32 R6, RZ, RZ, UR4 ;  /* 0x00000004ff067e24 */ /* 0x000fe4000f8e00ff */
[----:B------:R-:W-:-:S02]  /*13a0*/  IMAD.U32 R7, RZ, RZ, UR5 ;  /* 0x00000005ff077e24 */ /* 0x000fc4000f8e00ff */
[----:B------:R-:W-:Y:S02]  /*13b0*/  IMAD.U32 R11, RZ, RZ, UR7 ;  /* 0x00000007ff0b7e24 */ /* 0x000fe4000f8e00ff */
[----:B------:R-:W-:Y:S02]  /*13c0*/  IMAD.MOV.U32 R8, RZ, RZ, 0x70 ;  /* 0x00000070ff087424 */ /* 0x000fe400078e00ff */
[----:B------:R-:W-:Y:S02]  /*13d0*/  IMAD.MOV.U32 R12, RZ, RZ, 0x1 ;  /* 0x00000001ff0c7424 */ /* 0x000fe400078e00ff */
[----:B0-----:R-:W-:-:S07]  /*13e0*/  IMAD.MOV.U32 R13, RZ, RZ, RZ ;  /* 0x000000ffff0d7224 */ /* 0x001fce00078e00ff */
[----:B------:R-:W-:-:S07]  /*13f0*/  LEPC R20, `(.L_x_9) ;  /* 0x000000001014794e */ /* 0x000fce0000000000 */
[----:B-1----:R-:W-:Y:S05]  /*1400*/  CALL.ABS.NOINC R14 ;  /* 0x000000000e007343 */ /* 0x002fea0003c00000 */
.L_x_9:
[----:B------:R-:W-:Y:S01]  /*1410*/  ULOP3.LUT UR4, UR36, 0x1, URZ, 0xc0, !UPT ;  /* 0x0000000124047892 */ /* 0x000fe2000f8ec03f */
[----:B------:R-:W-:-:S05]  /*1420*/  IMAD.U32 R3, RZ, RZ, UR46 ;  /* 0x0000002eff037e24 */ /* 0x000fca000f8e00ff */
[----:B------:R-:W-:Y:S01]  /*1430*/  IMAD.U32 R0, RZ, RZ, UR4 ;  /* 0x00000004ff007e24 */ /* 0x000fe2000f8e00ff */
[----:B------:R-:W-:-:S04]  /*1440*/  ISETP.NE.AND P0, PT, R3, 0x3, PT ;  /* 0x000000030300780c */ /* 0x000fc80003f05270 */
[----:B------:R-:W-:-:S04]  /*1450*/  SHF.L.U32 R0, R0, 0x1f, RZ ;  /* 0x0000001f00007819 */ /* 0x000fc800000006ff */
[----:B------:R-:W0:Y:S02]  /*1460*/  SYNCS.PHASECHK.TRANS64.TRYWAIT P1, [UR43+0x19c00], R0 ;  /* 0x019c0000ff0075a7 */ /* 0x000e24000802016b */
[----:B0-----:R-:W-:Y:S05]  /*1470*/  @!P1 BRA `(.L_x_10) ;  /* 0x0000008c00f09947 */ /* 0x001fea0003800000 */
.L_x_99:
[----:B------:R-:W-:Y:S05]  /*1480*/  @!P0 BRA `(.L_x_11) ;  /* 0x0000000000048947 */ /* 0x000fea0003800000 */
[----:B------:R-:W-:Y:S01]  /*1490*/  BPT.TRAP 0x1 ;  /* 0x000000040000795c */ /* 0x000fe20000300000 */
.L_x_11:
[----:B0-----:R-:W-:Y:S02]  /*14a0*/  IMAD.U32 R3, RZ, RZ, UR38 ;  /* 0x00000026ff037e24 */ /* 0x001fe4000f8e00ff */
[----:B------:R-:W-:-:S03]  /*14b0*/  IMAD.U32 R0, RZ, RZ, UR37 ;  /* 0x00000025ff007e24 */ /* 0x000fc6000f8e00ff */
[----:B------:R-:W-:Y:S02]  /*14c0*/  LEA R3, R3, UR43, 0x3 ;  /* 0x0000002b03037c11 */ /* 0x000fe4000f8e18ff */
[----:B------:R-:W-:-:S04]  /*14d0*/  SHF.L.U32 R0, R0, 0x1f, RZ ;  /* 0x0000001f00007819 */ /* 0x000fc800000006ff */
[----:B------:R0:W1:Y:S01]  /*14e0*/  SYNCS.PHASECHK.TRANS64.TRYWAIT P1, [R3+URZ+0x19c30], R0 ;  /* 0x019c3000030075a7 */ /* 0x000062000802017f */
[----:B------:R-:W-:Y:S05]  /*14f0*/  @!P0 BRA `(.L_x_12) ;  /* 0x0000000000048947 */ /* 0x000fea0003800000 */
[----:B------:R-:W-:Y:S01]  /*1500*/  BPT.TRAP 0x1 ;  /* 0x000000040000795c */ /* 0x000fe20000300000 */
.L_x_12:
[----:B------:R-:W2:Y:S01]  /*1510*/  S2R R4, SR_TID.X ;  /* 0x0000000000047919 */ /* 0x000ea20000002100 */
[----:B------:R-:W-:Y:S01]  /*1520*/  LOP3.LUT R23, R23, 0xffffffef, RZ, 0xc0, !PT ;  /* 0xffffffef17177812 */ /* 0x000fe200078ec0ff */
[----:B------:R-:W-:Y:S01]  /*1530*/  IMAD.MOV.U32 R135, RZ, RZ, RZ ;  /* 0x000000ffff877224 */ /* 0x000fe200078e00ff */
[----:B--2---:R-:W-:-:S13]  /*1540*/  LOP3.LUT P2, RZ, R4, 0x7f, RZ, 0xc0, !PT ;  /* 0x0000007f04ff7812 */ /* 0x004fda000784c0ff */
[----:B------:R-:W-:Y:S01]  /*1550*/  @P2 LOP3.LUT R23, R23, 0x10, RZ, 0xfc, !PT ;  /* 0x0000001017172812 */ /* 0x000fe200078efcff */
[----:B-1----:R-:W-:Y:S06]  /*1560*/  @P1 BRA `(.L_x_13) ;  /* 0x0000000000081947 */ /* 0x002fec0003800000 */
[----:B------:R-:W1:Y:S02]  /*1570*/  SYNCS.PHASECHK.TRANS64.TRYWAIT P1, [R3+URZ+0x19c30], R0 ;  /* 0x019c3000030075a7 */ /* 0x000e64000802017f */
[----:B-1----:R-:W-:Y:S05]  /*1580*/  @!P1 BRA `(.L_x_14) ;  /* 0x0000008c00c49947 */ /* 0x002fea0003800000 */
.L_x_13:
[----:B------:R-:W-:Y:S05]  /*1590*/  WARPSYNC.ALL ;  /* 0x0000000000007948 */ /* 0x000fea0003800000 */
[----:B------:R-:W-:Y:S01]  /*15a0*/  UIADD3 UR4, UR43, 0x13800, URZ ;  /* 0x000138002b047890 */ /* 0x000fe2000fffe03f */
[----:B------:R-:W-:Y:S01]  /*15b0*/  WARPGROUP.ARRIVE ;  /* 0x00000000000079c5 */ /* 0x000fe20000000000 */
[----:B------:R-:W-:Y:S01]  /*15c0*/  ULOP3.LUT UR12, UR49, 0x10000, URZ, 0xfc, !UPT ;  /* 0x00010000310c7892 */ /* 0x000fe2000f8efc3f */
[----:B------:R-:W-:Y:S01]  /*15d0*/  VIADD R4, R156, UR48 ;  /* 0x000000309c047c36 */ /* 0x000fe20008000000 */
[----:B------:R-:W-:Y:S01]  /*15e0*/  USHF.R.U32.HI UR4, URZ, 0x4, UR4 ;  /* 0x000000043f047899 */ /* 0x000fe20008011604 */
[----:B------:R-:W-:Y:S01]  /*15f0*/  IMAD.U32 R5, RZ, RZ, UR47 ;  /* 0x0000002fff057e24 */ /* 0x000fe2000f8e00ff */
[----:B------:R-:W-:Y:S01]  /*1600*/  UMOV UR13, 0xc0000010 ;  /* 0xc0000010000d7882 */ /* 0x000fe20000000000 */
[----:B------:R-:W-:Y:S01]  /*1610*/  UMOV UR15, 0xc0000010 ;  /* 0xc0000010000f7882 */ /* 0x000fe20000000000 */
[----:B------:R-:W-:Y:S01]  /*1620*/  ULOP3.LUT UR4, UR4, 0x3fff, URZ, 0xc0, !UPT ;  /* 0x00003fff04047892 */ /* 0x000fe2000f8ec03f */
[----:B------:R-:W-:Y:S01]  /*1630*/  IMAD R4, R5, -0x80, R4 ;  /* 0xffffff8005047824 */ /* 0x000fe200078e0204 */
[----:B------:R-:W-:Y:S01]  /*1640*/  UMOV UR5, 0xc0000010 ;  /* 0xc000001000057882 */ /* 0x000fe20000000000 */
[----:B------:R-:W-:Y:S01]  /*1650*/  UMOV UR7, 0xc0000010 ;  /* 0xc000001000077882 */ /* 0x000fe20000000000 */
[----:B------:R-:W-:Y:S01]  /*1660*/  ULOP3.LUT UR16, UR4, 0x10000, URZ, 0xfc, !UPT ;  /* 0x0001000004107892 */ /* 0x000fe2000f8efc3f */
[----:B------:R-:W-:Y:S01]  /*1670*/  P2R R6, PR, RZ, 0x1 ;  /* 0x00000001ff067803 */ /* 0x000fe20000000000 */
[----:B------:R-:W-:Y:S01]  /*1680*/  UIADD3 UR4, UR12, 0x180, URZ ;  /* 0x000001800c047890 */ /* 0x000fe2000fffe03f */
[C---:B------:R-:W-:Y:S01]  /*1690*/  ISETP.GT.AND P3, PT, R4.reuse, RZ, PT ;  /* 0x000000ff0400720c */ /* 0x040fe20003f64270 */
[----:B------:R-:W-:Y:S01]  /*16a0*/  UIMAD UR14, UR38, 0x300, UR16 ;  /* 0x00000300260e78a4 */ /* 0x000fe2000f8e0210 */
[C---:B------:R-:W-:Y:S01]  /*16b0*/  ISETP.GT.AND P1, PT, R4.reuse, 0x1, PT ;  /* 0x000000010400780c */ /* 0x040fe20003f24270 */
[----:B------:R-:W-:Y:S01]  /*16c0*/  UIADD3 UR8, UR12, 0x300, URZ ;  /* 0x000003000c087890 */ /* 0x000fe2000fffe03f */
[C---:B------:R-:W-:Y:S01]  /*16d0*/  ISETP.GT.AND P2, PT, R4.reuse, 0x8, PT ;  /* 0x000000080400780c */ /* 0x040fe20003f44270 */
[----:B------:R-:W-:Y:S01]  /*16e0*/  UIADD3 UR6, UR14, 0x100, URZ ;  /* 0x000001000e067890 */ /* 0x000fe2000fffe03f */
[C---:B------:R-:W-:Y:S01]  /*16f0*/  ISETP.GT.AND P5, PT, R4.reuse, 0x9, PT ;  /* 0x000000090400780c */ /* 0x040fe20003fa4270 */
[----:B------:R-:W-:Y:S01]  /*1700*/  UIADD3 UR10, UR14, 0x200, URZ ;  /* 0x000002000e0a7890 */ /* 0x000fe2000fffe03f */
[C---:B------:R-:W-:Y:S01]  /*1710*/  ISETP.GT.AND P4, PT, R4.reuse, 0x10, PT ;  /* 0x000000100400780c */ /* 0x040fe20003f84270 */
[----:B------:R-:W-:Y:S01]  /*1720*/  UMOV UR9, 0xc0000010 ;  /* 0xc000001000097882 */ /* 0x000fe20000000000 */
[----:B------:R-:W-:Y:S01]  /*1730*/  QGMMA.64x128x32.F32.E4M3.E4M3 R24, gdesc[UR12], RZ, !UPT, gsb0 ;  /* 0x01e000000c1879f3 */ /* 0x000fe2000c0008ff */
[----:B------:R-:W-:Y:S01]  /*1740*/  UMOV UR11, 0xc0000010 ;  /* 0xc0000010000b7882 */ /* 0x000fe20000000000 */
[C---:B------:R-:W-:Y:S01]  /*1750*/  ISETP.GT.AND P0, PT, R4.reuse, 0x59, PT ;  /* 0x000000590400780c */ /* 0x040fe20003f04270 */
[----:B------:R-:W-:Y:S01]  /*1760*/  IMAD.U32 R9, RZ, RZ, UR44 ;  /* 0x0000002cff097e24 */ /* 0x000fe2000f8e00ff */
[----:B------:R-:W-:Y:S01]  /*1770*/  ISETP.GT.AND P6, PT, R4, 0x60, PT ;  /* 0x000000600400780c */ /* 0x000fe20003fc4270 */
[----:B------:R-:W2:Y:S01]  /*1780*/  S2R R88, SR_TID.X ;  /* 0x0000000000587919 */ /* 0x000ea20000002100 */
[----:B------:R-:W-:Y:S01]  /*1790*/  UISETP.GE.AND UP0, UPT, UR48, 0x81, UPT ;  /* 0x000000813000788c */ /* 0x000fe2000bf06270 */
[----:B------:R-:W-:-:S02]  /*17a0*/  IMAD.MOV.U32 R134, RZ, RZ, R135 ;  /* 0x000000ffff867224 */ /* 0x000fc400078e0087 */
[--C-:B------:R-:W-:Y:S02]  /*17b0*/  IMAD.MOV.U32 R133, RZ, RZ, R135.reuse ;  /* 0x000000ffff857224 */ /* 0x100fe400078e0087 */
[--C-:B------:R-:W-:Y:S02]  /*17c0*/  IMAD.MOV.U32 R132, RZ, RZ, R135.reuse ;  /* 0x000000ffff847224 */ /* 0x100fe400078e0087 */
[--C-:B------:R-:W-:Y:S02]  /*17d0*/  IMAD.MOV.U32 R131, RZ, RZ, R135.reuse ;  /* 0x000000ffff837224 */ /* 0x100fe400078e0087 */
[--C-:B------:R-:W-:Y:S02]  /*17e0*/  IMAD.MOV.U32 R130, RZ, RZ, R135.reuse ;  /* 0x000000ffff827224 */ /* 0x100fe400078e0087 */
[--C-:B------:R-:W-:Y:S02]  /*17f0*/  IMAD.MOV.U32 R129, RZ, RZ, R135.reuse ;  /* 0x000000ffff817224 */ /* 0x100fe400078e0087 */
        /* <DEDUP_REMOVED lines=39> */
[----:B------:R-:W-:Y:S01]  /*1a70*/  IMAD.MOV.U32 R89, RZ, RZ, R135 ;  /* 0x000000ffff597224 */ /* 0x000fe200078e0087 */
[----:B------:R-:W-:Y:S02]  /*1a80*/  WARPGROUP.DEPBAR.LE gsb0, 0x0 ;  /* 0x00008000000079c5 */ /* 0x000fe40000010000 */
[----:B------:R-:W-:-:S06]  /*1a90*/  WARPGROUP.ARRIVE ;  /* 0x00000000000079c5 */ /* 0x000fcc0000000000 */
[----:B------:R-:W-:Y:S03]  /*1aa0*/  QGMMA.64x128x32.F32.E4M3.E4M3 R24, gdesc[UR4], R24, gsb0 ;  /* 0x01e00000041879f3 */ /* 0x000fe60008000818 */
[----:B------:R-:W-:Y:S02]  /*1ab0*/  WARPGROUP.DEPBAR.LE gsb0, 0x0 ;  /* 0x00008000000079c5 */ /* 0x000fe40000010000 */
[----:B------:R-:W-:-:S07]  /*1ac0*/  WARPGROUP.ARRIVE ;  /* 0x00000000000079c5 */ /* 0x000fce0000000000 */
[----:B------:R-:W-:Y:S03]  /*1ad0*/  QGMMA.64x128x32.F32.E4M3.E4M3 R24, gdesc[UR8], R24, gsb0 ;  /* 0x01e00000081879f3 */ /* 0x000fe60008000818 */
[----:B------:R-:W-:Y:S02]  /*1ae0*/  WARPGROUP.DEPBAR.LE gsb0, 0x0 ;  /* 0x00008000000079c5 */ /* 0x000fe40000010000 */
[----:B------:R-:W-:Y:S02]  /*1af0*/  FSEL R26, R26, -INF , P3 ;  /* 0xff8000001a1a7808 */ /* 0x000fe40001800000 */
[----:B------:R-:W-:Y:S02]  /*1b00*/  FSEL R27, R27, -INF , P1 ;  /* 0xff8000001b1b7808 */ /* 0x000fe40000800000 */
[----:B------:R-:W-:Y:S02]  /*1b10*/  FSEL R30, R30, -INF , P2 ;  /* 0xff8000001e1e7808 */ /* 0x000fe40001000000 */
[----:B------:R-:W-:-:S02]  /*1b20*/  FMNMX.FTZ R5, R26, R27, !PT ;  /* 0x0000001b1a057209 */ /* 0x000fc40007810000 */
[----:B------:R-:W-:Y:S02]  /*1b30*/  FSEL R31, R31, -INF , P5 ;  /* 0xff8000001f1f7808 */ /* 0x000fe40002800000 */
[----:B01----:R-:W-:Y:S02]  /*1b40*/  FMNMX.FTZ R0, R30, R5, !PT ;  /* 0x000000051e007209 */ /* 0x003fe40007810000 */
[----:B------:R-:W-:Y:S02]  /*1b50*/  FSEL R24, R24, -INF , P3 ;  /* 0xff80000018187808 */ /* 0x000fe40001800000 */
[----:B------:R-:W-:Y:S02]  /*1b60*/  ISETP.GT.AND P3, PT, R4, 0x11, PT ;  /* 0x000000110400780c */ /* 0x000fe40003f64270 */
[----:B------:R-:W-:Y:S02]  /*1b70*/  FSEL R34, R34, -INF , P4 ;  /* 0xff80000022227808 */ /* 0x000fe40002000000 */
[----:B------:R-:W-:-:S02]  /*1b80*/  FMNMX.FTZ R5, R31, R0, !PT ;  /* 0x000000001f057209 */ /* 0x000fc40007810000 */
[----:B------:R-:W-:Y:S02]  /*1b90*/  FSEL R25, R25, -INF , P1 ;  /* 0xff80000019197808 */ /* 0x000fe40000800000 */
[----:B------:R-:W-:Y:S02]  /*1ba0*/  ISETP.GT.AND P1, PT, R4, 0x18, PT ;  /* 0x000000180400780c */ /* 0x000fe40003f24270 */
[----:B------:R-:W-:Y:S02]  /*1bb0*/  FSEL R35, R35, -INF , P3 ;  /* 0xff80000023237808 */ /* 0x000fe40001800000 */
[----:B------:R-:W-:Y:S02]  /*1bc0*/  FMNMX.FTZ R0, R34, R5, !PT ;  /* 0x0000000522007209 */ /* 0x000fe40007810000 */
[----:B------:R-:W-:Y:S02]  /*1bd0*/  FSEL R28, R28, -INF , P2 ;  /* 0xff8000001c1c7808 */ /* 0x000fe40001000000 */
[----:B------:R-:W-:-:S02]  /*1be0*/  ISETP.GT.AND P2, PT, R4, 0x19, PT ;  /* 0x000000190400780c */ /* 0x000fc40003f44270 */
[----:B------:R-:W-:Y:S02]  /*1bf0*/  FSEL R38, R38, -INF , P1 ;  /* 0xff80000026267808 */ /* 0x000fe40000800000 */
[----:B------:R-:W-:Y:S02]  /*1c00*/  FMNMX.FTZ R5, R35, R0, !PT ;  /* 0x0000000023057209 */ /* 0x000fe40007810000 */
        /* <DEDUP_REMOVED lines=61> */
[----:B------:R-:W-:Y:S02]  /*1fe0*/  FMNMX.FTZ R5, R67, R0, !PT ;  /* 0x0000000043057209 */ /* 0x000fe40007810000 */
[----:B------:R-:W-:Y:S02]  /*1ff0*/  FSEL R71, R71, -INF , P0 ;  /* 0xff80000047477808 */ /* 0x000fe40000000000 */
[----:B------:R-:W-:-:S02]  /*2000*/  FMNMX.FTZ R0, R70, R5, !PT ;  /* 0x0000000546007209 */ /* 0x000fc40007810000 */
[----:B------:R-:W-:Y:S02]  /*2010*/  ISETP.GT.AND P0, PT, R4, 0x61, PT ;  /* 0x000000610400780c */ /* 0x000fe40003f04270 */
[----:B------:R-:W-:Y:S02]  /*2020*/  FSEL R74, R74, -INF , P6 ;  /* 0xff8000004a4a7808 */ /* 0x000fe40003000000 */
[----:B------:R-:W-:Y:S02]  /*2030*/  FMNMX.FTZ R5, R71, R0, !PT ;  /* 0x0000000047057209 */ /* 0x000fe40007810000 */
[----:B------:R-:W-:Y:S02]  /*2040*/  FSEL R65, R65, -INF , P1 ;  /* 0xff80000041417808 */ /* 0x000fe40000800000 */
[----:B------:R-:W-:Y:S02]  /*2050*/  ISETP.GT.AND P1, PT, R4, 0x68, PT ;  /* 0x000000680400780c */ /* 0x000fe40003f24270 */
[----:B------:R-:W-:-:S02]  /*2060*/  FSEL R75, R75, -INF , P0 ;  /* 0xff8000004b4b7808 */ /* 0x000fc40000000000 */
[----:B------:R-:W-:Y:S02]  /*2070*/  FMNMX.FTZ R0, R74, R5, !PT ;  /* 0x000000054a007209 */ /* 0x000fe40007810000 */
[----:B------:R-:W-:Y:S02]  /*2080*/  FSEL R68, R68, -INF , P2 ;  /* 0xff80000044447808 */ /* 0x000fe40001000000 */
[----:B------:R-:W-:Y:S02]  /*2090*/  ISETP.GT.AND P2, PT, R4, 0x69, PT ;  /* 0x000000690400780c */ /* 0x000fe40003f44270 */
[----:B------:R-:W-:Y:S02]  /*20a0*/  FSEL R78, R78, -INF , P1 ;  /* 0xff8000004e4e7808 */ /* 0x000fe40000800000 */
[----:B------:R-:W-:Y:S02]  /*20b0*/  FMNMX.FTZ R5, R75, R0, !PT ;  /* 0x000000004b057209 */ /* 0x000fe40007810000 */
[----:B------:R-:W-:-:S02]  /*20c0*/  FSEL R64, R64, -INF , P3 ;  /* 0xff80000040407808 */ /* 0x000fc40001800000 */
[----:B------:R-:W-:Y:S02]  /*20d0*/  FSEL R79, R79, -INF , P2 ;  /* 0xff8000004f4f7808 */ /* 0x000fe40001000000 */
[----:B------:R-:W-:Y:S02]  /*20e0*/  FMNMX.FTZ R0, R78, R5, !PT ;  /* 0x000000054e007209 */ /* 0x000fe40007810000 */
[----:B------:R-:W-:Y:S02]  /*20f0*/  ISETP.GT.AND P3, PT, R4, 0x70, PT ;  /* 0x000000700400780c */ /* 0x000fe40003f64270 */
[----:B------:R-:W-:Y:S02]  /*2100*/  FSEL R61, R61, -INF , P4 ;  /* 0xff8000003d3d7808 */ /* 0x000fe40002000000 */
[----:B------:R-:W-:Y:S02]  /*2110*/  FSEL R82, R82, -INF , P3 ;  /* 0xff80000052527808 */ /* 0x000fe40001800000 */
[----:B------:R-:W-:-:S02]  /*2120*/  FMNMX.FTZ R5, R79, R0, !PT ;  /* 0x000000004f057209 */ /* 0x000fc40007810000 */
[----:B------:R-:W-:Y:S02]  /*2130*/  ISETP.GT.AND P4, PT, R4, 0x71, PT ;  /* 0x000000710400780c */ /* 0x000fe40003f84270 */
[----:B------:R-:W-:Y:S02]  /*2140*/  FSEL R60, R60, -INF , P5 ;  /* 0xff8000003c3c7808 */ /* 0x000fe40002800000 */
[----:B------:R-:W-:Y:S02]  /*2150*/  FSEL R83, R83, -INF , P4 ;  /* 0xff80000053537808 */ /* 0x000fe40002000000 */
[----:B------:R-:W-:Y:S02]  /*2160*/  FMNMX.FTZ R0, R82, R5, !PT ;  /* 0x0000000552007209 */ /* 0x000fe40007810000 */
[----:B------:R-:W-:Y:S02]  /*2170*/  ISETP.GT.AND P5, PT, R4, 0x78, PT ;  /* 0x000000780400780c */ /* 0x000fe40003fa4270 */
[----:B------:R-:W-:-:S02]  /*2180*/  FMNMX.FTZ R5, R83, R0, !PT ;  /* 0x0000000053057209 */ /* 0x000fc40007810000 */
[----:B------:R-:W-:Y:S02]  /*2190*/  FSEL R86, R86, -INF , P5 ;  /* 0xff80000056567808 */ /* 0x000fe40002800000 */
[----:B------:R-:W-:Y:S02]  /*21a0*/  ISETP.GT.AND P6, PT, R4, 0x79, PT ;  /* 0x000000790400780c */ /* 0x000fe40003fc4270 */
[----:B------:R-:W-:Y:S02]  /*21b0*/  FMNMX.FTZ R0, R86, R5, !PT ;  /* 0x0000000556007209 */ /* 0x000fe40007810000 */
[----:B------:R-:W-:Y:S02]  /*21c0*/  FSEL R87, R87, -INF , P6 ;  /* 0xff80000057577808 */ /* 0x000fe40003000000 */
[----:B------:R-:W-:Y:S02]  /*21d0*/  P2R R8, PR, RZ, 0x4 ;  /* 0x00000004ff087803 */ /* 0x000fe40000000000 */
[----:B------:R-:W-:-:S02]  /*21e0*/  FMNMX.FTZ R5, R87, R0, !PT ;  /* 0x0000000057057209 */ /* 0x000fc40007810000 */
[----:B------:R-:W-:Y:S02]  /*21f0*/  P2R R10, PR, RZ, 0x2 ;  /* 0x00000002ff0a7803 */ /* 0x000fe40000000000 */
[----:B------:R-:W-:Y:S01]  /*2200*/  ISETP.GT.AND P1, PT, R4, 0x59, PT ;  /* 0x000000590400780c */ /* 0x000fe20003f24270 */
[----:B------:R-:W0:Y:S01]  /*2210*/  SHFL.BFLY PT, R0, R5, 0x2, 0x1f ;  /* 0x0c401f0005007f89 */ /* 0x000e2200000e0000 */
[----:B------:R-:W-:Y:S02]  /*2220*/  P2R R11, PR, RZ, 0x1 ;  /* 0x00000001ff0b7803 */ /* 0x000fe40000000000 */
[----:B------:R-:W-:Y:S02]  /*2230*/  FSEL R69, R69, -INF , P1 ;  /* 0xff80000045457808 */ /* 0x000fe40000800000 */
[----:B------:R-:W-:Y:S02]  /*2240*/  ISETP.NE.AND P1, PT, R10, RZ, PT ;  /* 0x000000ff0a00720c */ /* 0x000fe40003f25270 */
[----:B------:R-:W-:-:S02]  /*2250*/  ISETP.GT.AND P0, PT, R4, 0x60, PT ;  /* 0x000000600400780c */ /* 0x000fc40003f04270 */
[----:B------:R-:W-:Y:S02]  /*2260*/  FSEL R76, R76, -INF , P1 ;  /* 0xff8000004c4c7808 */ /* 0x000fe40000800000 */
[----:B------:R-:W-:Y:S02]  /*2270*/  FSEL R72, R72, -INF , P0 ;  /* 0xff80000048487808 */ /* 0x000fe40000000000 */
[----:B------:R-:W-:Y:S02]  /*2280*/  ISETP.NE.AND P0, PT, R11, RZ, PT ;  /* 0x000000ff0b00720c */ /* 0x000fe40003f05270 */
[----:B------:R-:W-:Y:S02]  /*2290*/  FSEL R80, R80, -INF , P3 ;  /* 0xff80000050507808 */ /* 0x000fe40001800000 */
[----:B------:R-:W-:Y:S02]  /*22a0*/  FSEL R73, R73, -INF , P0 ;  /* 0xff80000049497808 */ /* 0x000fe40000000000 */
[----:B------:R-:W-:-:S02]  /*22b0*/  ISETP.NE.AND P0, PT, R6, RZ, PT ;  /* 0x000000ff0600720c */ /* 0x000fc40003f05270 */
[----:B------:R-:W-:Y:S02]  /*22c0*/  FSEL R81, R81, -INF , P4 ;  /* 0xff80000051517808 */ /* 0x000fe40002000000 */
[----:B------:R-:W-:Y:S02]  /*22d0*/  FSEL R84, R84, -INF , P5 ;  /* 0xff80000054547808 */ /* 0x000fe40002800000 */
[----:B0-----:R-:W-:Y:S02]  /*22e0*/  FMNMX.FTZ R7, R5, R0, !PT ;  /* 0x0000000005077209 */ /* 0x001fe40007810000 */
[----:B------:R-:W-:Y:S02]  /*22f0*/  FMNMX.FTZ R5, R24, R25, !PT ;  /* 0x0000001918057209 */ /* 0x000fe40007810000 */
[----:B------:R-:W-:Y:S01]  /*2300*/  FSEL R85, R85, -INF , P6 ;  /* 0xff80000055557808 */ /* 0x000fe20003000000 */
[----:B------:R-:W0:Y:S02]  /*2310*/  SHFL.BFLY PT, R0, R7, 0x1, 0x1f ;  /* 0x0c201f0007007f89 */ /* 0x000e2400000e0000 */
[----:B0-----:R-:W-:-:S04]  /*2320*/  FMNMX.FTZ R0, R7, R0, !PT ;  /* 0x0000000007007209 */ /* 0x001fc80007810000 */
[C---:B------:R-:W-:Y:S01]  /*2330*/  FSETP.NEU.FTZ.AND P2, PT, R0.reuse, -INF , PT ;  /* 0xff8000000000780b */ /* 0x040fe20003f5d000 */
[----:B------:R-:W-:-:S05]  /*2340*/  FFMA.FTZ R12, R0, R9, -8 ;  /* 0xc1000000000c7423 */ /* 0x000fca0000010009 */
[----:B------:R-:W-:Y:S02]  /*2350*/  FSEL R12, R12, RZ, P2 ;  /* 0x000000ff0c0c7208 */ /* 0x000fe40001000000 */
[----:B------:R-:W-:Y:S02]  /*2360*/  ISETP.NE.AND P2, PT, R8, RZ, PT ;  /* 0x000000ff0800720c */ /* 0x000fe40003f45270 */
[----:B------:R-:W-:Y:S01]  /*2370*/  FMNMX.FTZ R8, R28, R5, !PT ;  /* 0x000000051c087209 */ /* 0x000fe20007810000 */
[----:B------:R-:W-:-:S01]  /*2380*/  FFMA.FTZ R4, R26, UR44, -R12 ;  /* 0x0000002c1a047c23 */ /* 0x000fc2000801080c */
[--C-:B------:R-:W-:Y:S01]  /*2390*/  FFMA.FTZ R6, R30, UR44, -R12.reuse ;  /* 0x0000002c1e067c23 */ /* 0x100fe2000801080c */
[----:B------:R-:W-:Y:S01]  /*23a0*/  FSEL R77, R77, -INF , P2 ;  /* 0xff8000004d4d7808 */ /* 0x000fe20001000000 */
[--C-:B------:R-:W-:Y:S01]  /*23b0*/  FFMA.FTZ R21, R50, UR44, -R12.reuse ;  /* 0x0000002c32157c23 */ /* 0x100fe2000801080c */
[----:B------:R-:W-:Y:S01]  /*23c0*/  FMNMX.FTZ R5, R29, R8, !PT ;  /* 0x000000081d057209 */ /* 0x000fe20007810000 */
[--C-:B------:R-:W-:Y:S01]  /*23d0*/  FFMA.FTZ R8, R34, UR44, -R12.reuse ;  /* 0x0000002c22087c23 */ /* 0x100fe2000801080c */
[----:B------:R-:W-:-:S01]  /*23e0*/  FFMA.FTZ R11, R35, UR44, -R12 ;  /* 0x0000002c230b7c23 */ /* 0x000fc2000801080c */
        /* <DEDUP_REMOVED lines=16> */
[----:B------:R-:W-:Y:S01]  /*24f0*/  MUFU.EX2 R4, R4 ;  /* 0x0000000400047308 */ /* 0x000fe20000000800 */
[----:B------:R-:W-:-:S02]  /*2500*/  FMNMX.FTZ R14, R40, R5, !PT ;  /* 0x00000005280e7209 */ /* 0x000fc40007810000 */
[----:B--2---:R-:W-:Y:S01]  /*2510*/  LOP3.LUT P2, RZ, R88, 0x7f, RZ, 0xc0, !PT ;  /* 0x0000007f58ff7812 */ /* 0x004fe2000784c0ff */
[----:B------:R-:W-:Y:S01]  /*2520*/  IMAD.MOV.U32 R88, RZ, RZ, R135 ;  /* 0x000000ffff587224 */ /* 0x000fe200078e0087 */
[----:B------:R-:W-:-:S03]  /*2530*/  FMNMX.FTZ R5, R41, R14, !PT ;  /* 0x0000000e29057209 */ /* 0x000fc60007810000 */
[----:B------:R-:W-:Y:S01]  /*2540*/  MUFU.EX2 R7, R7 ;  /* 0x0000000700077308 */ /* 0x000fe20000000800 */
[----:B------:R-:W-:-:S04]  /*2550*/  FMNMX.FTZ R14, R44, R5, !PT ;  /* 0x000000052c0e7209 */ /* 0x000fc80007810000 */
[----:B------:R-:W-:Y:S01]  /*2560*/  FMNMX.FTZ R5, R45, R14, !PT ;  /* 0x0000000e2d057209 */ /* 0x000fe20007810000 */
[----:B------:R-:W-:-:S01]  /*2570*/  FFMA.FTZ R14, R42, UR44, -R12 ;  /* 0x0000002c2a0e7c23 */ /* 0x000fc2000801080c */
[----:B------:R-:W-:Y:S01]  /*2580*/  FFMA.FTZ R42, R70, UR44, -R12 ;  /* 0x0000002c462a7c23 */ /* 0x000fe2000801080c */
[----:B------:R-:W-:Y:S01]  /*2590*/  MUFU.EX2 R6, R6 ;  /* 0x0000000600067308 */ /* 0x000fe20000000800 */
[----:B------:R-:W-:-:S04]  /*25a0*/  FMNMX.FTZ R20, R48, R5, !PT ;  /* 0x0000000530147209 */ /* 0x000fc80007810000 */
[----:B------:R-:W-:-:S03]  /*25b0*/  FMNMX.FTZ R5, R49, R20, !PT ;  /* 0x0000001431057209 */ /* 0x000fc60007810000 */
[----:B------:R-:W0:Y:S01]  /*25c0*/  MUFU.EX2 R9, R9 ;  /* 0x0000000900097308 */ /* 0x000e220000000800 */
[----:B------:R-:W-:-:S04]  /*25d0*/  FMNMX.FTZ R20, R52, R5, !PT ;  /* 0x0000000534147209 */ /* 0x000fc80007810000 */
[----:B------:R-:W-:Y:S01]  /*25e0*/  FMNMX.FTZ R5, R53, R20, !PT ;  /* 0x0000001435057209 */ /* 0x000fe20007810000 */
[----:B------:R-:W-:-:S01]  /*25f0*/  FFMA.FTZ R20, R46, UR44, -R12 ;  /* 0x0000002c2e147c23 */ /* 0x000fc2000801080c */
[--C-:B------:R-:W-:Y:S01]  /*2600*/  FFMA.FTZ R46, R63, UR44, -R12.reuse ;  /* 0x0000002c3f2e7c23 */ /* 0x100fe2000801080c */
[----:B------:R-:W-:-:S01]  /*2610*/  FFMA.FTZ R63, R87, UR44, -R12 ;  /* 0x0000002c573f7c23 */ /* 0x000fc2000801080c */
[----:B------:R-:W-:Y:S01]  /*2620*/  FMNMX.FTZ R26, R56, R5, !PT ;  /* 0x00000005381a7209 */ /* 0x000fe20007810000 */
[----:B------:R-:W-:Y:S03]  /*2630*/  MUFU.EX2 R8, R8 ;  /* 0x0000000800087308 */ /* 0x000fe60000000800 */
[----:B------:R-:W-:-:S04]  /*2640*/  FMNMX.FTZ R5, R57, R26, !PT ;  /* 0x0000001a39057209 */ /* 0x000fc80007810000 */
[----:B------:R-:W-:Y:S01]  /*2650*/  FMNMX.FTZ R26, R60, R5, !PT ;  /* 0x000000053c1a7209 */ /* 0x000fe20007810000 */
[----:B------:R-:W-:Y:S01]  /*2660*/  MUFU.EX2 R11, R11 ;  /* 0x0000000b000b7308 */ /* 0x000fe20000000800 */
[----:B0-----:R-:W-:Y:S02]  /*2670*/  F2FP.SATFINITE.E4M3.F32.PACK_AB_MERGE_C R149, R9, R6, RZ ;  /* 0x000000060995723e */ /* 0x001fe400048070ff */
[----:B------:R-:W-:Y:S02]  /*2680*/  FMNMX.FTZ R5, R61, R26, !PT ;  /* 0x0000001a3d057209 */ /* 0x000fe40007810000 */
[----:B------:R-:W-:Y:S02]  /*2690*/  F2FP.SATFINITE.E4M3.F32.PACK_AB_MERGE_C R149, R7, R4, R149 ;  /* 0x000000040795723e */ /* 0x000fe40004807095 */
[----:B------:R-:W-:Y:S01]  /*26a0*/  FMNMX.FTZ R26, R64, R5, !PT ;  /* 0x00000005401a7209 */ /* 0x000fe20007810000 */
[----:B------:R-:W-:Y:S03]  /*26b0*/  MUFU.EX2 R10, R10 ;  /* 0x0000000a000a7308 */ /* 0x000fe60000000800 */
[----:B------:R-:W-:Y:S01]  /*26c0*/  FMNMX.FTZ R5, R65, R26, !PT ;  /* 0x0000001a41057209 */ /* 0x000fe20007810000 */
[--C-:B------:R-:W-:Y:S01]  /*26d0*/  FFMA.FTZ R26, R51, UR44, -R12.reuse ;  /* 0x0000002c331a7c23 */ /* 0x100fe2000801080c */
[----:B------:R-:W-:-:S02]  /*26e0*/  FFMA.FTZ R51, R75, UR44, -R12 ;  /* 0x0000002c4b337c23 */ /* 0x000fc4000801080c */
[----:B------:R-:W-:Y:S01]  /*26f0*/  FMNMX.FTZ R30, R68, R5, !PT ;  /* 0x00000005441e7209 */ /* 0x000fe20007810000 */
[----:B------:R-:W0:Y:S03]  /*2700*/  MUFU.EX2 R13, R13 ;  /* 0x0000000d000d7308 */ /* 0x000e260000000800 */
[----:B------:R-:W-:Y:S01]  /*2710*/  FMNMX.FTZ R5, R69, R30, !PT ;  /* 0x0000001e45057209 */ /* 0x000fe20007810000 */
[--C-:B------:R-:W-:Y:S01]  /*2720*/  FFMA.FTZ R30, R54, UR44, -R12.reuse ;  /* 0x0000002c361e7c23 */ /* 0x100fe2000801080c */
[----:B------:R-:W-:-:S02]  /*2730*/  FFMA.FTZ R54, R78, UR44, -R12 ;  /* 0x0000002c4e367c23 */ /* 0x000fc4000801080c */
[----:B------:R-:W-:Y:S01]  /*2740*/  FMNMX.FTZ R34, R72, R5, !PT ;  /* 0x0000000548227209 */ /* 0x000fe20007810000 */
[----:B------:R-:W-:Y:S03]  /*2750*/  MUFU.EX2 R14, R14 ;  /* 0x0000000e000e7308 */ /* 0x000fe60000000800 */
[----:B------:R-:W-:-:S04]  /*2760*/  FMNMX.FTZ R5, R73, R34, !PT ;  /* 0x0000002249057209 */ /* 0x000fc80007810000 */
[----:B------:R-:W-:Y:S01]  /*2770*/  FMNMX.FTZ R34, R76, R5, !PT ;  /* 0x000000054c227209 */ /* 0x000fe20007810000 */
[----:B------:R-:W-:Y:S01]  /*2780*/  MUFU.EX2 R15, R15 ;  /* 0x0000000f000f7308 */ /* 0x000fe20000000800 */
[----:B0-----:R-:W-:Y:S02]  /*2790*/  F2FP.SATFINITE.E4M3.F32.PACK_AB_MERGE_C R151, R13, R10, RZ ;  /* 0x0000000a0d97723e */ /* 0x001fe400048070ff */
[----:B------:R-:W-:Y:S01]  /*27a0*/  FMNMX.FTZ R5, R77, R34, !PT ;  /* 0x000000224d057209 */ /* 0x000fe20007810000 */
[----:B------:R-:W-:-:S01]  /*27b0*/  FFMA.FTZ R34, R58, UR44, -R12 ;  /* 0x0000002c3a227c23 */ /* 0x000fc2000801080c */
[----:B------:R-:W-:Y:S01]  /*27c0*/  FFMA.FTZ R58, R82, UR44, -R12 ;  /* 0x0000002c523a7c23 */ /* 0x000fe2000801080c */
[----:B------:R-:W-:Y:S02]  /*27d0*/  F2FP.SATFINITE.E4M3.F32.PACK_AB_MERGE_C R151, R11, R8, R151 ;  /* 0x000000080b97723e */ /* 0x000fe40004807097 */
[----:B------:R-:W-:Y:S01]  /*27e0*/  FMNMX.FTZ R38, R80, R5, !PT ;  /* 0x0000000550267209 */ /* 0x000fe20007810000 */
[----:B------:R-:W-:Y:S03]  /*27f0*/  MUFU.EX2 R20, R20 ;  /* 0x0000001400147308 */ /* 0x000fe60000000800 */
[----:B------:R-:W-:-:S04]  /*2800*/  FMNMX.FTZ R5, R81, R38, !PT ;  /* 0x0000002651057209 */ /* 0x000fc80007810000 */
[----:B------:R-:W-:Y:S01]  /*2810*/  FMNMX.FTZ R38, R84, R5, !PT ;  /* 0x0000000554267209 */ /* 0x000fe20007810000 */
[----:B------:R-:W0:Y:S03]  /*2820*/  MUFU.EX2 R27, R27 ;  /* 0x0000001b001b7308 */ /* 0x000e260000000800 */
[----:B------:R-:W-:Y:S01]  /*2830*/  FMNMX.FTZ R5, R85, R38, !PT ;  /* 0x0000002655057209 */ /* 0x000fe20007810000 */
[----:B------:R-:W-:Y:S01]  /*2840*/  FFMA.FTZ R38, R66, UR44, -R12 ;  /* 0x0000002c42267c23 */ /* 0x000fe2000801080c */
[----:B------:R-:W-:-:S03]  /*2850*/  IMAD.U32 R66, RZ, RZ, UR44 ;  /* 0x0000002cff427e24 */ /* 0x000fc6000f8e00ff */
[----:B------:R-:W1:Y:S01]  /*2860*/  SHFL.BFLY PT, R50, R5, 0x2, 0x1f ;  /* 0x0c401f0005327f89 */ /* 0x000e6200000e0000 */
[----:B------:R-:W-:Y:S08]  /*2870*/  MUFU.EX2 R21, R21 ;  /* 0x0000001500157308 */ /* 0x000ff00000000800 */
[----:B------:R-:W-:Y:S01]  /*2880*/  MUFU.EX2 R26, R26 ;  /* 0x0000001a001a7308 */ /* 0x000fe20000000800 */
[----:B0-----:R-:W-:-:S04]  /*2890*/  F2FP.SATFINITE.E4M3.F32.PACK_AB_MERGE_C R145, R27, R20, RZ ;  /* 0x000000141b91723e */ /* 0x001fc800048070ff */
[----:B------:R-:W-:-:S03]  /*28a0*/  F2FP.SATFINITE.E4M3.F32.PACK_AB_MERGE_C R145, R15, R14, R145 ;  /* 0x0000000e0f91723e */ /* 0x000fc60004807091 */
[----:B------:R-:W-:Y:S01]  /*28b0*/  MUFU.EX2 R30, R30 ;  /* 0x0000001e001e7308 */ /* 0x000fe20000000800 */
[----:B-1----:R-:W-:Y:S01]  /*28c0*/  FMNMX.FTZ R59, R5, R50, !PT ;  /* 0x00000032053b7209 */ /* 0x002fe20007810000 */
[----:B------:R-:W-:-:S06]  /*28d0*/  FFMA.FTZ R50, R74, UR44, -R12 ;  /* 0x0000002c4a327c23 */ /* 0x000fcc000801080c */
[----:B------:R-:W0:Y:S01]  /*28e0*/  MUFU.EX2 R31, R31 ;  /* 0x0000001f001f7308 */ /* 0x000e220000000800 */
[----:B------:R-:W1:Y:S07]  /*28f0*/  SHFL.BFLY PT, R62, R59, 0x1, 0x1f ;  /* 0x0c201f003b3e7f89 */ /* 0x000e6e00000e0000 */
[----:B------:R-:W-:Y:S08]  /*2900*/  MUFU.EX2 R34, R34 ;  /* 0x0000002200227308 */ /* 0x000ff00000000800 */
[----:B------:R-:W-:Y:S01]  /*2910*/  MUFU.EX2 R35, R35 ;  /* 0x0000002300237308 */ /* 0x000fe20000000800 */
[----:B0-----:R-:W-:-:S04]  /*2920*/  F2FP.SATFINITE.E4M3.F32.PACK_AB_MERGE_C R147, R31, R30, RZ ;  /* 0x0000001e1f93723e */ /* 0x001fc800048070ff */
[----:B------:R-:W-:-:S03]  /*2930*/  F2FP.SATFINITE.E4M3.F32.PACK_AB_MERGE_C R147, R26, R21, R147 ;  /* 0x000000151a93723e */ /* 0x000fc60004807093 */
[----:B------:R-:W-:Y:S01]  /*2940*/  MUFU.EX2 R39, R39 ;  /* 0x0000002700277308 */ /* 0x000fe20000000800 */
[----:B-1----:R-:W-:Y:S01]  /*2950*/  FMNMX.FTZ R5, R59, R62, !PT ;  /* 0x0000003e3b057209 */ /* 0x002fe20007810000 */
[--C-:B------:R-:W-:Y:S01]  /*2960*/  FFMA.FTZ R59, R83, UR44, -R12.reuse ;  /* 0x0000002c533b7c23 */ /* 0x100fe2000801080c */
[----:B------:R-:W-:-:S02]  /*2970*/  FFMA.FTZ R62, R86, UR44, -R12 ;  /* 0x0000002c563e7c23 */ /* 0x000fc4000801080c */
[C---:B------:R-:W-:Y:S01]  /*2980*/  FSETP.NEU.FTZ.AND P1, PT, R5.reuse, -INF , PT ;  /* 0xff8000000500780b */ /* 0x040fe20003f3d000 */
[----:B------:R-:W-:-:S02]  /*2990*/  FFMA.FTZ R66, R5, R66, -8 ;  /* 0xc100000005427423 */ /* 0x000fc40000010042 */
[----:B------:R-:W-:Y:S03]  /*29a0*/  MUFU.EX2 R46, R46 ;  /* 0x0000002e002e7308 */ /* 0x000fe60000000800 */
[----:B------:R-:W-:-:S02]  /*29b0*/  FSEL R66, R66, RZ, P1 ;  /* 0x000000ff42427208 */ /* 0x000fc40000800000 */
[----:B------:R-:W-:-:S03]  /*29c0*/  PLOP3.LUT P1, PT, PT, PT, UP0, 0x80, 0x0 ;  /* 0x000000000000781c */ /* 0x000fc60003f2f008 */
[----:B------:R-:W-:Y:S01]  /*29d0*/  MUFU.EX2 R38, R38 ;  /* 0x0000002600267308 */ /* 0x000fe20000000800 */
[----:B------:R-:W-:-:S01]  /*29e0*/  FFMA.FTZ R12, R24, UR44, -R66 ;  /* 0x0000002c180c7c23 */ /* 0x000fc20008010842 */
[--C-:B------:R-:W-:Y:S01]  /*29f0*/  FFMA.FTZ R25, R25, UR44, -R66.reuse ;  /* 0x0000002c19197c23 */ /* 0x100fe20008010842 */
[----:B------:R-:W-:-:S01]  /*2a00*/  FFMA.FTZ R28, R28, UR44, -R66 ;  /* 0x0000002c1c1c7c23 */ /* 0x000fc20008010842 */
[--C-:B------:R-:W-:Y:S01]  /*2a10*/  FFMA.FTZ R67, R29, UR44, -R66.reuse ;  /* 0x0000002c1d437c23 */ /* 0x100fe20008010842 */
[----:B------:R-:W-:-:S01]  /*2a20*/  FFMA.FTZ R24, R32, UR44, -R66 ;  /* 0x0000002c20187c23 */ /* 0x000fc20008010842 */
[--C-:B------:R-:W-:Y:S01]  /*2a30*/  FFMA.FTZ R29, R33, UR44, -R66.reuse ;  /* 0x0000002c211d7c23 */ /* 0x100fe20008010842 */
[----:B------:R-:W-:-:S01]  /*2a40*/  FFMA.FTZ R36, R36, UR44, -R66 ;  /* 0x0000002c24247c23 */ /* 0x000fc20008010842 */
[----:B------:R-:W-:Y:S01]  /*2a50*/  MUFU.EX2 R12, R12 ;  /* 0x0000000c000c7308 */ /* 0x000fe20000000800 */
[----:B------:R-:W-:-:S01]  /*2a60*/  FFMA.FTZ R33, R41, UR44, -R66 ;  /* 0x0000002c29217c23 */ /* 0x000fc20008010842 */
[--C-:B------:R-:W-:Y:S01]  /*2a70*/  FFMA.FTZ R71, R45, UR44, -R66.reuse ;  /* 0x0000002c2d477c23 */ /* 0x100fe20008010842 */
[----:B------:R-:W-:-:S01]  /*2a80*/  FFMA.FTZ R41, R49, UR44, -R66 ;  /* 0x0000002c31297c23 */ /* 0x000fc20008010842 */
[----:B------:R-:W-:Y:S01]  /*2a90*/  FFMA.FTZ R45, R57, UR44, -R66 ;  /* 0x0000002c392d7c23 */ /* 0x000fe20008010842 */
[----:B------:R-:W-:-:S01]  /*2aa0*/  FADD.FTZ R57, R4, R7 ;  /* 0x0000000704397221 */ /* 0x000fc20000010000 */
[--C-:B------:R-:W-:Y:S01]  /*2ab0*/  FFMA.FTZ R37, R37, UR44, -R66.reuse ;  /* 0x0000002c25257c23 */ /* 0x100fe20008010842 */
[----:B------:R-:W-:-:S01]  /*2ac0*/  FFMA.FTZ R32, R40, UR44, -R66 ;  /* 0x0000002c28207c23 */ /* 0x000fc20008010842 */
[----:B------:R-:W0:Y:S01]  /*2ad0*/  MUFU.EX2 R25, R25 ;  /* 0x0000001900197308 */ /* 0x000e220000000800 */
[----:B------:R-:W-:-:S01]  /*2ae0*/  FFMA.FTZ R70, R44, UR44, -R66 ;  /* 0x0000002c2c467c23 */ /* 0x000fc20008010842 */
[--C-:B------:R-:W-:Y:S01]  /*2af0*/  FFMA.FTZ R40, R48, UR44, -R66.reuse ;  /* 0x0000002c30287c23 */ /* 0x100fe20008010842 */
[----:B------:R-:W-:-:S01]  /*2b00*/  FFMA.FTZ R44, R56, UR44, -R66 ;  /* 0x0000002c382c7c23 */ /* 0x000fc20008010842 */
[----:B------:R-:W-:Y:S01]  /*2b10*/  FADD.FTZ R48, R6, R57 ;  /* 0x0000003906307221 */ /* 0x000fe20000010000 */
[----:B------:R-:W-:-:S01]  /*2b20*/  FFMA.FTZ R64, R64, UR44, -R66 ;  /* 0x0000002c40407c23 */ /* 0x000fc20008010842 */
[--C-:B------:R-:W-:Y:S01]  /*2b30*/  FFMA.FTZ R65, R65, UR44, -R66.reuse ;  /* 0x0000002c41417c23 */ /* 0x100fe20008010842 */
[----:B------:R-:W-:-:S01]  /*2b40*/  FFMA.FTZ R52, R52, UR44, -R66 ;  /* 0x0000002c34347c23 */ /* 0x000fc20008010842 */
[----:B------:R-:W1:Y:S01]  /*2b50*/  MUFU.EX2 R28, R28 ;  /* 0x0000001c001c7308 */ /* 0x000e620000000800 */
[----:B------:R-:W-:-:S01]  /*2b60*/  FADD.FTZ R57, R9, R48 ;  /* 0x0000003009397221 */ /* 0x000fc20000010000 */
[----:B------:R-:W-:-:S02]  /*2b70*/  @!P2 VIADD R48, R3, 0x19c40 ;  /* 0x00019c400330a836 */ /* 0x000fc40000000000 */
[----:B------:R-:W-:-:S01]  /*2b80*/  FFMA.FTZ R53, R53, UR44, -R66 ;  /* 0x0000002c35357c23 */ /* 0x000fc20008010842 */
[----:B------:R-:W-:Y:S01]  /*2b90*/  FFMA.FTZ R60, R60, UR44, -R66 ;  /* 0x0000002c3c3c7c23 */ /* 0x000fe20008010842 */
[----:B------:R-:W-:-:S01]  /*2ba0*/  FADD.FTZ R74, R8, R57 ;  /* 0x00000039084a7221 */ /* 0x000fc20000010000 */
[----:B------:R-:W-:Y:S01]  /*2bb0*/  FFMA.FTZ R61, R61, UR44, -R66 ;  /* 0x0000002c3d3d7c23 */ /* 0x000fe20008010842 */
[----:B------:R-:W-:Y:S01]  /*2bc0*/  @!P2 PRMT R48, RZ, 0x654, R48 ;  /* 0x00000654ff30a816 */ /* 0x000fe20000000030 */
[----:B------:R-:W2:Y:S01]  /*2bd0*/  MUFU.EX2 R67, R67 ;  /* 0x0000004300437308 */ /* 0x000ea20000000800 */
[----:B0-----:R-:W-:-:S01]  /*2be0*/  FADD.FTZ R49, R12, R25 ;  /* 0x000000190c317221 */ /* 0x001fc20000010000 */
[----:B------:R-:W-:Y:S01]  /*2bf0*/  FADD.FTZ R57, R11, R74 ;  /* 0x0000004a0b397221 */ /* 0x000fe20000010000 */
[----:B------:R0:W-:Y:S01]  /*2c00*/  @!P2 SYNCS.ARRIVE.TRANS64.RED.A1T0 RZ, [R48+URZ], RZ ;  /* 0x000000ff30ffa9a7 */ /* 0x0001e2000810043f */
[----:B------:R-:W-:-:S01]  /*2c10*/  FFMA.FTZ R68, R68, UR44, -R66 ;  /* 0x0000002c44447c23 */ /* 0x000fc20008010842 */
[----:B------:R-:W-:Y:S01]  /*2c20*/  FFMA.FTZ R69, R69, UR44, -R66 ;  /* 0x0000002c45457c23 */ /* 0x000fe20008010842 */
[----:B------:R-:W-:-:S01]  /*2c30*/  FADD.FTZ R74, R10, R57 ;  /* 0x000000390a4a7221 */ /* 0x000fc20000010000 */
[----:B------:R-:W-:Y:S01]  /*2c40*/  FFMA.FTZ R73, R73, UR44, -R66 ;  /* 0x0000002c49497c23 */ /* 0x000fe20008010842 */
[----:B------:R-:W3:Y:S01]  /*2c50*/  MUFU.EX2 R24, R24 ;  /* 0x0000001800187308 */ /* 0x000ee20000000800 */
[----:B-1----:R-:W-:-:S01]  /*2c60*/  FADD.FTZ R56, R28, R49 ;  /* 0x000000311c387221 */ /* 0x002fc20000010000 */
[----:B------:R-:W-:Y:S01]  /*2c70*/  FADD.FTZ R75, R13, R74 ;  /* 0x0000004a0d4b7221 */ /* 0x000fe20000010000 */
[----:B------:R-:W-:-:S01]  /*2c80*/  FFMA.FTZ R76, R76, UR44, -R66 ;  /* 0x0000002c4c4c7c23 */ /* 0x000fc20008010842 */
[--C-:B------:R-:W-:Y:S01]  /*2c90*/  FFMA.FTZ R77, R77, UR44, -R66.reuse ;  /* 0x0000002c4d4d7c23 */ /* 0x100fe20008010842 */
[----:B------:R-:W-:-:S01]  /*2ca0*/  FFMA.FTZ R80, R80, UR44, -R66 ;  /* 0x0000002c50507c23 */ /* 0x000fc20008010842 */
[--C-:B------:R-:W-:Y:S01]  /*2cb0*/  FFMA.FTZ R81, R81, UR44, -R66.reuse ;  /* 0x0000002c51517c23 */ /* 0x100fe20008010842 */
[----:B------:R-:W-:-:S01]  /*2cc0*/  FFMA.FTZ R84, R84, UR44, -R66 ;  /* 0x0000002c54547c23 */ /* 0x000fc20008010842 */
[----:B------:R-:W1:Y:S01]  /*2cd0*/  MUFU.EX2 R29, R29 ;  /* 0x0000001d001d7308 */ /* 0x000e620000000800 */
[----:B--2---:R-:W-:-:S01]  /*2ce0*/  FADD.FTZ R49, R67, R56 ;  /* 0x0000003843317221 */ /* 0x004fc20000010000 */
[----:B------:R-:W-:-:S04]  /*2cf0*/  F2FP.SATFINITE.E4M3.F32.PACK_AB_MERGE_C R28, R67, R28, RZ ;  /* 0x0000001c431c723e */ /* 0x000fc800048070ff */
[----:B------:R-:W-:Y:S02]  /*2d00*/  F2FP.SATFINITE.E4M3.F32.PACK_AB_MERGE_C R148, R25, R12, R28 ;  /* 0x0000000c1994723e */ /* 0x000fe4000480701c */
[----:B------:R-:W2:Y:S01]  /*2d10*/  MUFU.EX2 R36, R36 ;  /* 0x0000002400247308 */ /* 0x000ea20000000800 */
[----:B---3--:R-:W-:-:S07]  /*2d20*/  FADD.FTZ R56, R24, R49 ;  /* 0x0000003118387221 */ /* 0x008fce0000010000 */
[----:B------:R-:W3:Y:S01]  /*2d30*/  MUFU.EX2 R37, R37 ;  /* 0x0000002500257308 */ /* 0x000ee20000000800 */
[----:B-1----:R-:W-:-:S07]  /*2d40*/  FADD.FTZ R49, R29, R56 ;  /* 0x000000381d317221 */ /* 0x002fce0000010000 */
[----:B------:R-:W1:Y:S01]  /*2d50*/  MUFU.EX2 R32, R32 ;  /* 0x0000002000207308 */ /* 0x000e620000000800 */
[----:B--2---:R-:W-:-:S01]  /*2d60*/  FADD.FTZ R56, R36, R49 ;  /* 0x0000003124387221 */ /* 0x004fc20000010000 */
[--C-:B------:R-:W-:Y:S01]  /*2d70*/  FFMA.FTZ R49, R72, UR44, -R66.reuse ;  /* 0x0000002c48317c23 */ /* 0x100fe20008010842 */
[----:B------:R-:W-:-:S05]  /*2d80*/  FFMA.FTZ R66, R85, UR44, -R66 ;  /* 0x0000002c55427c23 */ /* 0x000fca0008010842 */
[----:B------:R-:W2:Y:S01]  /*2d90*/  MUFU.EX2 R33, R33 ;  /* 0x0000002100217308 */ /* 0x000ea20000000800 */
[----:B---3--:R-:W-:-:S01]  /*2da0*/  FADD.FTZ R57, R37, R56 ;  /* 0x0000003825397221 */ /* 0x008fc20000010000 */
[----:B------:R-:W-:-:S04]  /*2db0*/  F2FP.SATFINITE.E4M3.F32.PACK_AB_MERGE_C R36, R37, R36, RZ ;  /* 0x000000242524723e */ /* 0x000fc800048070ff */
[----:B------:R-:W-:Y:S02]  /*2dc0*/  F2FP.SATFINITE.E4M3.F32.PACK_AB_MERGE_C R150, R29, R24, R36 ;  /* 0x000000181d96723e */ /* 0x000fe40004807024 */
[----:B------:R-:W3:Y:S01]  /*2dd0*/  MUFU.EX2 R70, R70 ;  /* 0x0000004600467308 */ /* 0x000ee20000000800 */
[----:B-1----:R-:W-:-:S07]  /*2de0*/  FADD.FTZ R56, R32, R57 ;  /* 0x0000003920387221 */ /* 0x002fce0000010000 */
[----:B------:R-:W1:Y:S01]  /*2df0*/  MUFU.EX2 R71, R71 ;  /* 0x0000004700477308 */ /* 0x000e620000000800 */
[----:B--2---:R-:W-:-:S07]  /*2e00*/  FADD.FTZ R57, R33, R56 ;  /* 0x0000003821397221 */ /* 0x004fce0000010000 */
[----:B------:R-:W2:Y:S01]  /*2e10*/  MUFU.EX2 R40, R40 ;  /* 0x0000002800287308 */ /* 0x000ea20000000800 */
[----:B---3--:R-:W-:-:S07]  /*2e20*/  FADD.FTZ R56, R70, R57 ;  /* 0x0000003946387221 */ /* 0x008fce0000010000 */
[----:B------:R3:W-:Y:S01]  /*2e30*/  MUFU.EX2 R3, R64 ;  /* 0x0000004000037308 */ /* 0x0007e20000000800 */
[----:B-1----:R-:W-:-:S01]  /*2e40*/  FADD.FTZ R57, R71, R56 ;  /* 0x0000003847397221 */ /* 0x002fc20000010000 */
[----:B------:R-:W-:-:S04]  /*2e50*/  F2FP.SATFINITE.E4M3.F32.PACK_AB_MERGE_C R70, R71, R70, RZ ;  /* 0x000000464746723e */ /* 0x000fc800048070ff */
[----:B------:R-:W-:Y:S02]  /*2e60*/  F2FP.SATFINITE.E4M3.F32.PACK_AB_MERGE_C R144, R33, R32, R70 ;  /* 0x000000202190723e */ /* 0x000fe40004807046 */
[----:B------:R-:W1:Y:S01]  /*2e70*/  MUFU.EX2 R41, R41 ;  /* 0x0000002900297308 */ /* 0x000e620000000800 */
[----:B---3--:R-:W-:-:S01]  /*2e80*/  FADD.FTZ R64, R14, R75 ;  /* 0x0000004b0e407221 */ /* 0x008fc20000010000 */
[----:B--2---:R-:W-:-:S06]  /*2e90*/  FADD.FTZ R56, R40, R57 ;  /* 0x0000003928387221 */ /* 0x004fcc0000010000 */
[----:B0-----:R0:W-:Y:S08]  /*2ea0*/  MUFU.EX2 R48, R65 ;  /* 0x0000004100307308 */ /* 0x0011f00000000800 */
[----:B------:R-:W2:Y:S01]  /*2eb0*/  MUFU.EX2 R52, R52 ;  /* 0x0000003400347308 */ /* 0x000ea20000000800 */
[----:B0-----:R-:W-:-:S01]  /*2ec0*/  FADD.FTZ R65, R15, R64 ;  /* 0x000000400f417221 */ /* 0x001fc20000010000 */
[----:B-1----:R-:W-:-:S03]  /*2ed0*/  FADD.FTZ R9, R41, R56 ;  /* 0x0000003829097221 */ /* 0x002fc60000010000 */
[----:B------:R-:W-:-:S03]  /*2ee0*/  FADD.FTZ R64, R20, R65 ;  /* 0x0000004114407221 */ /* 0x000fc60000010000 */
[----:B------:R-:W0:Y:S01]  /*2ef0*/  MUFU.EX2 R53, R53 ;  /* 0x0000003500357308 */ /* 0x000e220000000800 */
[----:B------:R-:W-:-:S04]  /*2f00*/  FADD.FTZ R64, R27, R64 ;  /* 0x000000401b407221 */ /* 0x000fc80000010000 */
[----:B------:R-:W-:-:S03]  /*2f10*/  FADD.FTZ R65, R21, R64 ;  /* 0x0000004015417221 */ /* 0x000fc60000010000 */
[----:B------:R-:W1:Y:S01]  /*2f20*/  MUFU.EX2 R44, R44 ;  /* 0x0000002c002c7308 */ /* 0x000e620000000800 */
[----:B------:R-:W-:-:S01]  /*2f30*/  FADD.FTZ R65, R26, R65 ;  /* 0x000000411a417221 */ /* 0x000fc20000010000 */
[----:B--2---:R-:W-:-:S03]  /*2f40*/  FADD.FTZ R10, R52, R9 ;  /* 0x00000009340a7221 */ /* 0x004fc60000010000 */
[----:B------:R-:W-:-:S03]  /*2f50*/  FADD.FTZ R56, R30, R65 ;  /* 0x000000411e387221 */ /* 0x000fc60000010000 */
[----:B------:R-:W2:Y:S01]  /*2f60*/  MUFU.EX2 R45, R45 ;  /* 0x0000002d002d7308 */ /* 0x000ea20000000800 */
[----:B------:R-:W-:-:S01]  /*2f70*/  FADD.FTZ R31, R31, R56 ;  /* 0x000000381f1f7221 */ /* 0x000fc20000010000 */
[C---:B0-----:R-:W-:Y:S01]  /*2f80*/  FADD.FTZ R9, R53.reuse, R10 ;  /* 0x0000000a35097221 */ /* 0x041fe20000010000 */
[----:B------:R-:W-:Y:S02]  /*2f90*/  F2FP.SATFINITE.E4M3.F32.PACK_AB_MERGE_C R52, R53, R52, RZ ;  /* 0x000000343534723e */ /* 0x000fe400048070ff */
[----:B------:R-:W-:Y:S02]  /*2fa0*/  FADD.FTZ R20, R34, R31 ;  /* 0x0000001f22147221 */ /* 0x000fe40000010000 */
[----:B------:R-:W-:Y:S01]  /*2fb0*/  F2FP.SATFINITE.E4M3.F32.PACK_AB_MERGE_C R146, R41, R40, R52 ;  /* 0x000000282992723e */ /* 0x000fe20004807034 */
[----:B------:R-:W0:Y:S01]  /*2fc0*/  MUFU.EX2 R60, R60 ;  /* 0x0000003c003c7308 */ /* 0x000e220000000800 */
[----:B-1----:R-:W-:-:S01]  /*2fd0*/  FADD.FTZ R10, R44, R9 ;  /* 0x000000092c0a7221 */ /* 0x002fc20000010000 */
[----:B------:R-:W-:-:S04]  /*2fe0*/  FADD.FTZ R20, R35, R20 ;  /* 0x0000001423147221 */ /* 0x000fc80000010000 */
[----:B------:R-:W-:Y:S01]  /*2ff0*/  FADD.FTZ R13, R39, R20 ;  /* 0x00000014270d7221 */ /* 0x000fe20000010000 */
[----:B------:R-:W-:Y:S01]  /*3000*/  F2FP.SATFINITE.E4M3.F32.PACK_AB_MERGE_C R39, R46, R39, RZ ;  /* 0x000000272e27723e */ /* 0x000fe200048070ff */
[----:B------:R-:W1:Y:S01]  /*3010*/  MUFU.EX2 R61, R61 ;  /* 0x0000003d003d7308 */ /* 0x000e620000000800 */
[----:B--2---:R-:W-:-:S01]  /*3020*/  FADD.FTZ R9, R45, R10 ;  /* 0x0000000a2d097221 */ /* 0x004fc20000010000 */
[----:B------:R-:W-:Y:S01]  /*3030*/  FADD.FTZ R13, R46, R13 ;  /* 0x0000000d2e0d7221 */ /* 0x000fe20000010000 */
[----:B------:R-:W-:-:S03]  /*3040*/  F2FP.SATFINITE.E4M3.F32.PACK_AB_MERGE_C R141, R35, R34, R39 ;  /* 0x00000022238d723e */ /* 0x000fc60004807027 */
[----:B------:R-:W-:Y:S02]  /*3050*/  FADD.FTZ R10, R38, R13 ;  /* 0x0000000d260a7221 */ /* 0x000fe40000010000 */
[----:B------:R-:W2:Y:S01]  /*3060*/  MUFU.EX2 R43, R43 ;  /* 0x0000002b002b7308 */ /* 0x000ea20000000800 */
[----:B0-----:R-:W-:-:S07]  /*3070*/  FADD.FTZ R4, R60, R9 ;  /* 0x000000093c047221 */ /* 0x001fce0000010000 */
[----:B------:R-:W0:Y:S01]  /*3080*/  MUFU.EX2 R42, R42 ;  /* 0x0000002a002a7308 */ /* 0x000e220000000800 */
[----:B-1----:R-:W-:-:S01]  /*3090*/  FADD.FTZ R4, R61, R4 ;  /* 0x000000043d047221 */ /* 0x002fc20000010000 */
[----:B------:R-:W-:-:S03]  /*30a0*/  F2FP.SATFINITE.E4M3.F32.PACK_AB_MERGE_C R60, R61, R60, RZ ;  /* 0x0000003c3d3c723e */ /* 0x000fc600048070ff */
[----:B------:R-:W-:Y:S01]  /*30b0*/  FADD.FTZ R7, R3, R4 ;  /* 0x0000000403077221 */ /* 0x000fe20000010000 */
[----:B------:R-:W-:Y:S02]  /*30c0*/  F2FP.SATFINITE.E4M3.F32.PACK_AB_MERGE_C R140, R45, R44, R60 ;  /* 0x0000002c2d8c723e */ /* 0x000fe4000480703c */
[----:B------:R-:W1:Y:S01]  /*30d0*/  MUFU.EX2 R68, R68 ;  /* 0x0000004400447308 */ /* 0x000e620000000800 */
[----:B--2---:R-:W-:-:S01]  /*30e0*/  FADD.FTZ R9, R43, R10 ;  /* 0x0000000a2b097221 */ /* 0x004fc20000010000 */
[----:B------:R-:W-:-:S06]  /*30f0*/  FADD.FTZ R7, R48, R7 ;  /* 0x0000000730077221 */ /* 0x000fcc0000010000 */
[----:B------:R-:W2:Y:S01]  /*3100*/  MUFU.EX2 R47, R47 ;  /* 0x0000002f002f7308 */ /* 0x000ea20000000800 */
[----:B0-----:R-:W-:-:S07]  /*3110*/  FADD.FTZ R8, R42, R9 ;  /* 0x000000092a087221 */ /* 0x001fce0000010000 */
[----:B------:R-:W0:Y:S01]  /*3120*/  MUFU.EX2 R69, R69 ;  /* 0x0000004500457308 */ /* 0x000e220000000800 */
[----:B-1----:R-:W-:-:S07]  /*3130*/  FADD.FTZ R4, R68, R7 ;  /* 0x0000000744047221 */ /* 0x002fce0000010000 */
[----:B------:R-:W-:Y:S01]  /*3140*/  MUFU.EX2 R54, R54 ;  /* 0x0000003600367308 */ /* 0x000fe20000000800 */
[C---:B--2---:R-:W-:Y:S01]  /*3150*/  F2FP.SATFINITE.E4M3.F32.PACK_AB_MERGE_C R42, R47.reuse, R42, RZ ;  /* 0x0000002a2f2a723e */ /* 0x044fe200048070ff */
[----:B------:R-:W-:-:S03]  /*3160*/  FADD.FTZ R47, R47, R8 ;  /* 0x000000082f2f7221 */ /* 0x000fc60000010000 */
[----:B------:R-:W-:-:S03]  /*3170*/  F2FP.SATFINITE.E4M3.F32.PACK_AB_MERGE_C R143, R43, R38, R42 ;  /* 0x000000262b8f723e */ /* 0x000fc6000480702a */
[----:B------:R-:W1:Y:S01]  /*3180*/  MUFU.EX2 R55, R55 ;  /* 0x0000003700377308 */ /* 0x000e620000000800 */
[----:B0-----:R-:W-:-:S01]  /*3190*/  FADD.FTZ R4, R69, R4 ;  /* 0x0000000445047221 */ /* 0x001fc20000010000 */
[----:B------:R-:W-:-:S04]  /*31a0*/  F2FP.SATFINITE.E4M3.F32.PACK_AB_MERGE_C R68, R69, R68, RZ ;  /* 0x000000444544723e */ /* 0x000fc800048070ff */
[----:B------:R-:W-:Y:S02]  /*31b0*/  F2FP.SATFINITE.E4M3.F32.PACK_AB_MERGE_C R142, R48, R3, R68 ;  /* 0x00000003308e723e */ /* 0x000fe40004807044 */
[----:B------:R-:W0:Y:S08]  /*31c0*/  MUFU.EX2 R50, R50 ;  /* 0x0000003200327308 */ /* 0x000e300000000800 */
[----:B------:R-:W2:Y:S01]  /*31d0*/  MUFU.EX2 R49, R49 ;  /* 0x0000003100317308 */ /* 0x000ea20000000800 */
[----:B-1----:R-:W-:-:S07]  /*31e0*/  F2FP.SATFINITE.E4M3.F32.PACK_AB_MERGE_C R9, R55, R54, RZ ;  /* 0x000000363709723e */ /* 0x002fce00048070ff */
[----:B------:R-:W1:Y:S01]  /*31f0*/  MUFU.EX2 R51, R51 ;  /* 0x0000003300337308 */ /* 0x000e620000000800 */
[----:B0-----:R-:W-:-:S07]  /*3200*/  FADD.FTZ R8, R50, R47 ;  /* 0x0000002f32087221 */ /* 0x001fce0000010000 */
[----:B------:R-:W0:Y:S01]  /*3210*/  MUFU.EX2 R6, R73 ;  /* 0x0000004900067308 */ /* 0x000e220000000800 */
[----:B--2---:R-:W-:-:S07]  /*3220*/  FADD.FTZ R7, R49, R4 ;  /* 0x0000000431077221 */ /* 0x004fce0000010000 */
[----:B------:R-:W2:Y:S01]  /*3230*/  MUFU.EX2 R76, R76 ;  /* 0x0000004c004c7308 */ /* 0x000ea20000000800 */
[C---:B-1----:R-:W-:Y:S01]  /*3240*/  F2FP.SATFINITE.E4M3.F32.PACK_AB_MERGE_C R137, R51.reuse, R50, R9 ;  /* 0x000000323389723e */ /* 0x042fe20004807009 */
[----:B------:R-:W-:-:S04]  /*3250*/  FADD.FTZ R51, R51, R8 ;  /* 0x0000000833337221 */ /* 0x000fc80000010000 */
[----:B------:R-:W-:Y:S02]  /*3260*/  FADD.FTZ R54, R54, R51 ;  /* 0x0000003336367221 */ /* 0x000fe40000010000 */
[----:B------:R-:W1:Y:S01]  /*3270*/  MUFU.EX2 R77, R77 ;  /* 0x0000004d004d7308 */ /* 0x000e620000000800 */
[----:B0-----:R-:W-:-:S01]  /*3280*/  FADD.FTZ R9, R6, R7 ;  /* 0x0000000706097221 */ /* 0x001fc20000010000 */
[----:B------:R-:W-:-:S06]  /*3290*/  FADD.FTZ R55, R55, R54 ;  /* 0x0000003637377221 */ /* 0x000fcc0000010000 */
[----:B------:R-:W-:Y:S01]  /*32a0*/  MUFU.EX2 R62, R62 ;  /* 0x0000003e003e7308 */ /* 0x000fe20000000800 */
[----:B--2---:R-:W-:-:S07]  /*32b0*/  FADD.FTZ R4, R76, R9 ;  /* 0x000000094c047221 */ /* 0x004fce0000010000 */
[----:B------:R-:W0:Y:S01]  /*32c0*/  MUFU.EX2 R63, R63 ;  /* 0x0000003f003f7308 */ /* 0x000e220000000800 */
[C---:B-1----:R-:W-:Y:S01]  /*32d0*/  F2FP.SATFINITE.E4M3.F32.PACK_AB_MERGE_C R76, R77.reuse, R76, RZ ;  /* 0x0000004c4d4c723e */ /* 0x042fe200048070ff */
[----:B------:R-:W-:-:S03]  /*32e0*/  FADD.FTZ R77, R77, R4 ;  /* 0x000000044d4d7221 */ /* 0x000fc60000010000 */
[----:B------:R-:W-:-:S03]  /*32f0*/  F2FP.SATFINITE.E4M3.F32.PACK_AB_MERGE_C R136, R6, R49, R76 ;  /* 0x000000310688723e */ /* 0x000fc6000480704c */
[----:B------:R-:W1:Y:S08]  /*3300*/  MUFU.EX2 R58, R58 ;  /* 0x0000003a003a7308 */ /* 0x000e700000000800 */
[----:B------:R-:W2:Y:S01]  /*3310*/  MUFU.EX2 R80, R80 ;  /* 0x0000005000507308 */ /* 0x000ea20000000800 */
[----:B0-----:R-:W-:-:S07]  /*3320*/  F2FP.SATFINITE.E4M3.F32.PACK_AB_MERGE_C R9, R63, R62, RZ ;  /* 0x0000003e3f09723e */ /* 0x001fce00048070ff */
[----:B------:R-:W0:Y:S01]  /*3330*/  MUFU.EX2 R59, R59 ;  /* 0x0000003b003b7308 */ /* 0x000e220000000800 */
[----:B-1----:R-:W-:-:S07]  /*3340*/  FADD.FTZ R8, R58, R55 ;  /* 0x000000373a087221 */ /* 0x002fce0000010000 */
[----:B------:R-:W1:Y:S01]  /*3350*/  MUFU.EX2 R81, R81 ;  /* 0x0000005100517308 */ /* 0x000e620000000800 */
[----:B--2---:R-:W-:-:S07]  /*3360*/  FADD.FTZ R4, R80, R77 ;  /* 0x0000004d50047221 */ /* 0x004fce0000010000 */
[----:B------:R-:W-:Y:S01]  /*3370*/  MUFU.EX2 R84, R84 ;  /* 0x0000005400547308 */ /* 0x000fe20000000800 */
[C---:B0-----:R-:W-:Y:S01]  /*3380*/  F2FP.SATFINITE.E4M3.F32.PACK_AB_MERGE_C R139, R59.reuse, R58, R9 ;  /* 0x0000003a3b8b723e */ /* 0x041fe20004807009 */
[----:B------:R-:W-:-:S06]  /*3390*/  FADD.FTZ R59, R59, R8 ;  /* 0x000000083b3b7221 */ /* 0x000fcc0000010000 */
[----:B------:R-:W0:Y:S01]  /*33a0*/  MUFU.EX2 R7, R66 ;  /* 0x0000004200077308 */ /* 0x000e220000000800 */
[----:B-1----:R-:W-:-:S01]  /*33b0*/  FADD.FTZ R9, R81, R4 ;  /* 0x0000000451097221 */ /* 0x002fc20000010000 */
[----:B------:R-:W-:-:S04]  /*33c0*/  FADD.FTZ R4, R62, R59 ;  /* 0x0000003b3e047221 */ /* 0x000fc80000010000 */
[----:B------:R-:W-:Y:S01]  /*33d0*/  FADD.FTZ R4, R63, R4 ;  /* 0x000000043f047221 */ /* 0x000fe20000010000 */
[----:B0-----:R-:W-:Y:S01]  /*33e0*/  F2FP.SATFINITE.E4M3.F32.PACK_AB_MERGE_C R3, R7, R84, RZ ;  /* 0x000000540703723e */ /* 0x001fe200048070ff */
[----:B------:R-:W-:-:S03]  /*33f0*/  FADD.FTZ R84, R84, R9 ;  /* 0x0000000954547221 */ /* 0x000fc60000010000 */
[----:B------:R-:W-:Y:S01]  /*3400*/  F2FP.SATFINITE.E4M3.F32.PACK_AB_MERGE_C R138, R81, R80, R3 ;  /* 0x00000050518a723e */ /* 0x000fe20004807003 */
[----:B------:R-:W-:-:S01]  /*3410*/  FADD.FTZ R3, R7, R84 ;  /* 0x0000005407037221 */ /* 0x000fc20000010000 */
[----:B------:R-:W-:Y:S06]  /*3420*/  @!P1 BRA `(.L_x_15) ;  /* 0x0000001c00589947 */ /* 0x000fec0003800000 */
[----:B------:R-:W-:Y:S01]  /*3430*/  IMAD.MOV.U32 R7, RZ, RZ, R0 ;  /* 0x000000ffff077224 */ /* 0x000fe200078e0000 */
[----:B------:R-:W-:Y:S01]  /*3440*/  CS2R R134, SRZ ;  /* 0x0000000000867805 */ /* 0x000fe2000001ff00 */
[----:B------:R-:W-:Y:S01]  /*3450*/  IMAD.MOV.U32 R6, RZ, RZ, R5 ;  /* 0x000000ffff067224 */ /* 0x000fe200078e0005 */
[----:B------:R-:W-:Y:S02]  /*3460*/  CS2R R132, SRZ ;  /* 0x0000000000847805 */ /* 0x000fe4000001ff00 */
[----:B------:R-:W-:Y:S02]  /*3470*/  CS2R R130, SRZ ;  /* 0x0000000000827805 */ /* 0x000fe4000001ff00 */
[----:B------:R-:W-:Y:S02]  /*3480*/  CS2R R128, SRZ ;  /* 0x0000000000807805 */ /* 0x000fe4000001ff00 */
[----:B------:R-:W-:Y:S02]  /*3490*/  CS2R R126, SRZ ;  /* 0x00000000007e7805 */ /* 0x000fe4000001ff00 */
[----:B------:R-:W-:-:S02]  /*34a0*/  CS2R R124, SRZ ;  /* 0x00000000007c7805 */ /* 0x000fc4000001ff00 */
[----:B------:R-:W-:Y:S02]  /*34b0*/  CS2R R122, SRZ ;  /* 0x00000000007a7805 */ /* 0x000fe4000001ff00 */
        /* <DEDUP_REMOVED lines=16> */
[----:B------:R-:W-:Y:S01]  /*35c0*/  CS2R R88, SRZ ;  /* 0x0000000000587805 */ /* 0x000fe2000001ff00 */
[----:B------:R-:W-:Y:S01]  /*35d0*/  UIADD3 UR47, UR47, -0x2, URZ ;  /* 0xfffffffe2f2f7890 */ /* 0x000fe2000fffe03f */
[----:B------:R-:W-:Y:S01]  /*35e0*/  UMOV UR17, UR37 ;  /* 0x0000002500117c82 */ /* 0x000fe20008000000 */
[----:B------:R-:W-:-:S10]  /*35f0*/  UMOV UR18, UR38 ;  /* 0x0000002600127c82 */ /* 0x000fd40008000000 */
.L_x_25:
[----:B------:R-:W-:-:S04]  /*3600*/  UISETP.NE.AND UP0, UPT, UR18, 0x1, UPT ;  /* 0x000000011200788c */ /* 0x000fc8000bf05270 */
[----:B------:R-:W-:-:S04]  /*3610*/  USEL UR37, URZ, 0x1, UP0 ;  /* 0x000000013f257887 */ /* 0x000fc80008000000 */
[----:B------:R-:W-:Y:S01]  /*3620*/  ULOP3.LUT UR37, UR17, UR37, URZ, 0x3c, !UPT ;  /* 0x0000002511257292 */ /* 0x000fe2000f8e3c3f */
[----:B------:R-:W-:Y:S11]  /*3630*/  @!P0 BRA `(.L_x_16) ;  /* 0x0000000000048947 */ /* 0x000ff60003800000 */
[----:B------:R-:W-:Y:S01]  /*3640*/  BPT.TRAP 0x1 ;  /* 0x000000040000795c */ /* 0x000fe20000300000 */
.L_x_16:
[----:B------:R-:W-:Y:S01]  /*3650*/  UIADD3 UR38, UR18, 0x1, URZ ;  /* 0x0000000112267890 */ /* 0x000fe2000fffe03f */
[----:B------:R-:W-:-:S03]  /*3660*/  IMAD.U32 R0, RZ, RZ, UR37 ;  /* 0x00000025ff007e24 */ /* 0x000fc6000f8e00ff */
[----:B------:R-:W-:Y:S02]  /*3670*/  UISETP.NE.AND UP0, UPT, UR38, 0x2, UPT ;  /* 0x000000022600788c */ /* 0x000fe4000bf05270 */
[----:B------:R-:W-:Y:S02]  /*3680*/  SHF.L.U32 R0, R0, 0x1f, RZ ;  /* 0x0000001f00007819 */ /* 0x000fe400000006ff */
[----:B------:R-:W-:-:S04]  /*3690*/  USEL UR38, UR38, URZ, UP0 ;  /* 0x0000003f26267287 */ /* 0x000fc80008000000 */
[----:B------:R-:W-:-:S09]  /*36a0*/  ULEA UR19, UR38, UR43, 0x3 ;  /* 0x0000002b26137291 */ /* 0x000fd2000f8e183f */
[----:B------:R0:W1:Y:S01]  /*36b0*/  SYNCS.PHASECHK.TRANS64.TRYWAIT P1, [UR19+0x19c30], R0 ;  /* 0x019c3000ff0075a7 */ /* 0x0000620008020153 */
[----:B------:R-:W-:Y:S05]  /*36c0*/  @!P0 BRA `(.L_x_17) ;  /* 0x0000000000048947 */ /* 0x000fea0003800000 */
[----:B------:R-:W-:Y:S01]  /*36d0*/  BPT.TRAP 0x1 ;  /* 0x000000040000795c */ /* 0x000fe20000300000 */
.L_x_17:
[----:B-1----:R-:W-:Y:S05]  /*36e0*/  @P1 BRA `(.L_x_18) ;  /* 0x0000000000081947 */ /* 0x002fea0003800000 */
[----:B------:R-:W1:Y:S02]  /*36f0*/  SYNCS.PHASECHK.TRANS64.TRYWAIT P1, [UR19+0x19c30], R0 ;  /* 0x019c3000ff0075a7 */ /* 0x000e640008020153 */
[----:B-1----:R-:W-:Y:S05]  /*3700*/  @!P1 BRA `(.L_x_19) ;  /* 0x0000006c00789947 */ /* 0x002fea0003800000 */
.L_x_18:
[----:B------:R-:W-:Y:S01]  /*3710*/  UIMAD UR14, UR38, 0x300, UR16 ;  /* 0x00000300260e78a4 */ /* 0x000fe2000f8e0210 */
[----:B------:R-:W-:Y:S01]  /*3720*/  WARPGROUP.ARRIVE ;  /* 0x00000000000079c5 */ /* 0x000fe20000000000 */
[----:B------:R-:W-:Y:S01]  /*3730*/  UMOV UR15, 0xc0000010 ;  /* 0xc0000010000f7882 */ /* 0x000fe20000000000 */
[----:B------:R-:W-:Y:S01]  /*3740*/  UMOV UR7, 0xc0000010 ;  /* 0xc000001000077882 */ /* 0x000fe20000000000 */
[----:B------:R-:W-:Y:S02]  /*3750*/  UIADD3 UR6, UR14, 0x100, URZ ;  /* 0x000001000e067890 */ /* 0x000fe4000fffe03f */
[----:B------:R-:W-:Y:S01]  /*3760*/  UIADD3 UR10, UR14, 0x200, URZ ;  /* 0x000002000e0a7890 */ /* 0x000fe2000fffe03f */
[----:B------:R-:W-:Y:S02]  /*3770*/  UMOV UR11, 0xc0000010 ;  /* 0xc0000010000b7882 */ /* 0x000fe40000000000 */
[----:B------:R-:W-:Y:S03]  /*3780*/  QGMMA.64x128x32.F32.E4M3.E4M3 R24, gdesc[UR12], RZ, !UPT, gsb0 ;  /* 0x01e000000c1879f3 */ /* 0x000fe6000c0008ff */
[----:B------:R-:W-:-:S02]  /*3790*/  WARPGROUP.DEPBAR.LE gsb0, 0x0 ;  /* 0x00008000000079c5 */ /* 0x000fc40000010000 */
[----:B------:R-:W-:-:S07]  /*37a0*/  WARPGROUP.ARRIVE ;  /* 0x00000000000079c5 */ /* 0x000fce0000000000 */
[----:B------:R-:W-:Y:S03]  /*37b0*/  QGMMA.64x128x32.F32.E4M3.E4M3 R24, gdesc[UR4], R24, gsb0 ;  /* 0x01e00000041879f3 */ /* 0x000fe60008000818 */
[----:B------:R-:W-:Y:S02]  /*37c0*/  WARPGROUP.DEPBAR.LE gsb0, 0x0 ;  /* 0x00008000000079c5 */ /* 0x000fe40000010000 */
[----:B------:R-:W-:-:S07]  /*37d0*/  WARPGROUP.ARRIVE ;  /* 0x00000000000079c5 */ /* 0x000fce0000000000 */
[----:B------:R-:W-:Y:S03]  /*37e0*/  QGMMA.64x128x32.F32.E4M3.E4M3 R24, gdesc[UR8], R24, gsb0 ;  /* 0x01e00000081879f3 */ /* 0x000fe60008000818 */
[----:B------:R-:W-:Y:S02]  /*37f0*/  WARPGROUP.DEPBAR.LE gsb0, 0x0 ;  /* 0x00008000000079c5 */ /* 0x000fe40000010000 */
[----:B------:R-:W-:Y:S05]  /*3800*/  @!P0 BRA `(.L_x_20) ;  /* 0x0000000000048947 */ /* 0x000fea0003800000 */
[----:B------:R-:W-:Y:S01]  /*3810*/  BPT.TRAP 0x1 ;  /* 0x000000040000795c */ /* 0x000fe20000300000 */
.L_x_20:
[----:B------:R-:W-:Y:S01]  /*3820*/  ULEA UR11, UR18, UR43, 0x3 ;  /* 0x0000002b120b7291 */ /* 0x000fe2000f8e183f */
[----:B01----:R-:W-:-:S05]  /*3830*/  IMAD.U32 R0, RZ, RZ, UR17 ;  /* 0x00000011ff007e24 */ /* 0x003fca000f8e00ff */
[----:B------:R-:W-:-:S04]  /*3840*/  SHF.L.U32 R0, R0, 0x1f, RZ ;  /* 0x0000001f00007819 */ /* 0x000fc800000006ff */
[----:B------:R0:W1:Y:S01]  /*3850*/  SYNCS.PHASECHK.TRANS64.TRYWAIT P1, [UR11+0x19c50], R0 ;  /* 0x019c5000ff0075a7 */ /* 0x000062000802014b */
[----:B------:R-:W-:Y:S05]  /*3860*/  @!P0 BRA `(.L_x_21) ;  /* 0x0000000000048947 */ /* 0x000fea0003800000 */
[----:B------:R-:W-:Y:S01]  /*3870*/  BPT.TRAP 0x1 ;  /* 0x000000040000795c */ /* 0x000fe20000300000 */
.L_x_21:
[----:B-1----:R-:W-:Y:S05]  /*3880*/  @P1 BRA `(.L_x_22) ;  /* 0x0000000000081947 */ /* 0x002fea0003800000 */
[----:B------:R-:W1:Y:S02]  /*3890*/  SYNCS.PHASECHK.TRANS64.TRYWAIT P1, [UR11+0x19c50], R0 ;  /* 0x019c5000ff0075a7 */ /* 0x000e64000802014b */
[----:B-1----:R-:W-:Y:S05]  /*38a0*/  @!P1 BRA `(.L_x_23) ;  /* 0x0000006c00289947 */ /* 0x002fea0003800000 */
.L_x_22:
[----:B------:R-:W-:Y:S01]  /*38b0*/  UIADD3 UR6, UR43, 0x3000, URZ ;  /* 0x000030002b067890 */ /* 0x000fe2000fffe03f */
[----:B------:R-:W-:Y:S01]  /*38c0*/  WARPGROUP.ARRIVE ;  /* 0x00000000000079c5 */ /* 0x000fe20000000000 */
[----:B------:R-:W-:Y:S01]  /*38d0*/  UMOV UR7, 0x40000040 ;  /* 0x4000004000077882 */ /* 0x000fe20000000000 */
[----:B01----:R-:W-:Y:S01]  /*38e0*/  FMNMX.FTZ R0, R24, R6, !PT ;  /* 0x0000000618007209 */ /* 0x003fe20007810000 */
[----:B------:R-:W-:Y:S01]  /*38f0*/  USHF.R.U32.HI UR6, URZ, 0x4, UR6 ;  /* 0x000000043f067899 */ /* 0x000fe20008011606 */
[----:B------:R-:W-:Y:S02]  /*3900*/  FMNMX.FTZ R8, R26, R7, !PT ;  /* 0x000000071a087209 */ /* 0x000fe40007810000 */
[----:B------:R-:W-:Y:S01]  /*3910*/  FMNMX.FTZ R5, R25, R0, !PT ;  /* 0x0000000019057209 */ /* 0x000fe20007810000 */
[----:B------:R-:W-:Y:S01]  /*3920*/  ULOP3.LUT UR6, UR6, 0x3fff, URZ, 0xc0, !UPT ;  /* 0x00003fff06067892 */ /* 0x000fe2000f8ec03f */
[----:B------:R-:W-:Y:S02]  /*3930*/  FMNMX.FTZ R9, R27, R8, !PT ;  /* 0x000000081b097209 */ /* 0x000fe40007810000 */
[----:B------:R-:W-:Y:S01]  /*3940*/  FMNMX.FTZ R0, R28, R5, !PT ;  /* 0x000000051c007209 */ /* 0x000fe20007810000 */
[----:B------:R-:W-:Y:S01]  /*3950*/  ULOP3.LUT UR6, UR6, 0x10000, URZ, 0xfc, !UPT ;  /* 0x0001000006067892 */ /* 0x000fe2000f8efc3f */
[----:B------:R-:W-:-:S02]  /*3960*/  FMNMX.FTZ R8, R30, R9, !PT ;  /* 0x000000091e087209 */ /* 0x000fc40007810000 */
[----:B------:R-:W-:Y:S01]  /*3970*/  FMNMX.FTZ R5, R29, R0, !PT ;  /* 0x000000001d057209 */ /* 0x000fe20007810000 */
[----:B------:R-:W-:Y:S01]  /*3980*/  UIMAD UR10, UR18, 0x300, UR6 ;  /* 0x00000300120a78a4 */ /* 0x000fe2000f8e0206 */
[----:B------:R-:W-:Y:S02]  /*3990*/  FMNMX.FTZ R9, R31, R8, !PT ;  /* 0x000000081f097209 */ /* 0x000fe40007810000 */
[----:B------:R-:W-:Y:S02]  /*39a0*/  FMNMX.FTZ R0, R32, R5, !PT ;  /* 0x0000000520007209 */ /* 0x000fe40007810000 */
[----:B------:R-:W-:Y:S02]  /*39b0*/  FMNMX.FTZ R8, R34, R9, !PT ;  /* 0x0000000922087209 */ /* 0x000fe40007810000 */
[----:B------:R-:W-:Y:S01]  /*39c0*/  UMOV UR6, UR10 ;  /* 0x0000000a00067c82 */ /* 0x000fe20008000000 */
[----:B------:R-:W-:Y:S01]  /*39d0*/  FMNMX.FTZ R5, R33, R0, !PT ;  /* 0x0000000021057209 */ /* 0x000fe20007810000 */
[----:B------:R-:W-:Y:S01]  /*39e0*/  QGMMA.64x96x32.F32.E4M3.E4M3 R88, R148, gdesc[UR4], R88, gsb0 ;  /* 0x0160000494587df3 */ /* 0x000fe20008000858 */
[----:B------:R-:W-:Y:S01]  /*39f0*/  FMNMX.FTZ R9, R35, R8, !PT ;  /* 0x0000000823097209 */ /* 0x000fe20007810000 */
[----:B------:R-:W-:Y:S01]  /*3a00*/  UIADD3 UR6, UR10, 0x2, URZ ;  /* 0x000000020a067890 */ /* 0x000fe2000fffe03f */
[----:B------:R-:W-:Y:S01]  /*3a10*/  FMNMX.FTZ R0, R36, R5, !PT ;  /* 0x0000000524007209 */ /* 0x000fe20007810000 */
[----:B------:R-:W-:Y:S01]  /*3a20*/  UMOV UR7, 0x40000040 ;  /* 0x4000004000077882 */ /* 0x000fe20000000000 */
[----:B------:R-:W-:-:S02]  /*3a30*/  FMNMX.FTZ R8, R38, R9, !PT ;  /* 0x0000000926087209 */ /* 0x000fc40007810000 */
[----:B------:R-:W-:Y:S02]  /*3a40*/  FMNMX.FTZ R5, R37, R0, !PT ;  /* 0x0000000025057209 */ /* 0x000fe40007810000 */
[----:B------:R-:W-:Y:S02]  /*3a50*/  FMNMX.FTZ R9, R39, R8, !PT ;  /* 0x0000000827097209 */ /* 0x000fe40007810000 */
[----:B------:R-:W-:Y:S02]  /*3a60*/  FMNMX.FTZ R0, R40, R5, !PT ;  /* 0x0000000528007209 */ /* 0x000fe40007810000 */
[----:B------:R-:W-:Y:S02]  /*3a70*/  FMNMX.FTZ R8, R42, R9, !PT ;  /* 0x000000092a087209 */ /* 0x000fe40007810000 */
[----:B------:R-:W-:Y:S02]  /*3a80*/  FMNMX.FTZ R5, R41, R0, !PT ;  /* 0x0000000029057209 */ /* 0x000fe40007810000 */
        /* <DEDUP_REMOVED lines=44> */
[----:B------:R-:W-:-:S03]  /*3d50*/  FMNMX.FTZ R8, R87, R8, !PT ;  /* 0x0000000857087209 */ /* 0x000fc60007810000 */
[----:B------:R-:W0:Y:S01]  /*3d60*/  SHFL.BFLY PT, R5, R0, 0x2, 0x1f ;  /* 0x0c401f0000057f89 */ /* 0x000e2200000e0000 */
[----:B------:R-:W-:Y:S02]  /*3d70*/  WARPGROUP.DEPBAR.LE gsb0, 0x0 ;  /* 0x00008000000079c5 */ /* 0x000fe40000010000 */
[----:B------:R-:W-:Y:S01]  /*3d80*/  WARPGROUP.ARRIVE ;  /* 0x00000000000079c5 */ /* 0x000fe20000000000 */
[----:B------:R-:W1:Y:S05]  /*3d90*/  SHFL.BFLY PT, R11, R8, 0x2, 0x1f ;  /* 0x0c401f00080b7f89 */ /* 0x000e6a00000e0000 */
[----:B------:R-:W2:Y:S01]  /*3da0*/  S2R R151, SR_TID.X ;  /* 0x0000000000977919 */ /* 0x000ea20000002100 */
[----:B------:R-:W-:Y:S01]  /*3db0*/  QGMMA.64x96x32.F32.E4M3.E4M3 R88, R144, gdesc[UR4], R88, gsb0 ;  /* 0x0160000490587df3 */ /* 0x000fe20008000858 */
[----:B------:R-:W-:Y:S01]  /*3dc0*/  UIADD3 UR6, UR10, 0x4, URZ ;  /* 0x000000040a067890 */ /* 0x000fe2000fffe03f */
[----:B------:R-:W-:Y:S01]  /*3dd0*/  UMOV UR7, 0x40000040 ;  /* 0x4000004000077882 */ /* 0x000fe20000000000 */
[----:B0-----:R-:W-:-:S05]  /*3de0*/  FMNMX.FTZ R9, R0, R5, !PT ;  /* 0x0000000500097209 */ /* 0x001fca0007810000 */
[----:B------:R-:W0:Y:S01]  /*3df0*/  SHFL.BFLY PT, R10, R9, 0x1, 0x1f ;  /* 0x0c201f00090a7f89 */ /* 0x000e2200000e0000 */
[----:B-1----:R-:W-:Y:S01]  /*3e00*/  FMNMX.FTZ R11, R8, R11, !PT ;  /* 0x0000000b080b7209 */ /* 0x002fe20007810000 */
[----:B------:R-:W-:-:S04]  /*3e10*/  IMAD.U32 R8, RZ, RZ, UR44 ;  /* 0x0000002cff087e24 */ /* 0x000fc8000f8e00ff */
[----:B------:R-:W1:Y:S01]  /*3e20*/  SHFL.BFLY PT, R12, R11, 0x1, 0x1f ;  /* 0x0c201f000b0c7f89 */ /* 0x000e6200000e0000 */
[----:B--2---:R-:W-:Y:S02]  /*3e30*/  LOP3.LUT P1, RZ, R151, 0x7f, RZ, 0xc0, !PT ;  /* 0x0000007f97ff7812 */ /* 0x004fe4000782c0ff */
[----:B0-----:R-:W-:-:S05]  /*3e40*/  FMNMX.FTZ R5, R9, R10, !PT ;  /* 0x0000000a09057209 */ /* 0x001fca0007810000 */
[----:B------:R-:W-:Y:S01]  /*3e50*/  FFMA.FTZ R8, R5, R8, -8 ;  /* 0xc100000005087423 */ /* 0x000fe20000010008 */
[----:B-1----:R-:W-:Y:S01]  /*3e60*/  FMNMX.FTZ R0, R11, R12, !PT ;  /* 0x0000000c0b007209 */ /* 0x002fe20007810000 */
[----:B------:R-:W-:Y:S02]  /*3e70*/  FADD.FTZ R6, -R5, R6 ;  /* 0x0000000605067221 */ /* 0x000fe40000010100 */
[----:B------:R-:W-:-:S01]  /*3e80*/  FFMA.FTZ R14, R33, UR44, -R8 ;  /* 0x0000002c210e7c23 */ /* 0x000fc20008010808 */
[--C-:B------:R-:W-:Y:S01]  /*3e90*/  FFMA.FTZ R33, R52, UR44, -R8.reuse ;  /* 0x0000002c34217c23 */ /* 0x100fe20008010808 */
[----:B------:R-:W-:-:S01]  /*3ea0*/  FFMA.FTZ R52, R69, UR44, -R8 ;  /* 0x0000002c45347c23 */ /* 0x000fc20008010808 */
[----:B------:R-:W-:Y:S02]  /*3eb0*/  IMAD.U32 R69, RZ, RZ, UR44 ;  /* 0x0000002cff457e24 */ /* 0x000fe4000f8e00ff */
[----:B------:R-:W-:-:S01]  /*3ec0*/  FFMA.FTZ R13, R32, UR44, -R8 ;  /* 0x0000002c200d7c23 */ /* 0x000fc20008010808 */
[--C-:B------:R-:W-:Y:S01]  /*3ed0*/  FFMA.FTZ R32, R49, UR44, -R8.reuse ;  /* 0x0000002c31207c23 */ /* 0x100fe20008010808 */
[----:B------:R-:W-:-:S01]  /*3ee0*/  FFMA.FTZ R49, R68, UR44, -R8 ;  /* 0x0000002c44317c23 */ /* 0x000fc20008010808 */
[C---:B------:R-:W-:Y:S01]  /*3ef0*/  FADD.FTZ R7, -R0.reuse, R7 ;  /* 0x0000000700077221 */ /* 0x040fe20000010100 */
[----:B------:R-:W-:-:S01]  /*3f00*/  FFMA.FTZ R68, R0, R69, -8 ;  /* 0xc100000000447423 */ /* 0x000fc20000010045 */
[----:B------:R-:W-:Y:S01]  /*3f10*/  FMUL.FTZ R6, R6, UR44 ;  /* 0x0000002c06067c20 */ /* 0x000fe20008410000 */
[----:B------:R-:W-:-:S01]  /*3f20*/  FFMA.FTZ R9, R24, UR44, -R8 ;  /* 0x0000002c18097c23 */ /* 0x000fc20008010808 */
[----:B------:R-:W-:Y:S01]  /*3f30*/  FMUL.FTZ R7, R7, UR44 ;  /* 0x0000002c07077c20 */ /* 0x000fe20008410000 */
[----:B------:R-:W-:-:S01]  /*3f40*/  FFMA.FTZ R26, R26, UR44, -R68 ;  /* 0x0000002c1a1a7c23 */ /* 0x000fc20008010844 */
[----:B------:R-:W-:Y:S01]  /*3f50*/  FFMA.FTZ R10, R25, UR44, -R8 ;  /* 0x0000002c190a7c23 */ /* 0x000fe20008010808 */
[----:B------:R-:W-:-:S01]  /*3f60*/  FFMA.FTZ R27, R27, UR44, -R68 ;  /* 0x0000002c1b1b7c23 */ /* 0x000fc20008010844 */
[----:B------:R-:W-:Y:S01]  /*3f70*/  MUFU.EX2 R6, R6 ;  /* 0x0000000600067308 */ /* 0x000fe20000000800 */
[----:B------:R-:W-:-:S01]  /*3f80*/  FFMA.FTZ R11, R28, UR44, -R8 ;  /* 0x0000002c1c0b7c23 */ /* 0x000fc20008010808 */
[----:B------:R-:W-:Y:S01]  /*3f90*/  FFMA.FTZ R30, R30, UR44, -R68 ;  /* 0x0000002c1e1e7c23 */ /* 0x000fe20008010844 */
[----:B------:R-:W-:-:S01]  /*3fa0*/  FFMA.FTZ R12, R29, UR44, -R8 ;  /* 0x0000002c1d0c7c23 */ /* 0x000fc20008010808 */
[--C-:B------:R-:W-:Y:S01]  /*3fb0*/  FFMA.FTZ R31, R31, UR44, -R68.reuse ;  /* 0x0000002c1f1f7c23 */ /* 0x100fe20008010844 */
[----:B------:R-:W-:-:S01]  /*3fc0*/  FFMA.FTZ R34, R34, UR44, -R68 ;  /* 0x0000002c22227c23 */ /* 0x000fc20008010844 */
[----:B------:R-:W-:Y:S01]  /*3fd0*/  FFMA.FTZ R35, R35, UR44, -R68 ;  /* 0x0000002c23237c23 */ /* 0x000fe20008010844 */
[----:B------:R-:W-:-:S01]  /*3fe0*/  FFMA.FTZ R15, R36, UR44, -R8 ;  /* 0x0000002c240f7c23 */ /* 0x000fc20008010808 */
[----:B------:R-:W0:Y:S01]  /*3ff0*/  MUFU.EX2 R9, R9 ;  /* 0x0000000900097308 */ /* 0x000e220000000800 */
[----:B------:R-:W-:-:S01]  /*4000*/  FFMA.FTZ R36, R53, UR44, -R8 ;  /* 0x0000002c35247c23 */ /* 0x000fc20008010808 */
[----:B------:R-:W-:Y:S01]  /*4010*/  FFMA.FTZ R38, R38, UR44, -R68 ;  /* 0x0000002c26267c23 */ /* 0x000fe20008010844 */
[----:B------:R-:W-:-:S01]  /*4020*/  FFMA.FTZ R53, R72, UR44, -R8 ;  /* 0x0000002c48357c23 */ /* 0x000fc20008010808 */
[----:B------:R-:W-:Y:S01]  /*4030*/  FFMA.FTZ R20, R37, UR44, -R8 ;  /* 0x0000002c25147c23 */ /* 0x000fe20008010808 */
[----:B------:R-:W-:-:S01]  /*4040*/  FFMA.FTZ R39, R39, UR44, -R68 ;  /* 0x0000002c27277c23 */ /* 0x000fc20008010844 */
[----:B------:R-:W-:Y:S01]  /*4050*/  FFMA.FTZ R21, R40, UR44, -R8 ;  /* 0x0000002c28157c23 */ /* 0x000fe20008010808 */
[----:B------:R-:W-:-:S01]  /*4060*/  FFMA.FTZ R42, R42, UR44, -R68 ;  /* 0x0000002c2a2a7c23 */ /* 0x000fc20008010844 */
[----:B------:R-:W-:Y:S01]  /*4070*/  MUFU.EX2 R7, R7 ;  /* 0x0000000700077308 */ /* 0x000fe20000000800 */
[----:B------:R-:W-:-:S01]  /*4080*/  FFMA.FTZ R24, R41, UR44, -R8 ;  /* 0x0000002c29187c23 */ /* 0x000fc20008010808 */
[----:B------:R-:W-:Y:S01]  /*4090*/  FFMA.FTZ R43, R43, UR44, -R68 ;  /* 0x0000002c2b2b7c23 */ /* 0x000fe20008010844 */
[----:B------:R-:W-:-:S01]  /*40a0*/  FFMA.FTZ R25, R44, UR44, -R8 ;  /* 0x0000002c2c197c23 */ /* 0x000fc20008010808 */
[----:B------:R-:W-:Y:S01]  /*40b0*/  FFMA.FTZ R46, R46, UR44, -R68 ;  /* 0x0000002c2e2e7c23 */ /* 0x000fe20008010844 */
[----:B------:R-:W-:-:S01]  /*40c0*/  FFMA.FTZ R28, R45, UR44, -R8 ;  /* 0x0000002c2d1c7c23 */ /* 0x000fc20008010808 */
[----:B------:R-:W-:Y:S01]  /*40d0*/  FFMA.FTZ R47, R47, UR44, -R68 ;  /* 0x0000002c2f2f7c23 */ /* 0x000fe20008010844 */
[----:B------:R-:W-:-:S01]  /*40e0*/  FFMA.FTZ R29, R48, UR44, -R8 ;  /* 0x0000002c301d7c23 */ /* 0x000fc20008010808 */
[----:B------:R-:W1:Y:S01]  /*40f0*/  MUFU.EX2 R26, R26 ;  /* 0x0000001a001a7308 */ /* 0x000e620000000800 */
[----:B0-----:R-:W-:-:S01]  /*4100*/  FFMA.FTZ R3, R6, R3, R9 ;  /* 0x0000000306037223 */ /* 0x001fc20000010009 */
[--C-:B------:R-:W-:Y:S01]  /*4110*/  FFMA.FTZ R50, R50, UR44, -R68.reuse ;  /* 0x0000002c32327c23 */ /* 0x100fe20008010844 */
[----:B------:R-:W-:-:S01]  /*4120*/  FFMA.FTZ R51, R51, UR44, -R68 ;  /* 0x0000002c33337c23 */ /* 0x000fc20008010844 */
[--C-:B------:R-:W-:Y:S01]  /*4130*/  FFMA.FTZ R37, R56, UR44, -R8.reuse ;  /* 0x0000002c38257c23 */ /* 0x100fe20008010808 */
[----:B------:R-:W-:-:S01]  /*4140*/  FFMA.FTZ R56, R73, UR44, -R8 ;  /* 0x0000002c49387c23 */ /* 0x000fc20008010808 */
[--C-:B------:R-:W-:Y:S01]  /*4150*/  FFMA.FTZ R54, R54, UR44, -R68.reuse ;  /* 0x0000002c36367c23 */ /* 0x100fe20008010844 */
        /* <DEDUP_REMOVED lines=9> */
[----:B------:R-:W2:Y:S01]  /*41f0*/  MUFU.EX2 R27, R27 ;  /* 0x0000001b001b7308 */ /* 0x000ea20000000800 */
[----:B-1----:R-:W-:-:S01]  /*4200*/  FFMA.FTZ R4, R7, R4, R26 ;  /* 0x0000000407047223 */ /* 0x002fc2000001001a */
[----:B------:R-:W-:Y:S01]  /*4210*/  FFMA.FTZ R45, R64, UR44, -R8 ;  /* 0x0000002c402d7c23 */ /* 0x000fe20008010808 */
[----:B------:R-:W-:-:S02]  /*4220*/  WARPGROUP.DEPBAR.LE gsb0, 0x0 ;  /* 0x00008000000079c5 */ /* 0x000fc40000010000 */
[----:B------:R-:W-:Y:S01]  /*4230*/  WARPGROUP.ARRIVE ;  /* 0x00000000000079c5 */ /* 0x000fe20000000000 */
[----:B------:R-:W-:-:S01]  /*4240*/  FFMA.FTZ R66, R66, UR44, -R68 ;  /* 0x0000002c42427c23 */ /* 0x000fc20008010844 */
[----:B------:R-:W-:Y:S01]  /*4250*/  FFMA.FTZ R48, R65, UR44, -R8 ;  /* 0x0000002c41307c23 */ /* 0x000fe20008010808 */
[----:B------:R-:W1:Y:S01]  /*4260*/  MUFU.EX2 R11, R11 ;  /* 0x0000000b000b7308 */ /* 0x000e620000000800 */
[----:B0-----:R-:W-:-:S01]  /*4270*/  FADD.FTZ R72, R10, R3 ;  /* 0x000000030a487221 */ /* 0x001fc20000010000 */
[----:B------:R-:W-:Y:S01]  /*4280*/  FFMA.FTZ R67, R67, UR44, -R68 ;  /* 0x0000002c43437c23 */ /* 0x000fe20008010844 */
[----:B------:R-:W-:Y:S01]  /*4290*/  QGMMA.64x96x32.F32.E4M3.E4M3 R88, R140, gdesc[UR4], R88, gsb0 ;  /* 0x016000048c587df3 */ /* 0x000fe20008000858 */
[----:B------:R-:W-:Y:S01]  /*42a0*/  UIADD3 UR6, UR10, 0x6, URZ ;  /* 0x000000060a067890 */ /* 0x000fe2000fffe03f */
[--C-:B------:R-:W-:Y:S01]  /*42b0*/  FFMA.FTZ R57, R76, UR44, -R8.reuse ;  /* 0x0000002c4c397c23 */ /* 0x100fe20008010808 */
[----:B------:R-:W-:Y:S01]  /*42c0*/  UMOV UR7, 0x40000040 ;  /* 0x4000004000077882 */ /* 0x000fe20000000000 */
[----:B------:R-:W-:Y:S01]  /*42d0*/  FFMA.FTZ R60, R77, UR44, -R8 ;  /* 0x0000002c4d3c7c23 */ /* 0x000fe20008010808 */
[----:B------:R-:W0:Y:S01]  /*42e0*/  MUFU.EX2 R30, R30 ;  /* 0x0000001e001e7308 */ /* 0x000e220000000800 */
[----:B--2---:R-:W-:-:S01]  /*42f0*/  FADD.FTZ R3, R27, R4 ;  /* 0x000000041b037221 */ /* 0x004fc20000010000 */
[--C-:B------:R-:W-:Y:S01]  /*4300*/  FFMA.FTZ R61, R80, UR44, -R8.reuse ;  /* 0x0000002c503d7c23 */ /* 0x100fe20008010808 */
[----:B------:R-:W-:-:S01]  /*4310*/  FFMA.FTZ R64, R81, UR44, -R8 ;  /* 0x0000002c51407c23 */ /* 0x000fc20008010808 */
[--C-:B------:R-:W-:Y:S01]  /*4320*/  FFMA.FTZ R65, R84, UR44, -R8.reuse ;  /* 0x0000002c54417c23 */ /* 0x100fe20008010808 */
[----:B------:R-:W-:-:S03]  /*4330*/  FFMA.FTZ R8, R85, UR44, -R8 ;  /* 0x0000002c55087c23 */ /* 0x000fc60008010808 */
[----:B------:R-:W2:Y:S01]  /*4340*/  MUFU.EX2 R12, R12 ;  /* 0x0000000c000c7308 */ /* 0x000ea20000000800 */
[----:B-1----:R-:W-:-:S07]  /*4350*/  FADD.FTZ R69, R11, R72 ;  /* 0x000000480b457221 */ /* 0x002fce0000010000 */
[----:B------:R-:W1:Y:S01]  /*4360*/  MUFU.EX2 R31, R31 ;  /* 0x0000001f001f7308 */ /* 0x000e620000000800 */
[----:B0-----:R-:W-:-:S07]  /*4370*/  FADD.FTZ R4, R30, R3 ;  /* 0x000000031e047221 */ /* 0x001fce0000010000 */
[----:B------:R-:W0:Y:S01]  /*4380*/  MUFU.EX2 R13, R13 ;  /* 0x0000000d000d7308 */ /* 0x000e220000000800 */
[----:B--2---:R-:W-:-:S07]  /*4390*/  FADD.FTZ R72, R12, R69 ;  /* 0x000000450c487221 */ /* 0x004fce0000010000 */
        /* <DEDUP_REMOVED lines=15> */
[----:B0-----:R-:W-:-:S01]  /*4490*/  FADD.FTZ R72, R20, R69 ;  /* 0x0000004514487221 */ /* 0x001fc20000010000 */
[--C-:B------:R-:W-:Y:S01]  /*44a0*/  FFMA.FTZ R69, R70, UR44, -R68.reuse ;  /* 0x0000002c46457c23 */ /* 0x100fe20008010844 */
[----:B------:R-:W-:-:S05]  /*44b0*/  FFMA.FTZ R70, R71, UR44, -R68 ;  /* 0x0000002c47467c23 */ /* 0x000fca0008010844 */
[----:B------:R-:W0:Y:S01]  /*44c0*/  MUFU.EX2 R42, R42 ;  /* 0x0000002a002a7308 */ /* 0x000e220000000800 */
[----:B--2---:R-:W-:-:S07]  /*44d0*/  FADD.FTZ R3, R39, R4 ;  /* 0x0000000427037221 */ /* 0x004fce0000010000 */
[----:B------:R-:W2:Y:S01]  /*44e0*/  MUFU.EX2 R24, R24 ;  /* 0x0000001800187308 */ /* 0x000ea20000000800 */
[----:B------:R-:W-:Y:S02]  /*44f0*/  WARPGROUP.DEPBAR.LE gsb0, 0x0 ;  /* 0x00008000000079c5 */ /* 0x000fe40000010000 */
[----:B------:R-:W-:Y:S01]  /*4500*/  WARPGROUP.ARRIVE ;  /* 0x00000000000079c5 */ /* 0x000fe20000000000 */
[----:B-1----:R-:W-:-:S04]  /*4510*/  FADD.FTZ R73, R21, R72 ;  /* 0x0000004815497221 */ /* 0x002fc80000010000 */
[----:B------:R-:W1:Y:S01]  /*4520*/  MUFU.EX2 R43, R43 ;  /* 0x0000002b002b7308 */ /* 0x000e620000000800 */
[----:B------:R-:W-:Y:S01]  /*4530*/  QGMMA.64x96x32.F32.E4M3.E4M3 R88, R136, gdesc[UR4], R88, gsb0 ;  /* 0x0160000488587df3 */ /* 0x000fe20008000858 */
[----:B0-----:R-:W-:-:S06]  /*4540*/  FADD.FTZ R4, R42, R3 ;  /* 0x000000032a047221 */ /* 0x001fcc0000010000 */
        /* <DEDUP_REMOVED lines=9> */
[----:B-1----:R-:W-:-:S01]  /*45e0*/  FADD.FTZ R72, R28, R71 ;  /* 0x000000471c487221 */ /* 0x002fc20000010000 */
[----:B------:R-:W-:-:S06]  /*45f0*/  FFMA.FTZ R71, R74, UR44, -R68 ;  /* 0x0000002c4a477c23 */ /* 0x000fcc0008010844 */
[----:B------:R-:W1:Y:S01]  /*4600*/  MUFU.EX2 R50, R50 ;  /* 0x0000003200327308 */ /* 0x000e620000000800 */
[----:B0-----:R-:W-:-:S07]  /*4610*/  FADD.FTZ R3, R47, R4 ;  /* 0x000000042f037221 */ /* 0x001fce0000010000 */
[----:B------:R-:W0:Y:S01]  /*4620*/  MUFU.EX2 R32, R32 ;  /* 0x0000002000207308 */ /* 0x000e220000000800 */
[----:B--2---:R-:W-:-:S01]  /*4630*/  FADD.FTZ R73, R29, R72 ;  /* 0x000000481d497221 */ /* 0x004fc20000010000 */
[----:B------:R-:W-:-:S06]  /*4640*/  FFMA.FTZ R72, R75, UR44, -R68 ;  /* 0x0000002c4b487c23 */ /* 0x000fcc0008010844 */
        /* <DEDUP_REMOVED lines=11> */
[----:B--2---:R-:W-:-:S01]  /*4700*/  FADD.FTZ R74, R36, R73 ;  /* 0x00000049244a7221 */ /* 0x004fc20000010000 */
[----:B------:R-:W-:Y:S01]  /*4710*/  FFMA.FTZ R73, R78, UR44, -R68 ;  /* 0x0000002c4e497c23 */ /* 0x000fe20008010844 */
[----:B------:R-:W-:-:S05]  /*4720*/  WARPGROUP.DEPBAR.LE gsb0, 0x0 ;  /* 0x00008000000079c5 */ /* 0x000fca0000010000 */
[----:B------:R-:W2:Y:S01]  /*4730*/  MUFU.EX2 R58, R58 ;  /* 0x0000003a003a7308 */ /* 0x000ea20000000800 */
[----:B-1----:R-:W-:-:S07]  /*4740*/  FADD.FTZ R3, R55, R4 ;  /* 0x0000000437037221 */ /* 0x002fce0000010000 */
[----:B------:R-:W1:Y:S01]  /*4750*/  MUFU.EX2 R40, R40 ;  /* 0x0000002800287308 */ /* 0x000e620000000800 */
[----:B0-----:R-:W-:-:S01]  /*4760*/  FADD.FTZ R75, R37, R74 ;  /* 0x0000004a254b7221 */ /* 0x001fc20000010000 */
[----:B------:R-:W-:-:S06]  /*4770*/  FFMA.FTZ R74, R79, UR44, -R68 ;  /* 0x0000002c4f4a7c23 */ /* 0x000fcc0008010844 */
        /* <DEDUP_REMOVED lines=30> */
[----:B------:R-:W-:-:S04]  /*4960*/  IMAD.U32 R3, RZ, RZ, UR19 ;  /* 0x00000013ff037e24 */ /* 0x000fc8000f8e00ff */
[----:B------:R-:W-:Y:S02]  /*4970*/  @!P1 VIADD R3, R3, 0x19c40 ;  /* 0x00019c4003039836 */ /* 0x000fe40000000000 */
[----:B------:R-:W1:Y:S01]  /*4980*/  MUFU.EX2 R71, R71 ;  /* 0x0000004700477308 */ /* 0x000e620000000800 */
[----:B0-----:R-:W-:-:S01]  /*4990*/  FADD.FTZ R78, R70, R77 ;  /* 0x0000004d464e7221 */ /* 0x001fc20000010000 */
[--C-:B------:R-:W-:Y:S01]  /*49a0*/  FFMA.FTZ R77, R86, UR44, -R68.reuse ;  /* 0x0000002c564d7c23 */ /* 0x100fe20008010844 */
[----:B------:R-:W-:-:S01]  /*49b0*/  FFMA.FTZ R68, R87, UR44, -R68 ;  /* 0x0000002c57447c23 */ /* 0x000fc20008010844 */
[----:B------:R-:W-:-:S04]  /*49c0*/  @!P1 PRMT R3, RZ, 0x654, R3 ;  /* 0x00000654ff039816 */ /* 0x000fc80000000003 */
[----:B------:R-:W0:Y:S01]  /*49d0*/  MUFU.EX2 R56, R56 ;  /* 0x0000003800387308 */ /* 0x000e220000000800 */
[----:B--2---:R-:W-:-:S01]  /*49e0*/  FADD.FTZ R79, R53, R4 ;  /* 0x00000004354f7221 */ /* 0x004fc20000010000 */
[----:B------:R2:W-:Y:S06]  /*49f0*/  @!P1 SYNCS.ARRIVE.TRANS64.RED.A1T0 RZ, [R3+URZ], RZ ;  /* 0x000000ff03ff99a7 */ /* 0x0005ec000810043f */
[----:B------:R-:W3:Y:S01]  /*4a00*/  MUFU.EX2 R72, R72 ;  /* 0x0000004800487308 */ /* 0x000ee20000000800 */
[----:B-1----:R-:W-:-:S07]  /*4a10*/  FADD.FTZ R81, R71, R78 ;  /* 0x0000004e47517221 */ /* 0x002fce0000010000 */
[----:B------:R-:W1:Y:S01]  /*4a20*/  MUFU.EX2 R57, R57 ;  /* 0x0000003900397308 */ /* 0x000e620000000800 */
[----:B0-----:R-:W-:-:S07]  /*4a30*/  FADD.FTZ R4, R56, R79 ;  /* 0x0000004f38047221 */ /* 0x001fce0000010000 */
[----:B------:R-:W0:Y:S01]  /*4a40*/  MUFU.EX2 R73, R73 ;  /* 0x0000004900497308 */ /* 0x000e220000000800 */
[----:B---3--:R-:W-:-:S07]  /*4a50*/  FADD.FTZ R78, R72, R81 ;  /* 0x00000051484e7221 */ /* 0x008fce0000010000 */
[----:B------:R-:W3:Y:S01]  /*4a60*/  MUFU.EX2 R60, R60 ;  /* 0x0000003c003c7308 */ /* 0x000ee20000000800 */
[----:B-1----:R-:W-:-:S07]  /*4a70*/  FADD.FTZ R79, R57, R4 ;  /* 0x00000004394f7221 */ /* 0x002fce0000010000 */
[----:B------:R-:W1:Y:S01]  /*4a80*/  MUFU.EX2 R74, R74 ;  /* 0x0000004a004a7308 */ /* 0x000e620000000800 */
[----:B0-----:R-:W-:-:S07]  /*4a90*/  FADD.FTZ R81, R73, R78 ;  /* 0x0000004e49517221 */ /* 0x001fce0000010000 */
[----:B------:R-:W2:Y:S01]  /*4aa0*/  MUFU.EX2 R61, R61 ;  /* 0x0000003d003d7308 */ /* 0x000ea20000000800 */
[----:B---3--:R-:W-:-:S07]  /*4ab0*/  FADD.FTZ R4, R60, R79 ;  /* 0x0000004f3c047221 */ /* 0x008fce0000010000 */
[----:B------:R-:W0:Y:S01]  /*4ac0*/  MUFU.EX2 R75, R75 ;  /* 0x0000004b004b7308 */ /* 0x000e220000000800 */
[----:B-1----:R-:W-:-:S07]  /*4ad0*/  FADD.FTZ R78, R74, R81 ;  /* 0x000000514a4e7221 */ /* 0x002fce0000010000 */
[----:B------:R-:W1:Y:S01]  /*4ae0*/  MUFU.EX2 R64, R64 ;  /* 0x0000004000407308 */ /* 0x000e620000000800 */
[----:B--2---:R-:W-:-:S07]  /*4af0*/  FADD.FTZ R3, R61, R4 ;  /* 0x000000043d037221 */ /* 0x004fce0000010000 */
[----:B------:R-:W2:Y:S01]  /*4b00*/  MUFU.EX2 R76, R76 ;  /* 0x0000004c004c7308 */ /* 0x000ea20000000800 */
[----:B0-----:R-:W-:-:S07]  /*4b10*/  FADD.FTZ R79, R75, R78 ;  /* 0x0000004e4b4f7221 */ /* 0x001fce0000010000 */
[----:B------:R-:W0:Y:S01]  /*4b20*/  MUFU.EX2 R65, R65 ;  /* 0x0000004100417308 */ /* 0x000e220000000800 */
[----:B-1----:R-:W-:-:S07]  /*4b30*/  FADD.FTZ R4, R64, R3 ;  /* 0x0000000340047221 */ /* 0x002fce0000010000 */
[----:B------:R-:W1:Y:S01]  /*4b40*/  MUFU.EX2 R77, R77 ;  /* 0x0000004d004d7308 */ /* 0x000e620000000800 */
[----:B--2---:R-:W-:-:S07]  /*4b50*/  FADD.FTZ R78, R76, R79 ;  /* 0x0000004f4c4e7221 */ /* 0x004fce0000010000 */
[----:B------:R-:W2:Y:S01]  /*4b60*/  MUFU.EX2 R8, R8 ;  /* 0x0000000800087308 */ /* 0x000ea20000000800 */
[----:B0-----:R-:W-:-:S07]  /*4b70*/  FADD.FTZ R3, R65, R4 ;  /* 0x0000000441037221 */ /* 0x001fce0000010000 */
[----:B------:R-:W0:Y:S01]  /*4b80*/  MUFU.EX2 R68, R68 ;  /* 0x0000004400447308 */ /* 0x000e220000000800 */
[----:B-1----:R-:W-:-:S01]  /*4b90*/  FADD.FTZ R79, R77, R78 ;  /* 0x0000004e4d4f7221 */ /* 0x002fc20000010000 */
[----:B--2---:R-:W-:-:S03]  /*4ba0*/  FADD.FTZ R3, R8, R3 ;  /* 0x0000000308037221 */ /* 0x004fc60000010000 */
[----:B0-----:R-:W-:Y:S01]  /*4bb0*/  FADD.FTZ R4, R68, R79 ;  /* 0x0000004f44047221 */ /* 0x001fe20000010000 */
[----:B------:R-:W-:Y:S06]  /*4bc0*/  @!P0 BRA `(.L_x_24) ;  /* 0x0000000000048947 */ /* 0x000fec0003800000 */
[----:B------:R-:W-:Y:S01]  /*4bd0*/  BPT.TRAP 0x1 ;  /* 0x000000040000795c */ /* 0x000fe20000300000 */
.L_x_24:
[----:B------:R-:W-:Y:S01]  /*4be0*/  UIADD3 UR6, UR11, 0x19c60, URZ ;  /* 0x00019c600b067890 */ /* 0x000fe2000fffe03f */
[----:B------:R-:W-:Y:S01]  /*4bf0*/  ISETP.LT.AND P1, PT, RZ, UR47, PT ;  /* 0x0000002fff007c0c */ /* 0x000fe2000bf21270 */
[----:B------:R-:W-:Y:S01]  /*4c00*/  UIADD3 UR7, UR47, -0x1, URZ ;  /* 0xffffffff2f077890 */ /* 0x000fe2000fffe03f */
[----:B------:R-:W-:Y:S01]  /*4c10*/  F2FP.SATFINITE.E4M3.F32.PACK_AB_MERGE_C R11, R12, R11, RZ ;  /* 0x0000000b0c0b723e */ /* 0x000fe200048070ff */
[----:B------:R-:W-:Y:S01]  /*4c20*/  UPRMT UR6, UR41, 0x654, UR6 ;  /* 0x0000065429067896 */ /* 0x000fe20008000006 */
[----:B------:R-:W-:Y:S01]  /*4c30*/  F2FP.SATFINITE.E4M3.F32.PACK_AB_MERGE_C R30, R31, R30, RZ ;  /* 0x0000001e1f1e723e */ /* 0x000fe200048070ff */
[----:B------:R-:W-:Y:S01]  /*4c40*/  UMOV UR17, UR37 ;  /* 0x0000002500117c82 */ /* 0x000fe20008000000 */
[----:B------:R-:W-:Y:S01]  /*4c50*/  F2FP.SATFINITE.E4M3.F32.PACK_AB_MERGE_C R15, R20, R15, RZ ;  /* 0x0000000f140f723e */ /* 0x000fe200048070ff */
[----:B------:R-:W-:Y:S01]  /*4c60*/  UMOV UR18, UR38 ;  /* 0x0000002600127c82 */ /* 0x000fe20008000000 */
[----:B------:R-:W-:Y:S01]  /*4c70*/  F2FP.SATFINITE.E4M3.F32.PACK_AB_MERGE_C R38, R39, R38, RZ ;  /* 0x000000262726723e */ /* 0x000fe200048070ff */
[----:B------:R-:W-:Y:S01]  /*4c80*/  UMOV UR47, UR7 ;  /* 0x00000007002f7c82 */ /* 0x000fe20008000000 */
[----:B------:R-:W-:Y:S01]  /*4c90*/  F2FP.SATFINITE.E4M3.F32.PACK_AB_MERGE_C R25, R28, R25, RZ ;  /* 0x000000191c19723e */ /* 0x000fe200048070ff */
[----:B------:R-:W-:Y:S01]  /*4ca0*/  FMUL.FTZ R88, R88, R6 ;  /* 0x0000000658587220 */ /* 0x000fe20000410000 */
[----:B------:R-:W-:Y:S01]  /*4cb0*/  F2FP.SATFINITE.E4M3.F32.PACK_AB_MERGE_C R46, R47, R46, RZ ;  /* 0x0000002e2f2e723e */ /* 0x000fe200048070ff */
[----:B------:R-:W-:Y:S01]  /*4cc0*/  SYNCS.ARRIVE.TRANS64.RED.A1T0 RZ, [UR6], RZ ;  /* 0x000000ffffff79a7 */ /* 0x000fe20008100406 */
[----:B------:R-:W-:Y:S01]  /*4cd0*/  F2FP.SATFINITE.E4M3.F32.PACK_AB_MERGE_C R33, R36, R33, RZ ;  /* 0x000000212421723e */ /* 0x000fe200048070ff */
[----:B------:R-:W-:Y:S01]  /*4ce0*/  FMUL.FTZ R89, R89, R6 ;  /* 0x0000000659597220 */ /* 0x000fe20000410000 */
[----:B------:R-:W-:Y:S01]  /*4cf0*/  F2FP.SATFINITE.E4M3.F32.PACK_AB_MERGE_C R54, R55, R54, RZ ;  /* 0x000000363736723e */ /* 0x000fe200048070ff */
[-C--:B------:R-:W-:Y:S01]  /*4d00*/  FMUL.FTZ R92, R92, R6.reuse ;  /* 0x000000065c5c7220 */ /* 0x080fe20000410000 */
[----:B------:R-:W-:Y:S01]  /*4d10*/  F2FP.SATFINITE.E4M3.F32.PACK_AB_MERGE_C R41, R44, R41, RZ ;  /* 0x000000292c29723e */ /* 0x000fe200048070ff */
[----:B------:R-:W-:Y:S01]  /*4d20*/  FMUL.FTZ R93, R93, R6 ;  /* 0x000000065d5d7220 */ /* 0x000fe20000410000 */
[----:B------:R-:W-:Y:S01]  /*4d30*/  F2FP.SATFINITE.E4M3.F32.PACK_AB_MERGE_C R62, R63, R62, RZ ;  /* 0x0000003e3f3e723e */ /* 0x000fe200048070ff */
[-C--:B------:R-:W-:Y:S01]  /*4d40*/  FMUL.FTZ R96, R96, R6.reuse ;  /* 0x0000000660607220 */ /* 0x080fe20000410000 */
        /* <DEDUP_REMOVED lines=24> */
[----:B------:R-:W-:Y:S01]  /*4ed0*/  FMUL.FTZ R133, R133, R6 ;  /* 0x0000000685857220 */ /* 0x000fe20000410000 */
        /* <DEDUP_REMOVED lines=24> */
[----:B------:R-:W-:Y:S01]  /*5060*/  F2FP.SATFINITE.E4M3.F32.PACK_AB_MERGE_C R148, R10, R9, R11 ;  /* 0x000000090a94723e */ /* 0x000fe2000480700b */
[----:B------:R-:W-:Y:S01]  /*5070*/  IMAD.MOV.U32 R7, RZ, RZ, R0 ;  /* 0x000000ffff077224 */ /* 0x000fe200078e0000 */
[----:B------:R-:W-:Y:S01]  /*5080*/  F2FP.SATFINITE.E4M3.F32.PACK_AB_MERGE_C R149, R27, R26, R30 ;  /* 0x0000001a1b95723e */ /* 0x000fe2000480701e */
[----:B------:R-:W-:Y:S01]  /*5090*/  IMAD.MOV.U32 R6, RZ, RZ, R5 ;  /* 0x000000ffff067224 */ /* 0x000fe200078e0005 */
[----:B------:R-:W-:-:S02]  /*50a0*/  F2FP.SATFINITE.E4M3.F32.PACK_AB_MERGE_C R150, R14, R13, R15 ;  /* 0x0000000d0e96723e */ /* 0x000fc4000480700f */
[----:B------:R-:W-:Y:S02]  /*50b0*/  F2FP.SATFINITE.E4M3.F32.PACK_AB_MERGE_C R151, R35, R34, R38 ;  /* 0x000000222397723e */ /* 0x000fe40004807026 */
[----:B------:R-:W-:Y:S02]  /*50c0*/  F2FP.SATFINITE.E4M3.F32.PACK_AB_MERGE_C R144, R24, R21, R25 ;  /* 0x000000151890723e */ /* 0x000fe40004807019 */
[----:B------:R-:W-:Y:S02]  /*50d0*/  F2FP.SATFINITE.E4M3.F32.PACK_AB_MERGE_C R145, R43, R42, R46 ;  /* 0x0000002a2b91723e */ /* 0x000fe4000480702e */
[----:B------:R-:W-:Y:S02]  /*50e0*/  F2FP.SATFINITE.E4M3.F32.PACK_AB_MERGE_C R146, R32, R29, R33 ;  /* 0x0000001d2092723e */ /* 0x000fe40004807021 */
[----:B------:R-:W-:Y:S02]  /*50f0*/  F2FP.SATFINITE.E4M3.F32.PACK_AB_MERGE_C R147, R51, R50, R54 ;  /* 0x000000323393723e */ /* 0x000fe40004807036 */
[----:B------:R-:W-:-:S02]  /*5100*/  F2FP.SATFINITE.E4M3.F32.PACK_AB_MERGE_C R140, R40, R37, R41 ;  /* 0x00000025288c723e */ /* 0x000fc40004807029 */
[----:B------:R-:W-:Y:S02]  /*5110*/  F2FP.SATFINITE.E4M3.F32.PACK_AB_MERGE_C R141, R59, R58, R62 ;  /* 0x0000003a3b8d723e */ /* 0x000fe4000480703e */
[----:B------:R-:W-:Y:S02]  /*5120*/  F2FP.SATFINITE.E4M3.F32.PACK_AB_MERGE_C R142, R48, R45, R49 ;  /* 0x0000002d308e723e */ /* 0x000fe40004807031 */
[----:B------:R-:W-:Y:S02]  /*5130*/  F2FP.SATFINITE.E4M3.F32.PACK_AB_MERGE_C R143, R67, R66, R69 ;  /* 0x00000042438f723e */ /* 0x000fe40004807045 */
[----:B------:R-:W-:Y:S02]  /*5140*/  F2FP.SATFINITE.E4M3.F32.PACK_AB_MERGE_C R136, R56, R53, R57 ;  /* 0x000000353888723e */ /* 0x000fe40004807039 */
[----:B------:R-:W-:Y:S02]  /*5150*/  F2FP.SATFINITE.E4M3.F32.PACK_AB_MERGE_C R137, R72, R71, R73 ;  /* 0x000000474889723e */ /* 0x000fe40004807049 */
[----:B------:R-:W-:-:S02]  /*5160*/  F2FP.SATFINITE.E4M3.F32.PACK_AB_MERGE_C R138, R64, R61, R8 ;  /* 0x0000003d408a723e */ /* 0x000fc40004807008 */
[----:B------:R-:W-:Y:S01]  /*5170*/  F2FP.SATFINITE.E4M3.F32.PACK_AB_MERGE_C R139, R76, R75, R68 ;  /* 0x0000004b4c8b723e */ /* 0x000fe20004807044 */
[----:B------:R-:W-:Y:S06]  /*5180*/  @P1 BRA `(.L_x_25) ;  /* 0xffffffe4001c1947 */ /* 0x000fec000383ffff */
.L_x_15:
[----:B------:R-:W-:Y:S06]  /*5190*/  BAR.ARV 0x8, 0x200 ;  /* 0x0208000000007b1d */ /* 0x000fec0000002000 */
[----:B------:R-:W-:Y:S05]  /*51a0*/  @!P0 BRA `(.L_x_26) ;  /* 0x0000000000048947 */ /* 0x000fea0003800000 */
[----:B------:R-:W-:Y:S01]  /*51b0*/  BPT.TRAP 0x1 ;  /* 0x000000040000795c */ /* 0x000fe20000300000 */
.L_x_26:
[----:B------:R-:W-:Y:S01]  /*51c0*/  ULEA UR4, UR38, UR43, 0x3 ;  /* 0x0000002b26047291 */ /* 0x000fe2000f8e183f */
[----:B------:R-:W-:-:S05]  /*51d0*/  IMAD.U32 R6, RZ, RZ, UR37 ;  /* 0x00000025ff067e24 */ /* 0x000fca000f8e00ff */
[----:B------:R-:W-:-:S04]  /*51e0*/  SHF.L.U32 R6, R6, 0x1f, RZ ;  /* 0x0000001f06067819 */ /* 0x000fc800000006ff */
[----:B------:R0:W1:Y:S01]  /*51f0*/  SYNCS.PHASECHK.TRANS64.TRYWAIT P1, [UR4+0x19c50], R6 ;  /* 0x019c5006ff0075a7 */ /* 0x0000620008020144 */
[----:B------:R-:W-:Y:S05]  /*5200*/  @!P0 BRA `(.L_x_27) ;  /* 0x0000000000048947 */ /* 0x000fea0003800000 */
[----:B------:R-:W-:Y:S01]  /*5210*/  BPT.TRAP 0x1 ;  /* 0x000000040000795c */ /* 0x000fe20000300000 */
.L_x_27:
[----:B-1----:R-:W-:Y:S05]  /*5220*/  @P1 BRA `(.L_x_28) ;  /* 0x0000000000081947 */ /* 0x002fea0003800000 */
[----:B------:R-:W1:Y:S02]  /*5230*/  SYNCS.PHASECHK.TRANS64.TRYWAIT P1, [UR4+0x19c50], R6 ;  /* 0x019c5006ff0075a7 */ /* 0x000e640008020144 */
[----:B-1----:R-:W-:Y:S05]  /*5240*/  @!P1 BRA `(.L_x_29) ;  /* 0x0000005000d89947 */ /* 0x002fea0003800000 */
.L_x_28:
[----:B------:R-:W-:Y:S01]  /*5250*/  ULDC.64 UR8, c[0x0][0x9a0] ;  /* 0x0002680000087ab9 */ /* 0x000fe20000000a00 */
[----:B------:R-:W-:Y:S01]  /*5260*/  UIADD3 UR5, UR43, 0x3000, URZ ;  /* 0x000030002b057890 */ /* 0x000fe2000fffe03f */
[----:B------:R-:W-:Y:S01]  /*5270*/  WARPGROUP.ARRIVE ;  /* 0x00000000000079c5 */ /* 0x000fe20000000000 */
[----:B------:R-:W-:Y:S01]  /*5280*/  UISETP.NE.U32.AND UP0, UPT, UR8, URZ, UPT ;  /* 0x0000003f0800728c */ /* 0x000fe2000bf05070 */
[----:B------:R-:W-:Y:S01]  /*5290*/  IMAD.MOV.U32 R9, RZ, RZ, 0x3f800000 ;  /* 0x3f800000ff097424 */ /* 0x000fe200078e00ff */
[----:B------:R-:W-:Y:S02]  /*52a0*/  USHF.R.U32.HI UR5, URZ, 0x4, UR5 ;  /* 0x000000043f057899 */ /* 0x000fe40008011605 */
[----:B------:R-:W-:Y:S02]  /*52b0*/  UISETP.NE.AND.EX UP0, UPT, UR9, URZ, UPT, UP0 ;  /* 0x0000003f0900728c */ /* 0x000fe4000bf05300 */
[----:B------:R-:W-:-:S04]  /*52c0*/  ULOP3.LUT UR5, UR5, 0x3fff, URZ, 0xc0, !UPT ;  /* 0x00003fff05057892 */ /* 0x000fc8000f8ec03f */
[----:B------:R-:W-:Y:S01]  /*52d0*/  ULOP3.LUT UR12, UR5, 0x10000, URZ, 0xfc, !UPT ;  /* 0x00010000050c7892 */ /* 0x000fe2000f8efc3f */
[----:B------:R-:W-:-:S04]  /*52e0*/  PLOP3.LUT P1, PT, PT, PT, UP0, 0x80, 0x0 ;  /* 0x000000000000781c */ /* 0x000fc80003f2f008 */
[----:B------:R-:W-:Y:S02]  /*52f0*/  @UP0 USHF.R.S32.HI UR5, URZ, 0x1f, UR40 ;  /* 0x0000001f3f050899 */ /* 0x000fe40008011428 */
[----:B------:R-:W-:Y:S01]  /*5300*/  @UP0 UIADD3 UR13, -UR40, URZ, URZ ;  /* 0x0000003f280d0290 */ /* 0x000fe2000fffe13f */
[----:B------:R-:W-:Y:S01]  /*5310*/  @UP0 ULDC.64 UR6, c[0x0][0x9c8] ;  /* 0x0002720000060ab9 */ /* 0x000fe20000000a00 */
[----:B------:R-:W-:Y:S01]  /*5320*/  @UP0 ULDC UR14, c[0x0][0xc44] ;  /* 0x00031100000e0ab9 */ /* 0x000fe20000000800 */
[----:B------:R-:W-:Y:S02]  /*5330*/  @UP0 UIMAD UR5, UR5, UR6, URZ ;  /* 0x00000006050502a4 */ /* 0x000fe4000f8e023f */
[----:B------:R-:W-:Y:S02]  /*5340*/  @UP0 UIMAD UR13, UR14, UR13, UR39 ;  /* 0x0000000d0e0d02a4 */ /* 0x000fe4000f8e0227 */
[----:B------:R-:W-:Y:S02]  /*5350*/  @UP0 UIMAD.WIDE.U32 UR10, UR40, UR6, URZ ;  /* 0x00000006280a02a5 */ /* 0x000fe4000f8e003f */
[----:B------:R-:W-:-:S02]  /*5360*/  @UP0 UIMAD UR6, UR40, UR7, UR5 ;  /* 0x00000007280602a4 */ /* 0x000fc4000f8e0205 */
[----:B------:R-:W-:Y:S02]  /*5370*/  @UP0 USHF.R.S32.HI UR7, URZ, 0x1f, UR13 ;  /* 0x0000001f3f070899 */ /* 0x000fe4000801140d */
[----:B------:R-:W-:Y:S01]  /*5380*/  UIMAD UR5, UR38, 0x300, UR12 ;  /* 0x00000300260578a4 */ /* 0x000fe2000f8e020c */
[----:B------:R-:W-:Y:S01]  /*5390*/  @UP0 ULDC.64 UR14, c[0x0][0x9d0] ;  /* 0x00027400000e0ab9 */ /* 0x000fe20000000a00 */
[----:B------:R-:W-:Y:S02]  /*53a0*/  @UP0 UIADD3 UR11, UR11, UR6, URZ ;  /* 0x000000060b0b0290 */ /* 0x000fe4000fffe03f */
[----:B------:R-:W-:-:S03]  /*53b0*/  @UP0 UIMAD UR12, UR7, UR14, URZ ;  /* 0x0000000e070c02a4 */ /* 0x000fc6000f8e023f */
[----:B------:R-:W-:Y:S01]  /*53c0*/  UMOV UR6, UR5 ;  /* 0x0000000500067c82 */ /* 0x000fe20008000000 */
[----:B------:R-:W-:Y:S01]  /*53d0*/  UMOV UR7, 0x40000040 ;  /* 0x4000004000077882 */ /* 0x000fe20000000000 */
[----:B------:R-:W-:Y:S01]  /*53e0*/  @UP0 UIMAD UR12, UR13, UR15, UR12 ;  /* 0x0000000f0d0c02a4 */ /* 0x000fe2000f8e020c */
[----:B------:R-:W-:Y:S01]  /*53f0*/  QGMMA.64x96x32.F32.E4M3.E4M3 R88, R148, gdesc[UR4], R88, gsb0 ;  /* 0x0160000494587df3 */ /* 0x000fe20008000858 */
[----:B------:R-:W-:-:S04]  /*5400*/  @UP0 UIMAD.WIDE.U32 UR10, UR13, UR14, UR10 ;  /* 0x0000000e0d0a02a5 */ /* 0x000fc8000f8e000a */
[----:B------:R-:W-:Y:S02]  /*5410*/  @UP0 UIADD3 UR6, UR11, UR12, URZ ;  /* 0x0000000c0b060290 */ /* 0x000fe4000fffe03f */
[----:B------:R-:W-:-:S04]  /*5420*/  @UP0 ULEA UR8, UP1, UR10, UR8, 0x2 ;  /* 0x000000080a080291 */ /* 0x000fc8000f82103f */
[----:B------:R-:W-:Y:S02]  /*5430*/  @UP0 ULEA.HI.X UR9, UR10, UR9, UR6, 0x2, UP1 ;  /* 0x000000090a090291 */ /* 0x000fe400088f1406 */
[----:B01----:R-:W-:-:S04]  /*5440*/  IMAD.U32 R6, RZ, RZ, UR8 ;  /* 0x00000008ff067e24 */ /* 0x003fc8000f8e00ff */
[----:B------:R-:W-:-:S05]  /*5450*/  IMAD.U32 R7, RZ, RZ, UR9 ;  /* 0x00000009ff077e24 */ /* 0x000fca000f8e00ff */
[----:B------:R0:W2:Y:S01]  /*5460*/  @P1 LDG.E R9, desc[UR52][R6.64] ;  /* 0x0000003406091981 */ /* 0x0000a2000c1e1900 */
[----:B------:R-:W-:Y:S01]  /*5470*/  UIADD3 UR6, UR5, 0x2, URZ ;  /* 0x0000000205067890 */ /* 0x000fe2000fffe03f */
[----:B------:R-:W-:Y:S01]  /*5480*/  UMOV UR7, 0x40000040 ;  /* 0x4000004000077882 */ /* 0x000fe20000000000 */
[----:B------:R-:W-:Y:S02]  /*5490*/  WARPGROUP.DEPBAR.LE gsb0, 0x0 ;  /* 0x00008000000079c5 */ /* 0x000fe40000010000 */
[----:B------:R-:W-:-:S06]  /*54a0*/  WARPGROUP.ARRIVE ;  /* 0x00000000000079c5 */ /* 0x000fcc0000000000 */
[----:B------:R-:W-:Y:S01]  /*54b0*/  QGMMA.64x96x32.F32.E4M3.E4M3 R88, R144, gdesc[UR4], R88, gsb0 ;  /* 0x0160000490587df3 */ /* 0x000fe20008000858 */
[----:B------:R-:W-:Y:S01]  /*54c0*/  UIADD3 UR6, UR5, 0x4, URZ ;  /* 0x0000000405067890 */ /* 0x000fe2000fffe03f */
[----:B------:R-:W-:Y:S01]  /*54d0*/  UMOV UR7, 0x40000040 ;  /* 0x4000004000077882 */ /* 0x000fe20000000000 */
[----:B------:R-:W1:Y:S04]  /*54e0*/  SHFL.BFLY PT, R8, R3, 0x2, 0x1f ;  /* 0x0c401f0003087f89 */ /* 0x000e6800000e0000 */
[----:B------:R-:W3:Y:S01]  /*54f0*/  SHFL.BFLY PT, R11, R4, 0x2, 0x1f ;  /* 0x0c401f00040b7f89 */ /* 0x000ee200000e0000 */
[----:B------:R-:W-:Y:S02]  /*5500*/  WARPGROUP.DEPBAR.LE gsb0, 0x0 ;  /* 0x00008000000079c5 */ /* 0x000fe40000010000 */
[----:B------:R-:W-:-:S06]  /*5510*/  WARPGROUP.ARRIVE ;  /* 0x00000000000079c5 */ /* 0x000fcc0000000000 */
[----:B------:R-:W-:Y:S01]  /*5520*/  QGMMA.64x96x32.F32.E4M3.E4M3 R88, R140, gdesc[UR4], R88, gsb0 ;  /* 0x016000048c587df3 */ /* 0x000fe20008000858 */
[----:B------:R-:W-:Y:S01]  /*5530*/  UIADD3 UR6, UR5, 0x6, URZ ;  /* 0x0000000605067890 */ /* 0x000fe2000fffe03f */
[----:B------:R-:W-:Y:S01]  /*5540*/  UMOV UR7, 0x40000040 ;  /* 0x4000004000077882 */ /* 0x000fe20000000000 */
[----:B-1----:R-:W-:-:S01]  /*5550*/  FADD.FTZ R8, R8, R3 ;  /* 0x0000000308087221 */ /* 0x002fc20000010000 */
[----:B---3--:R-:W-:-:S04]  /*5560*/  FADD.FTZ R11, R11, R4 ;  /* 0x000000040b0b7221 */ /* 0x008fc80000010000 */
[----:B0-----:R-:W0:Y:S04]  /*5570*/  SHFL.BFLY PT, R7, R8, 0x1, 0x1f ;  /* 0x0c201f0008077f89 */ /* 0x001e2800000e0000 */
[----:B------:R-:W1:Y:S01]  /*5580*/  SHFL.BFLY PT, R6, R11, 0x1, 0x1f ;  /* 0x0c201f000b067f89 */ /* 0x000e6200000e0000 */
[----:B------:R-:W-:Y:S02]  /*5590*/  IMAD.MOV.U32 R4, RZ, RZ, RZ ;  /* 0x000000ffff047224 */ /* 0x000fe400078e00ff */
[----:B0-----:R-:W-:Y:S01]  /*55a0*/  FADD.FTZ R12, R8, R7 ;  /* 0x00000007080c7221 */ /* 0x001fe20000010000 */
[----:B-1----:R-:W-:-:S04]  /*55b0*/  FADD.FTZ R13, R11, R6 ;  /* 0x000000060b0d7221 */ /* 0x002fc80000010000 */
[C---:B------:R-:W-:Y:S01]  /*55c0*/  FSETP.NE.FTZ.AND P1, PT, R12.reuse, RZ, PT ;  /* 0x000000ff0c00720b */ /* 0x040fe20003f35000 */
[----:B------:R-:W-:Y:S01]  /*55d0*/  FMUL.FTZ R7, R12, 0.00390625 ;  /* 0x3b8000000c077820 */ /* 0x000fe20000410000 */
[----:B------:R-:W-:-:S04]  /*55e0*/  FMUL.FTZ R14, R13, 0.00390625 ;  /* 0x3b8000000d0e7820 */ /* 0x000fc80000410000 */
[----:B------:R-:W-:Y:S02]  /*55f0*/  FSETP.NE.FTZ.AND P2, PT, R7, RZ, PT ;  /* 0x000000ff0700720b */ /* 0x000fe40003f55000 */
[----:B------:R-:W-:Y:S01]  /*5600*/  FSETP.NE.FTZ.AND P3, PT, R14, RZ, PT ;  /* 0x000000ff0e00720b */ /* 0x000fe20003f75000 */
[----:B------:R-:W-:Y:S02]  /*5610*/  WARPGROUP.DEPBAR.LE gsb0, 0x0 ;  /* 0x00008000000079c5 */ /* 0x000fe40000010000 */
[----:B------:R-:W-:-:S06]  /*5620*/  WARPGROUP.ARRIVE ;  /* 0x00000000000079c5 */ /* 0x000fcc0000000000 */
[----:B------:R-:W-:Y:S01]  /*5630*/  QGMMA.64x96x32.F32.E4M3.E4M3 R88, R136, gdesc[UR4], R88, gsb0 ;  /* 0x0160000488587df3 */ /* 0x000fe20008000858 */
[----:B------:R-:W-:Y:S01]  /*5640*/  @P1 MUFU.RCP R4, R12 ;  /* 0x0000000c00041308 */ /* 0x000fe20000001000 */
[----:B------:R-:W-:Y:S01]  /*5650*/  FSETP.NE.FTZ.AND P1, PT, R13, RZ, PT ;  /* 0x000000ff0d00720b */ /* 0x000fe20003f35000 */
[----:B------:R-:W-:-:S06]  /*5660*/  IMAD.MOV.U32 R10, RZ, RZ, RZ ;  /* 0x000000ffff0a7224 */ /* 0x000fcc00078e00ff */
[----:B------:R-:W0:Y:S08]  /*5670*/  @P2 MUFU.LG2 R7, R7 ;  /* 0x0000000700072308 */ /* 0x000e300000000c00 */
[----:B------:R-:W1:Y:S08]  /*5680*/  @P3 MUFU.LG2 R11, R14 ;  /* 0x0000000e000b3308 */ /* 0x000e700000000c00 */
[----:B------:R-:W3:Y:S01]  /*5690*/  @P1 MUFU.RCP R10, R13 ;  /* 0x0000000d000a1308 */ /* 0x000ee20000001000 */
[----:B------:R-:W-:-:S02]  /*56a0*/  IMAD.U32 R6, RZ, RZ, UR44 ;  /* 0x0000002cff067e24 */ /* 0x000fc4000f8e00ff */
[----:B------:R-:W-:Y:S02]  /*56b0*/  IMAD.U32 R15, RZ, RZ, UR44 ;  /* 0x0000002cff0f7e24 */ /* 0x000fe4000f8e00ff */
[----:B0-----:R-:W-:Y:S01]  /*56c0*/  @P2 FMUL.FTZ R7, R7, 0.69314718246459960938 ;  /* 0x3f31721807072820 */ /* 0x001fe20000410000 */
[----:B------:R-:W-:Y:S01]  /*56d0*/  @P2 FMUL.FTZ R6, R6, 0.69314718246459960938 ;  /* 0x3f31721806062820 */ /* 0x000fe20000410000 */
[----:B------:R-:W-:Y:S01]  /*56e0*/  @P3 FMUL.FTZ R12, R15, 0.69314718246459960938 ;  /* 0x3f3172180f0c3820 */ /* 0x000fe20000410000 */
[----:B-1----:R-:W-:Y:S01]  /*56f0*/  @P3 FMUL.FTZ R11, R11, 0.69314718246459960938 ;  /* 0x3f3172180b0b3820 */ /* 0x002fe20000410000 */
[----:B------:R-:W-:Y:S02]  /*5700*/  IMAD.MOV.U32 R8, RZ, RZ, -0x800000 ;  /* 0xff800000ff087424 */ /* 0x000fe400078e00ff */
[----:B------:R-:W-:Y:S01]  /*5710*/  @P2 FFMA.FTZ R8, R6, R5, R7 ;  /* 0x0000000506082223 */ /* 0x000fe20000010007 */
[----:B------:R-:W-:Y:S02]  /*5720*/  IMAD.MOV.U32 R3, RZ, RZ, -0x800000 ;  /* 0xff800000ff037424 */ /* 0x000fe400078e00ff */
[----:B------:R-:W-:Y:S01]  /*5730*/  @P3 FFMA.FTZ R3, R12, R0, R11 ;  /* 0x000000000c033223 */ /* 0x000fe2000001000b */
[-C--:B--2---:R-:W-:Y:S01]  /*5740*/  FMUL.FTZ R56, R4, R9.reuse ;  /* 0x0000000904387220 */ /* 0x084fe20000410000 */
[----:B---3--:R-:W-:Y:S01]  /*5750*/  FMUL.FTZ R58, R10, R9 ;  /* 0x000000090a3a7220 */ /* 0x008fe20000410000 */
[----:B------:R-:W-:-:S02]  /*5760*/  WARPGROUP.DEPBAR.LE gsb0, 0x0 ;  /* 0x00008000000079c5 */ /* 0x000fc40000010000 */
[----:B------:R-:W-:Y:S05]  /*5770*/  @!P0 BRA `(.L_x_30) ;  /* 0x0000000000048947 */ /* 0x000fea0003800000 */
[----:B------:R-:W-:Y:S01]  /*5780*/  BPT.TRAP 0x1 ;  /* 0x000000040000795c */ /* 0x000fe20000300000 */
.L_x_30:
[----:B------:R-:W0:Y:S01]  /*5790*/  S2R R59, SR_TID.X ;  /* 0x00000000003b7919 */ /* 0x000e220000002100 */
[----:B------:R-:W-:Y:S01]  /*57a0*/  ULDC.64 UR6, c[0x4][0x38] ;  /* 0x01000e0000067ab9 */ /* 0x000fe20000000a00 */
[----:B------:R-:W1:Y:S01]  /*57b0*/  S2UR UR5, SR_SWINHI ;  /* 0x00000000000579c3 */ /* 0x000e620000002f00 */
[-C--:B------:R-:W-:Y:S01]  /*57c0*/  FMUL.FTZ R6, R92, R56.reuse ;  /* 0x000000385c067220 */ /* 0x080fe20000410000 */
[-C--:B------:R-:W-:Y:S01]  /*57d0*/  FMUL.FTZ R7, R88, R56.reuse ;  /* 0x0000003858077220 */ /* 0x080fe20000410000 */
[-C--:B------:R-:W-:Y:S01]  /*57e0*/  FMUL.FTZ R9, R93, R56.reuse ;  /* 0x000000385d097220 */ /* 0x080fe20000410000 */
[-C--:B------:R-:W-:Y:S01]  /*57f0*/  FMUL.FTZ R10, R89, R56.reuse ;  /* 0x00000038590a7220 */ /* 0x080fe20000410000 */
[-C--:B------:R-:W-:Y:S01]  /*5800*/  FMUL.FTZ R47, R125, R56.reuse ;  /* 0x000000387d2f7220 */ /* 0x080fe20000410000 */
[----:B------:R-:W-:Y:S01]  /*5810*/  FMUL.FTZ R48, R121, R56 ;  /* 0x0000003879307220 */ /* 0x000fe20000410000 */
[-C--:B------:R-:W-:Y:S01]  /*5820*/  FMUL.FTZ R41, R119, R58.reuse ;  /* 0x0000003a77297220 */ /* 0x080fe20000410000 */
[----:B------:R-:W-:Y:S01]  /*5830*/  FMUL.FTZ R42, R115, R58 ;  /* 0x0000003a732a7220 */ /* 0x000fe20000410000 */
        /* <DEDUP_REMOVED lines=21> */
[----:B0-----:R-:W-:-:S02]  /*5990*/  IMAD.SHL.U32 R0, R59, 0x4, RZ ;  /* 0x000000043b007824 */ /* 0x001fc400078e00ff */
[-C--:B------:R-:W-:Y:S01]  /*59a0*/  FMUL.FTZ R54, R130, R58.reuse ;  /* 0x0000003a82367220 */ /* 0x080fe20000410000 */
[----:B------:R-:W-:Y:S01]  /*59b0*/  FMUL.FTZ R57, R135, R58 ;  /* 0x0000003a87397220 */ /* 0x000fe20000410000 */
[-C--:B------:R-:W-:Y:S01]  /*59c0*/  FMUL.FTZ R31, R109, R56.reuse ;  /* 0x000000386d1f7220 */ /* 0x080fe20000410000 */
[-C--:B------:R-:W-:Y:S01]  /*59d0*/  FMUL.FTZ R32, R105, R56.reuse ;  /* 0x0000003869207220 */ /* 0x080fe20000410000 */
[----:B------:R-:W-:Y:S01]  /*59e0*/  LOP3.LUT R0, R0, 0xc, RZ, 0xc0, !PT ;  /* 0x0000000c00007812 */ /* 0x000fe200078ec0ff */
[-C--:B------:R-:W-:Y:S01]  /*59f0*/  FMUL.FTZ R27, R108, R56.reuse ;  /* 0x000000386c1b7220 */ /* 0x080fe20000410000 */
[-C--:B------:R-:W-:Y:S01]  /*5a00*/  FMUL.FTZ R28, R104, R56.reuse ;  /* 0x00000038681c7220 */ /* 0x080fe20000410000 */
[-C--:B------:R-:W-:Y:S01]  /*5a10*/  FMUL.FTZ R13, R100, R56.reuse ;  /* 0x00000038640d7220 */ /* 0x080fe20000410000 */
[----:B------:R-:W-:Y:S01]  /*5a20*/  IADD3 R4, P0, R0, UR6, RZ ;  /* 0x0000000600047c10 */ /* 0x000fe2000ff1e0ff */
[-C--:B------:R-:W-:Y:S01]  /*5a30*/  FMUL.FTZ R14, R96, R56.reuse ;  /* 0x00000038600e7220 */ /* 0x080fe20000410000 */
[-C--:B------:R-:W-:Y:S01]  /*5a40*/  FMUL.FTZ R21, R101, R56.reuse ;  /* 0x0000003865157220 */ /* 0x080fe20000410000 */
[-C--:B------:R-:W-:Y:S01]  /*5a50*/  FMUL.FTZ R24, R97, R56.reuse ;  /* 0x0000003861187220 */ /* 0x080fe20000410000 */
[----:B------:R-:W-:Y:S01]  /*5a60*/  FMUL.FTZ R43, R124, R56 ;  /* 0x000000387c2b7220 */ /* 0x000fe20000410000 */
[----:B------:R-:W-:-:S02]  /*5a70*/  IMAD.X R5, RZ, RZ, UR7, P0 ;  /* 0x00000007ff057e24 */ /* 0x000fc400080e06ff */
[-C--:B------:R-:W-:Y:S01]  /*5a80*/  FMUL.FTZ R44, R120, R56.reuse ;  /* 0x00000038782c7220 */ /* 0x080fe20000410000 */
[-C--:B------:R-:W-:Y:S01]  /*5a90*/  FMUL.FTZ R51, R132, R56.reuse ;  /* 0x0000003884337220 */ /* 0x080fe20000410000 */
[-C--:B------:R-:W-:Y:S01]  /*5aa0*/  FMUL.FTZ R52, R128, R56.reuse ;  /* 0x0000003880347220 */ /* 0x080fe20000410000 */
[-C--:B------:R-:W-:Y:S01]  /*5ab0*/  FMUL.FTZ R55, R133, R56.reuse ;  /* 0x0000003885377220 */ /* 0x080fe20000410000 */
[----:B------:R0:W2:Y:S01]  /*5ac0*/  LDG.E.CONSTANT R0, desc[UR52][R4.64] ;  /* 0x0000003404007981 */ /* 0x0000a2000c1e9900 */
[----:B------:R-:W-:Y:S01]  /*5ad0*/  F2FP.BF16.F32.PACK_AB R6, R6, R7 ;  /* 0x000000070606723e */ /* 0x000fe200000010ff */
[----:B------:R-:W-:Y:S01]  /*5ae0*/  UMOV UR6, UR43 ;  /* 0x0000002b00067c82 */ /* 0x000fe20008000000 */
[----:B-1----:R-:W-:Y:S01]  /*5af0*/  UMOV UR7, UR5 ;  /* 0x0000000500077c82 */ /* 0x002fe20008000000 */
[----:B------:R-:W-:Y:S01]  /*5b00*/  LOP3.LUT P0, R7, R59, 0x3, RZ, 0xc0, !PT ;  /* 0x000000033b077812 */ /* 0x000fe2000780c0ff */
[----:B------:R-:W-:Y:S01]  /*5b10*/  FMUL.FTZ R56, R129, R56 ;  /* 0x0000003881387220 */ /* 0x000fe20000410000 */
[----:B------:R-:W-:Y:S01]  /*5b20*/  F2FP.BF16.F32.PACK_AB R9, R9, R10 ;  /* 0x0000000a0909723e */ /* 0x000fe200000010ff */
[----:B------:R-:W1:Y:S01]  /*5b30*/  LDC R81, c[0x0][0xc38] ;  /* 0x00030e00ff517b82 */ /* 0x000e620000000800 */
[----:B------:R-:W-:Y:S01]  /*5b40*/  ISETP.EQ.OR P0, PT, R7, 0x3, !P0 ;  /* 0x000000030700780c */ /* 0x000fe20004702670 */
[----:B------:R-:W-:Y:S01]  /*5b50*/  UIADD3 UR5, -UR40, URZ, URZ ;  /* 0x0000003f28057290 */ /* 0x000fe2000fffe13f */
[----:B------:R-:W-:Y:S01]  /*5b60*/  F2FP.BF16.F32.PACK_AB R42, R41, R42 ;  /* 0x0000002a292a723e */ /* 0x000fe200000010ff */
[----:B0-----:R-:W-:Y:S01]  /*5b70*/  FMUL.FTZ R4, R94, R58 ;  /* 0x0000003a5e047220 */ /* 0x001fe20000410000 */
[----:B------:R-:W-:Y:S01]  /*5b80*/  F2FP.BF16.F32.PACK_AB R48, R47, R48 ;  /* 0x000000302f30723e */ /* 0x000fe200000010ff */
[-C--:B------:R-:W-:Y:S01]  /*5b90*/  FMUL.FTZ R5, R90, R58.reuse ;  /* 0x0000003a5a057220 */ /* 0x080fe20000410000 */
[----:B------:R-:W-:Y:S01]  /*5ba0*/  SEL R47, R6, R9, P0 ;  /* 0x00000009062f7207 */ /* 0x000fe20000000000 */
[----:B------:R-:W-:Y:S01]  /*5bb0*/  FMUL.FTZ R58, R131, R58 ;  /* 0x0000003a833a7220 */ /* 0x000fe20000410000 */
[----:B------:R-:W-:Y:S01]  /*5bc0*/  SEL R41, R9, R6, P0 ;  /* 0x0000000609297207 */ /* 0x000fe20000000000 */
[----:B------:R-:W-:Y:S01]  /*5bd0*/  ULDC.64 UR8, c[0x0][0xb90] ;  /* 0x0002e40000087ab9 */ /* 0x000fe20000000a00 */
[----:B------:R-:W0:Y:S01]  /*5be0*/  LDC R9, c[0x0][0xbe8] ;  /* 0x0002fa00ff097b82 */ /* 0x000e220000000800 */
[----:B------:R-:W-:Y:S01]  /*5bf0*/  F2FP.BF16.F32.PACK_AB R35, R35, R36 ;  /* 0x000000242323723e */ /* 0x000fe200000010ff */
[----:B------:R-:W-:Y:S01]  /*5c00*/  USHF.R.S32.HI UR14, URZ, 0x1f, UR40 ;  /* 0x0000001f3f0e7899 */ /* 0x000fe20008011428 */
[----:B------:R-:W-:Y:S01]  /*5c10*/  F2FP.BF16.F32.PACK_AB R40, R39, R40 ;  /* 0x000000282728723e */ /* 0x000fe200000010ff */
[----:B------:R-:W-:Y:S01]  /*5c20*/  ULDC.64 UR10, c[0x0][0xb98] ;  /* 0x0002e600000a7ab9 */ /* 0x000fe20000000a00 */
[----:B------:R-:W-:Y:S01]  /*5c30*/  F2FP.BF16.F32.PACK_AB R4, R4, R5 ;  /* 0x000000050404723e */ /* 0x000fe200000010ff */
[----:B------:R-:W-:Y:S01]  /*5c40*/  UIADD3 UR4, UR4, 0x19c60, URZ ;  /* 0x00019c6004047890 */ /* 0x000fe2000fffe03f */
[----:B------:R-:W-:-:S02]  /*5c50*/  F2FP.BF16.F32.PACK_AB R5, R37, R38 ;  /* 0x000000262505723e */ /* 0x000fc400000010ff */
[----:B------:R-:W-:Y:S01]  /*5c60*/  F2FP.BF16.F32.PACK_AB R58, R57, R58 ;  /* 0x0000003a393a723e */ /* 0x000fe200000010ff */
[----:B------:R-:W-:Y:S01]  /*5c70*/  UPRMT UR4, UR41, 0x654, UR4 ;  /* 0x0000065429047896 */ /* 0x000fe20008000004 */
[----:B------:R-:W-:Y:S01]  /*5c80*/  F2FP.BF16.F32.PACK_AB R10, R33, R34 ;  /* 0x00000022210a723e */ /* 0x000fe200000010ff */
[----:B------:R-:W-:Y:S01]  /*5c90*/  IMAD.U32 R34, RZ, RZ, UR6 ;  /* 0x00000006ff227e24 */ /* 0x000fe2000f8e00ff */
[----:B------:R-:W-:Y:S01]  /*5ca0*/  SEL R57, R35, R40, P0 ;  /* 0x0000002823397207 */ /* 0x000fe20000000000 */
[----:B------:R-:W-:Y:S01]  /*5cb0*/  ULDC UR6, c[0x0][0xc44] ;  /* 0x0003110000067ab9 */ /* 0x000fe20000000800 */
[----:B------:R-:W-:Y:S01]  /*5cc0*/  SEL R38, R40, R35, P0 ;  /* 0x0000002328267207 */ /* 0x000fe20000000000 */
[----:B------:R-:W-:Y:S01]  /*5cd0*/  IMAD.U32 R35, RZ, RZ, UR7 ;  /* 0x00000007ff237e24 */ /* 0x000fe2000f8e00ff */
[----:B------:R-:W-:Y:S01]  /*5ce0*/  F2FP.BF16.F32.PACK_AB R29, R29, R30 ;  /* 0x0000001e1d1d723e */ /* 0x000fe200000010ff */
[----:B------:R-:W-:Y:S01]  /*5cf0*/  UIMAD UR13, UR6, UR5, UR39 ;  /* 0x00000005060d72a4 */ /* 0x000fe2000f8e0227 */
[----:B------:R-:W-:Y:S01]  /*5d00*/  F2FP.BF16.F32.PACK_AB R32, R31, R32 ;  /* 0x000000201f20723e */ /* 0x000fe200000010ff */
[----:B------:R-:W-:Y:S01]  /*5d10*/  IMAD.WIDE R30, R155, 0x2, R34 ;  /* 0x000000029b1e7825 */ /* 0x000fe200078e0222 */
[----:B------:R-:W-:Y:S01]  /*5d20*/  F2FP.BF16.F32.PACK_AB R27, R27, R28 ;  /* 0x0000001c1b1b723e */ /* 0x000fe200000010ff */
[----:B------:R-:W-:Y:S01]  /*5d30*/  USHF.R.S32.HI UR12, URZ, 0x1f, UR13 ;  /* 0x0000001f3f0c7899 */ /* 0x000fe2000801140d */
[----:B------:R-:W-:Y:S01]  /*5d40*/  F2FP.BF16.F32.PACK_AB R56, R55, R56 ;  /* 0x000000383738723e */ /* 0x000fe200000010ff */
[----:B------:R-:W-:Y:S01]  /*5d50*/  UIMAD.WIDE.U32 UR6, UR13, UR8, URZ ;  /* 0x000000080d0672a5 */ /* 0x000fe2000f8e003f */
[----:B------:R-:W-:Y:S01]  /*5d60*/  SEL R55, R27, R32, P0 ;  /* 0x000000201b377207 */ /* 0x000fe20000000000 */
[----:B------:R-:W-:Y:S01]  /*5d70*/  UIMAD UR5, UR12, UR8, URZ ;  /* 0x000000080c0572a4 */ /* 0x000fe2000f8e023f */
[----:B------:R-:W-:Y:S01]  /*5d80*/  SEL R37, R32, R27, P0 ;  /* 0x0000001b20257207 */ /* 0x000fe20000000000 */
[----:B------:R-:W-:Y:S01]  /*5d90*/  UIMAD UR8, UR14, UR10, URZ ;  /* 0x0000000a0e0872a4 */ /* 0x000fe2000f8e023f */
[----:B------:R-:W-:Y:S01]  /*5da0*/  IADD3 R27, P2, R30, 0x6000, RZ ;  /* 0x000060001e1b7810 */ /* 0x000fe20007f5e0ff */
[----:B------:R-:W-:Y:S01]  /*5db0*/  UIMAD UR5, UR13, UR9, UR5 ;  /* 0x000000090d0572a4 */ /* 0x000fe2000f8e0205 */
[----:B------:R-:W-:Y:S01]  /*5dc0*/  F2FP.BF16.F32.PACK_AB R26, R25, R26 ;  /* 0x0000001a191a723e */ /* 0x000fe200000010ff */
[----:B------:R-:W-:Y:S01]  /*5dd0*/  UIMAD UR8, UR40, UR11, UR8 ;  /* 0x0000000b280872a4 */ /* 0x000fe2000f8e0208 */
[----:B------:R-:W-:Y:S01]  /*5de0*/  SEL R71, R5, R42, P0 ;  /* 0x0000002a05477207 */ /* 0x000fe20000000000 */
[----:B------:R-:W-:Y:S01]  /*5df0*/  UIADD3 UR7, UR7, UR5, URZ ;  /* 0x0000000507077290 */ /* 0x000fe2000fffe03f */
[----:B------:R-:W-:Y:S01]  /*5e00*/  SEL R73, R42, R5, P0 ;  /* 0x000000052a497207 */ /* 0x000fe20000000000 */
[----:B------:R-:W-:Y:S01]  /*5e10*/  IMAD R5, R19, 0x20, R2 ;  /* 0x0000002013057824 */ /* 0x000fe200078e0202 */
[----:B------:R-:W-:Y:S01]  /*5e20*/  IADD3 R25, P3, R30, 0x3020, RZ ;  /* 0x000030201e197810 */ /* 0x000fe20007f7e0ff */
[----:B------:R-:W-:Y:S01]  /*5e30*/  UIMAD.WIDE.U32 UR6, UR40, UR10, UR6 ;  /* 0x0000000a280672a5 */ /* 0x000fe2000f8e0006 */
[----:B------:R-:W-:Y:S01]  /*5e40*/  F2FP.BF16.F32.PACK_AB R11, R11, R12 ;  /* 0x0000000c0b0b723e */ /* 0x000fe200000010ff */
[----:B------:R-:W-:Y:S01]  /*5e50*/  IMAD.WIDE R34, R5, 0x2, R34 ;  /* 0x0000000205227825 */ /* 0x000fe200078e0222 */
[----:B------:R-:W-:Y:S01]  /*5e60*/  SEL R67, R29, R10, P0 ;  /* 0x0000000a1d437207 */ /* 0x000fe20000000000 */
[----:B------:R-:W-:Y:S01]  /*5e70*/  SYNCS.ARRIVE.TRANS64.RED.A1T0 RZ, [UR4], RZ ;  /* 0x000000ffffff79a7 */ /* 0x000fe20008100404 */
[----:B------:R-:W-:Y:S01]  /*5e80*/  SEL R69, R10, R29, P0 ;  /* 0x0000001d0a457207 */ /* 0x000fe20000000000 */
[----:B------:R-:W-:Y:S01]  /*5e90*/  IMAD.X R29, RZ, RZ, R31, P2 ;  /* 0x000000ffff1d7224 */ /* 0x000fe200010e061f */
[----:B------:R-:W-:Y:S01]  /*5ea0*/  LOP3.LUT R12, R27, 0x180, RZ, 0xc0, !PT ;  /* 0x000001801b0c7812 */ /* 0x000fe200078ec0ff */
[----:B------:R-:W-:Y:S01]  /*5eb0*/  ULDC UR5, c[0x0][0xa88] ;  /* 0x0002a20000057ab9 */ /* 0x000fe20000000800 */
[----:B------:R-:W-:Y:S01]  /*5ec0*/  LOP3.LUT R10, R25, 0x180, RZ, 0xc0, !PT ;  /* 0x00000180190a7812 */ /* 0x000fe200078ec0ff */
[C---:B0-----:R-:W-:Y:S01]  /*5ed0*/  IMAD R66, R9.reuse, UR5, RZ ;  /* 0x0000000509427c24 */ /* 0x041fe2000f8e02ff */
[----:B------:R-:W-:-:S02]  /*5ee0*/  ISETP.NE.AND P2, PT, R9, 0x1, PT ;  /* 0x000000010900780c */ /* 0x000fc40003f45270 */
[----:B------:R-:W-:Y:S02]  /*5ef0*/  SHF.R.U64 R12, R12, 0x3, RZ ;  /* 0x000000030c0c7819 */ /* 0x000fe400000012ff */
[----:B------:R-:W-:Y:S02]  /*5f00*/  SHF.R.U64 R10, R10, 0x3, RZ ;  /* 0x000000030a0a7819 */ /* 0x000fe400000012ff */
[----:B------:R-:W-:Y:S02]  /*5f10*/  IADD3 R79, P6, R34, 0x7800, RZ ;  /* 0x00007800224f7810 */ /* 0x000fe40007fde0ff */
[----:B------:R-:W-:Y:S02]  /*5f20*/  LOP3.LUT R28, R12, R27, RZ, 0x3c, !PT ;  /* 0x0000001b0c1c7212 */ /* 0x000fe400078e3cff */
[----:B------:R-:W-:Y:S02]  /*5f30*/  LOP3.LUT R12, R10, R25, RZ, 0x3c, !PT ;  /* 0x000000190a0c7212 */ /* 0x000fe400078e3cff */
[----:B------:R-:W-:Y:S01]  /*5f40*/  LOP3.LUT R10, R79, 0x180, RZ, 0xc0, !PT ;  /* 0x000001804f0a7812 */ /* 0x000fe200078ec0ff */
[----:B------:R-:W0:Y:S01]  /*5f50*/  @P2 LDC R42, c[0x0][0xbec] ;  /* 0x0002fb00ff2a2b82 */ /* 0x000e220000000800 */
[----:B------:R-:W-:-:S02]  /*5f60*/  F2FP.BF16.F32.PACK_AB R15, R15, R20 ;  /* 0x000000140f0f723e */ /* 0x000fc400000010ff */
[----:B------:R-:W-:Y:S02]  /*5f70*/  SHF.R.U64 R10, R10, 0x3, RZ ;  /* 0x000000030a0a7819 */ /* 0x000fe400000012ff */
[----:B------:R-:W-:Y:S02]  /*5f80*/  F2FP.BF16.F32.PACK_AB R24, R21, R24 ;  /* 0x000000181518723e */ /* 0x000fe400000010ff */
[----:B------:R-:W-:Y:S02]  /*5f90*/  LOP3.LUT R10, R10, R79, RZ, 0x3c, !PT ;  /* 0x0000004f0a0a7212 */ /* 0x000fe400078e3cff */
[----:B------:R-:W3:Y:S01]  /*5fa0*/  @P2 LDC R79, c[0x0][0xbf0] ;  /* 0x0002fc00ff4f2b82 */ /* 0x000ee20000000800 */
[----:B------:R-:W-:Y:S02]  /*5fb0*/  F2FP.BF16.F32.PACK_AB R43, R43, R44 ;  /* 0x0000002c2b2b723e */ /* 0x000fe400000010ff */
[----:B------:R-:W-:Y:S02]  /*5fc0*/  IADD3 R21, P4, R30, 0x3000, RZ ;  /* 0x000030001e157810 */ /* 0x000fe40007f9e0ff */
[----:B------:R-:W-:-:S02]  /*5fd0*/  F2FP.BF16.F32.PACK_AB R13, R13, R14 ;  /* 0x0000000e0d0d723e */ /* 0x000fc400000010ff */
[----:B------:R-:W-:Y:S01]  /*5fe0*/  SEL R63, R15, R26, P0 ;  /* 0x0000001a0f3f7207 */ /* 0x000fe20000000000 */
[----:B------:R-:W-:Y:S01]  /*5ff0*/  IMAD.X R7, RZ, RZ, R31, P4 ;  /* 0x000000ffff077224 */ /* 0x000fe200020e061f */
[----:B------:R-:W-:Y:S02]  /*6000*/  SEL R65, R26, R15, P0 ;  /* 0x0000000f1a417207 */ /* 0x000fe40000000000 */
[----:B------:R-:W-:Y:S02]  /*6010*/  IADD3 R15, P1, R30, 0x6020, RZ ;  /* 0x000060201e0f7810 */ /* 0x000fe40007f3e0ff */
[----:B------:R-:W-:Y:S02]  /*6020*/  SEL R59, R43, R48, P0 ;  /* 0x000000302b3b7207 */ /* 0x000fe40000000000 */
[----:B------:R-:W-:Y:S01]  /*6030*/  SEL R39, R48, R43, P0 ;  /* 0x0000002b30277207 */ /* 0x000fe20000000000 */
[----:B------:R-:W-:Y:S01]  /*6040*/  IMAD R48, RZ, RZ, -UR39 ;  /* 0x80000027ff307e24 */ /* 0x000fe2000f8e02ff */
[----:B------:R-:W-:-:S02]  /*6050*/  LOP3.LUT R6, R21, 0x180, RZ, 0xc0, !PT ;  /* 0x0000018015067812 */ /* 0x000fc400078ec0ff */
[----:B------:R-:W-:Y:S01]  /*6060*/  F2FP.BF16.F32.PACK_AB R50, R49, R50 ;  /* 0x000000323132723e */ /* 0x000fe200000010ff */
[----:B-1----:R-:W-:Y:S01]  /*6070*/  IMAD R48, R81, R48, UR45 ;  /* 0x0000002d51307e24 */ /* 0x002fe2000f8e0230 */
[----:B------:R-:W-:Y:S02]  /*6080*/  SEL R49, R13, R24, P0 ;  /* 0x000000180d317207 */ /* 0x000fe40000000000 */
[----:B------:R-:W-:Y:S01]  /*6090*/  SEL R36, R24, R13, P0 ;  /* 0x0000000d18247207 */ /* 0x000fe20000000000 */
[----:B------:R-:W-:Y:S01]  /*60a0*/  IMAD.X R13, RZ, RZ, R31, P3 ;  /* 0x000000ffff0d7224 */ /* 0x000fe200018e061f */
[----:B------:R-:W-:Y:S02]  /*60b0*/  LOP3.LUT R14, R15, 0x180, RZ, 0xc0, !PT ;  /* 0x000001800f0e7812 */ /* 0x000fe400078ec0ff */
[----:B------:R-:W-:Y:S02]  /*60c0*/  F2FP.BF16.F32.PACK_AB R51, R51, R52 ;  /* 0x000000343333723e */ /* 0x000fe400000010ff */
[----:B------:R-:W-:-:S02]  /*60d0*/  SHF.R.U64 R6, R6, 0x3, RZ ;  /* 0x0000000306067819 */ /* 0x000fc400000012ff */
[----:B------:R-:W-:Y:S02]  /*60e0*/  SHF.R.U64 R14, R14, 0x3, RZ ;  /* 0x000000030e0e7819 */ /* 0x000fe400000012ff */
[----:B------:R-:W-:Y:S02]  /*60f0*/  SEL R43, R51, R56, P0 ;  /* 0x00000038332b7207 */ /* 0x000fe40000000000 */
[----:B------:R-:W-:Y:S02]  /*6100*/  SEL R40, R56, R51, P0 ;  /* 0x0000003338287207 */ /* 0x000fe40000000000 */
[----:B------:R-:W-:Y:S02]  /*6110*/  LOP3.LUT R6, R6, R21, RZ, 0x3c, !PT ;  /* 0x0000001506067212 */ /* 0x000fe400078e3cff */
[----:B------:R-:W-:Y:S01]  /*6120*/  MOV R72, R12 ;  /* 0x0000000c00487202 */ /* 0x000fe20000000f00 */
[----:B------:R-:W-:Y:S01]  /*6130*/  IMAD R13, R48, 0xc0, R154 ;  /* 0x000000c0300d7824 */ /* 0x000fe200078e029a */
[----:B------:R-:W-:-:S02]  /*6140*/  SEL R51, R4, R11, P0 ;  /* 0x0000000b04337207 */ /* 0x000fc40000000000 */
[----:B------:R-:W-:Y:S02]  /*6150*/  SEL R61, R11, R4, P0 ;  /* 0x000000040b3d7207 */ /* 0x000fe40000000000 */
[C---:B------:R-:W-:Y:S02]  /*6160*/  LOP3.LUT R5, R30.reuse, 0x180, RZ, 0xc0, !PT ;  /* 0x000001801e057812 */ /* 0x040fe400078ec0ff */
[----:B------:R-:W-:Y:S02]  /*6170*/  IADD3 R11, P5, R30, 0x20, RZ ;  /* 0x000000201e0b7810 */ /* 0x000fe40007fbe0ff */
[----:B------:R-:W-:Y:S01]  /*6180*/  LOP3.LUT R14, R14, R15, RZ, 0x3c, !PT ;  /* 0x0000000f0e0e7212 */ /* 0x000fe200078e3cff */
[----:B------:R-:W-:Y:S01]  /*6190*/  IMAD.X R15, RZ, RZ, R31, P1 ;  /* 0x000000ffff0f7224 */ /* 0x000fe200008e061f */
[----:B------:R-:W-:Y:S01]  /*61a0*/  MOV R60, R6 ;  /* 0x00000006003c7202 */ /* 0x000fe20000000f00 */
[----:B0-----:R-:W-:Y:S01]  /*61b0*/  @P2 IMAD.HI.U32 R6, R13, R42, RZ ;  /* 0x0000002a0d062227 */ /* 0x001fe200078e00ff */
[----:B------:R-:W-:-:S02]  /*61c0*/  IADD3 R33, P1, R34, 0x1800, RZ ;  /* 0x0000180022217810 */ /* 0x000fc40007f3e0ff */
[----:B------:R-:W-:Y:S01]  /*61d0*/  SHF.R.U64 R5, R5, 0x3, RZ ;  /* 0x0000000305057819 */ /* 0x000fe200000012ff */
[----:B------:R-:W-:Y:S01]  /*61e0*/  IMAD.MOV.U32 R7, RZ, RZ, R13 ;  /* 0x000000ffff077224 */ /* 0x000fe200078e000d */
[----:B------:R-:W-:Y:S02]  /*61f0*/  LOP3.LUT R4, R11, 0x180, RZ, 0xc0, !PT ;  /* 0x000001800b047812 */ /* 0x000fe400078ec0ff */
[----:B------:R-:W-:Y:S02]  /*6200*/  LOP3.LUT R32, R33, 0x180, RZ, 0xc0, !PT ;  /* 0x0000018021207812 */ /* 0x000fe400078ec0ff */
[----:B------:R-:W-:Y:S01]  /*6210*/  LOP3.LUT R30, R5, R30, RZ, 0x3c, !PT ;  /* 0x0000001e051e7212 */ /* 0x000fe200078e3cff */
[----:B------:R-:W-:Y:S01]  /*6220*/  IMAD.X R5, RZ, RZ, R31, P5 ;  /* 0x000000ffff057224 */ /* 0x000fe200028e061f */
[----:B------:R-:W-:Y:S02]  /*6230*/  SHF.R.U64 R4, R4, 0x3, RZ ;  /* 0x0000000304047819 */ /* 0x000fe400000012ff */
[----:B------:R-:W-:Y:S01]  /*6240*/  MOV R68, R14 ;  /* 0x0000000e00447202 */ /* 0x000fe20000000f00 */
[----:B------:R-:W-:Y:S01]  /*6250*/  IMAD.U32 R15, RZ, RZ, UR8 ;  /* 0x00000008ff0f7e24 */ /* 0x000fe2000f8e00ff */
[----:B---3--:R-:W-:Y:S01]  /*6260*/  @P2 SHF.R.U32.HI R7, RZ, R79, R6 ;  /* 0x0000004fff072219 */ /* 0x008fe20000011606 */
[----:B------:R-:W-:Y:S01]  /*6270*/  ULDC.64 UR8, c[0x0][0xae8] ;  /* 0x0002ba0000087ab9 */ /* 0x000fe20000000a00 */
[----:B------:R-:W-:-:S02]  /*6280*/  F2FP.BF16.F32.PACK_AB R45, R45, R46 ;  /* 0x0000002e2d2d723e */ /* 0x000fc400000010ff */
[----:B------:R-:W-:Y:S02]  /*6290*/  F2FP.BF16.F32.PACK_AB R53, R53, R54 ;  /* 0x000000363535723e */ /* 0x000fe400000010ff */
[----:B------:R-:W-:Y:S02]  /*62a0*/  SHF.R.U64 R32, R32, 0x3, RZ ;  /* 0x0000000320207819 */ /* 0x000fe400000012ff */
[----:B------:R-:W-:Y:S02]  /*62b0*/  LOP3.LUT R4, R4, R11, RZ, 0x3c, !PT ;  /* 0x0000000b04047212 */ /* 0x000fe400078e3cff */
[----:B------:R-:W-:Y:S01]  /*62c0*/  MOV R31, R30 ;  /* 0x0000001e001f7202 */ /* 0x000fe20000000f00 */
[----:B------:R-:W-:Y:S01]  /*62d0*/  IMAD.MOV R30, RZ, RZ, -R7 ;  /* 0x000000ffff1e7224 */ /* 0x000fe200078e0a07 */
[----:B------:R-:W-:Y:S02]  /*62e0*/  SEL R75, R45, R50, P0 ;  /* 0x000000322d4b7207 */ /* 0x000fe40000000000 */
[----:B------:R-:W-:-:S02]  /*62f0*/  SEL R77, R53, R58, P0 ;  /* 0x0000003a354d7207 */ /* 0x000fc40000000000 */
[----:B------:R-:W-:Y:S02]  /*6300*/  MOV R70, R28 ;  /* 0x0000001c00467202 */ /* 0x000fe40000000f00 */
[----:B------:R-:W-:Y:S01]  /*6310*/  LOP3.LUT R32, R32, R33, RZ, 0x3c, !PT ;  /* 0x0000002120207212 */ /* 0x000fe200078e3cff */
[----:B------:R-:W-:Y:S01]  /*6320*/  IMAD.X R33, RZ, RZ, R35, P1 ;  /* 0x000000ffff217224 */ /* 0x000fe200008e0623 */
[----:B------:R-:W-:Y:S01]  /*6330*/  MOV R62, R4 ;  /* 0x00000004003e7202 */ /* 0x000fe20000000f00 */
[----:B------:R-:W-:Y:S01]  /*6340*/  IMAD R5, R9, R30, R13 ;  /* 0x0000001e09057224 */ /* 0x000fe200078e020d */
[----:B------:R-:W-:Y:S02]  /*6350*/  SHF.R.S32.HI R4, RZ, 0x1f, R7 ;  /* 0x0000001fff047819 */ /* 0x000fe40000011407 */
[----:B------:R-:W-:Y:S02]  /*6360*/  IADD3 R12, P1, R7, UR6, RZ ;  /* 0x00000006070c7c10 */ /* 0x000fe4000ff3e0ff */
[----:B------:R-:W-:-:S02]  /*6370*/  SEL R45, R50, R45, P0 ;  /* 0x0000002d322d7207 */ /* 0x000fc40000000000 */
[----:B------:R-:W-:Y:S02]  /*6380*/  SEL R53, R58, R53, P0 ;  /* 0x000000353a357207 */ /* 0x000fe40000000000 */
[----:B------:R-:W-:Y:S01]  /*6390*/  IADD3.X R13, R4, UR7, R15, P1, !PT ;  /* 0x00000007040d7c10 */ /* 0x000fe20008ffe40f */
[----:B------:R-:W-:Y:S01]  /*63a0*/  ULDC.64 UR6, c[0x0][0xb88] ;  /* 0x0002e20000067ab9 */ /* 0x000fe20000000a00 */
[C---:B------:R-:W-:Y:S02]  /*63b0*/  IADD3 R25, P4, R34.reuse, 0x4800, RZ ;  /* 0x0000480022197810 */ /* 0x040fe40007f9e0ff */
[----:B------:R-:W-:Y:S01]  /*63c0*/  SHF.R.S32.HI R4, RZ, 0x1f, R5 ;  /* 0x0000001fff047819 */ /* 0x000fe20000011405 */
[----:B------:R-:W-:Y:S01]  /*63d0*/  IMAD.WIDE.U32 R12, R5, UR6, R12 ;  /* 0x00000006050c7c25 */ /* 0x000fe2000f8e000c */
[----:B------:R-:W-:Y:S02]  /*63e0*/  IADD3 R27, P3, R34, 0x3000, RZ ;  /* 0x00003000221b7810 */ /* 0x000fe40007f7e0ff */
[----:B------:R-:W-:Y:S01]  /*63f0*/  LOP3.LUT R24, R25, 0x180, RZ, 0xc0, !PT ;  /* 0x0000018019187812 */ /* 0x000fe200078ec0ff */
[----:B------:R-:W-:Y:S01]  /*6400*/  IMAD R4, R4, UR6, RZ ;  /* 0x0000000604047c24 */ /* 0x000fe2000f8e02ff */
[----:B------:R-:W-:-:S02]  /*6410*/  LOP3.LUT R26, R27, 0x180, RZ, 0xc0, !PT ;  /* 0x000001801b1a7812 */ /* 0x000fc400078ec0ff */
[----:B------:R-:W-:Y:S01]  /*6420*/  SHF.R.U64 R24, R24, 0x3, RZ ;  /* 0x0000000318187819 */ /* 0x000fe200000012ff */
[----:B------:R-:W-:Y:S01]  /*6430*/  IMAD R29, R5, UR7, R4 ;  /* 0x00000007051d7c24 */ /* 0x000fe2000f8e0204 */
[----:B------:R-:W-:Y:S01]  /*6440*/  SHF.R.U64 R26, R26, 0x3, RZ ;  /* 0x000000031a1a7819 */ /* 0x000fe200000012ff */
[----:B------:R-:W-:Y:S01]  /*6450*/  ULDC.64 UR6, c[0x0][0xb50] ;  /* 0x0002d40000067ab9 */ /* 0x000fe20000000a00 */
[----:B------:R-:W-:Y:S01]  /*6460*/  LOP3.LUT R24, R24, R25, RZ, 0x3c, !PT ;  /* 0x0000001918187212 */ /* 0x000fe200078e3cff */
[----:B------:R-:W-:Y:S01]  /*6470*/  IMAD.X R25, RZ, RZ, R35, P4 ;  /* 0x000000ffff197224 */ /* 0x000fe200020e0623 */
[----:B------:R-:W-:Y:S01]  /*6480*/  LOP3.LUT P1, RZ, R22, 0x3, RZ, 0xc0, !PT ;  /* 0x0000000316ff7812 */ /* 0x000fe2000782c0ff */
[----:B------:R-:W-:Y:S01]  /*6490*/  IMAD.IADD R13, R13, 0x1, R29 ;  /* 0x000000010d0d7824 */ /* 0x000fe200078e021d */
[----:B------:R-:W-:Y:S01]  /*64a0*/  LOP3.LUT R26, R26, R27, RZ, 0x3c, !PT ;  /* 0x0000001b1a1a7212 */ /* 0x000fe200078e3cff */
[----:B------:R-:W-:Y:S01]  /*64b0*/  IMAD.X R27, RZ, RZ, R35, P3 ;  /* 0x000000ffff1b7224 */ /* 0x000fe200018e0623 */
[C---:B------:R-:W-:Y:S01]  /*64c0*/  IADD3 R21, P5, R34.reuse, 0x6000, RZ ;  /* 0x0000600022157810 */ /* 0x040fe20007fbe0ff */
[----:B------:R-:W-:Y:S01]  /*64d0*/  UIMAD.WIDE.U32 UR4, UR13, UR8, URZ ;  /* 0x000000080d0472a5 */ /* 0x000fe2000f8e003f */
[----:B------:R-:W-:-:S02]  /*64e0*/  LOP3.LUT R11, R34, 0x180, RZ, 0xc0, !PT ;  /* 0x00000180220b7812 */ /* 0x000fc400078ec0ff */
[----:B------:R-:W-:Y:S02]  /*64f0*/  LOP3.LUT R20, R21, 0x180, RZ, 0xc0, !PT ;  /* 0x0000018015147812 */ /* 0x000fe400078ec0ff */
[----:B------:R-:W-:Y:S02]  /*6500*/  SHF.R.U64 R11, R11, 0x3, RZ ;  /* 0x000000030b0b7819 */ /* 0x000fe400000012ff */
[----:B------:R-:W-:Y:S02]  /*6510*/  SHF.R.U64 R20, R20, 0x3, RZ ;  /* 0x0000000314147819 */ /* 0x000fe400000012ff */
[----:B------:R-:W-:Y:S01]  /*6520*/  LOP3.LUT R34, R11, R34, RZ, 0x3c, !PT ;  /* 0x000000220b227212 */ /* 0x000fe200078e3cff */
[--C-:B------:R-:W-:Y:S01]  /*6530*/  IMAD.X R11, RZ, RZ, R35.reuse, P6 ;  /* 0x000000ffff0b7224 */ /* 0x100fe200030e0623 */
[----:B------:R-:W-:Y:S01]  /*6540*/  LOP3.LUT R20, R20, R21, RZ, 0x3c, !PT ;  /* 0x0000001514147212 */ /* 0x000fe200078e3cff */
[----:B------:R-:W-:Y:S01]  /*6550*/  IMAD.X R21, RZ, RZ, R35, P5 ;  /* 0x000000ffff157224 */ /* 0x000fe200028e0623 */
[----:B--2---:R-:W-:Y:S01]  /*6560*/  LOP3.LUT R14, R0, 0x2, RZ, 0x3c, !PT ;  /* 0x00000002000e7812 */ /* 0x004fe200078e3cff */
[----:B------:R-:W-:Y:S04]  /*6570*/  SHFL.IDX PT, R47, R47, R0, 0x1c1f ;  /* 0x001c1f002f2f7589 */ /* 0x000fe800000e0000 */
[----:B------:R-:W0:Y:S04]  /*6580*/  SHFL.IDX PT, R6, R41, R14, 0x1c1f ;  /* 0x001c1f0e29067589 */ /* 0x000e2800000e0000 */
[----:B------:R-:W-:Y:S04]  /*6590*/  SHFL.IDX PT, R51, R51, R0, 0x1c1f ;  /* 0x001c1f0033337589 */ /* 0x000fe800000e0000 */
[----:B------:R-:W1:Y:S04]  /*65a0*/  SHFL.IDX PT, R28, R61, R14, 0x1c1f ;  /* 0x001c1f0e3d1c7589 */ /* 0x000e6800000e0000 */
[----:B------:R-:W-:Y:S04]  /*65b0*/  SHFL.IDX PT, R49, R49, R0, 0x1c1f ;  /* 0x001c1f0031317589 */ /* 0x000fe800000e0000 */
[----:B------:R-:W-:Y:S04]  /*65c0*/  SHFL.IDX PT, R55, R55, R0, 0x1c1f ;  /* 0x001c1f0037377589 */ /* 0x000fe800000e0000 */
[----:B------:R-:W-:Y:S04]  /*65d0*/  SHFL.IDX PT, R57, R57, R0, 0x1c1f ;  /* 0x001c1f0039397589 */ /* 0x000fe800000e0000 */
[----:B------:R-:W-:Y:S01]  /*65e0*/  SHFL.IDX PT, R59, R59, R0, 0x1c1f ;  /* 0x001c1f003b3b7589 */ /* 0x000fe200000e0000 */
[----:B0-----:R-:W-:-:S02]  /*65f0*/  SEL R4, R47, R6, P0 ;  /* 0x000000062f047207 */ /* 0x001fc40000000000 */
[----:B------:R-:W-:Y:S01]  /*6600*/  SEL R6, R6, R47, P0 ;  /* 0x0000002f06067207 */ /* 0x000fe20000000000 */
[----:B------:R-:W-:Y:S04]  /*6610*/  SHFL.IDX PT, R43, R43, R0, 0x1c1f ;  /* 0x001c1f002b2b7589 */ /* 0x000fe800000e0000 */
[----:B------:R-:W-:Y:S01]  /*6620*/  SHFL.IDX PT, R63, R63, R0, 0x1c1f ;  /* 0x001c1f003f3f7589 */ /* 0x000fe200000e0000 */
[----:B-1----:R-:W-:Y:S02]  /*6630*/  SEL R5, R51, R28, P0 ;  /* 0x0000001c33057207 */ /* 0x002fe40000000000 */
[----:B------:R-:W-:Y:S01]  /*6640*/  SEL R7, R28, R51, P0 ;  /* 0x000000331c077207 */ /* 0x000fe20000000000 */
[----:B------:R-:W-:Y:S04]  /*6650*/  SHFL.IDX PT, R67, R67, R0, 0x1c1f ;  /* 0x001c1f0043437589 */ /* 0x000fe800000e0000 */
[----:B------:R-:W-:Y:S04]  /*6660*/  SHFL.IDX PT, R71, R71, R0, 0x1c1f ;  /* 0x001c1f0047477589 */ /* 0x000fe800000e0000 */
[----:B------:R-:W-:Y:S04]  /*6670*/  SHFL.IDX PT, R75, R75, R0, 0x1c1f ;  /* 0x001c1f004b4b7589 */ /* 0x000fe800000e0000 */
[----:B------:R-:W-:Y:S04]  /*6680*/  SHFL.IDX PT, R77, R77, R0, 0x1c1f ;  /* 0x001c1f004d4d7589 */ /* 0x000fe800000e0000 */
[----:B------:R-:W-:Y:S04]  /*6690*/  SHFL.IDX PT, R36, R36, R14, 0x1c1f ;  /* 0x001c1f0e24247589 */ /* 0x000fe800000e0000 */
[----:B------:R0:W1:Y:S04]  /*66a0*/  SHFL.IDX PT, R30, R37, R14, 0x1c1f ;  /* 0x001c1f0e251e7589 */ /* 0x00006800000e0000 */
[----:B------:R-:W2:Y:S01]  /*66b0*/  SHFL.IDX PT, R52, R65, R14, 0x1c1f ;  /* 0x001c1f0e41347589 */ /* 0x000ea200000e0000 */
[----:B------:R-:W-:Y:S01]  /*66c0*/  BAR.SYNC.DEFER_BLOCKING 0x1, 0x180 ;  /* 0x0046000000007b1d */ /* 0x000fe20000010000 */
[----:B0-----:R-:W-:-:S05]  /*66d0*/  LEA R37, P4, R12, UR6, 0x2 ;  /* 0x000000060c257c11 */ /* 0x001fca000f8810ff */
[----:B------:R-:W0:Y:S04]  /*66e0*/  SHFL.IDX PT, R38, R38, R14, 0x1c1f ;  /* 0x001c1f0e26267589 */ /* 0x000e2800000e0000 */
[----:B------:R-:W3:Y:S04]  /*66f0*/  SHFL.IDX PT, R46, R40, R14, 0x1c1f ;  /* 0x001c1f0e282e7589 */ /* 0x000ee800000e0000 */
[----:B------:R-:W4:Y:S01]  /*6700*/  SHFL.IDX PT, R0, R69, R14, 0x1c1f ;  /* 0x001c1f0e45007589 */ /* 0x000f2200000e0000 */
[----:B-1----:R-:W-:Y:S02]  /*6710*/  SEL R28, R55, R30, P0 ;  /* 0x0000001e371c7207 */ /* 0x002fe40000000000 */
[----:B------:R-:W-:Y:S01]  /*6720*/  SEL R30, R30, R55, P0 ;  /* 0x000000371e1e7207 */ /* 0x000fe20000000000 */
[----:B------:R1:W4:Y:S04]  /*6730*/  SHFL.IDX PT, R42, R39, R14, 0x1c1f ;  /* 0x001c1f0e272a7589 */ /* 0x00032800000e0000 */
[----:B------:R-:W4:Y:S04]  /*6740*/  SHFL.IDX PT, R54, R73, R14, 0x1c1f ;  /* 0x001c1f0e49367589 */ /* 0x000f2800000e0000 */
[----:B------:R-:W4:Y:S01]  /*6750*/  SHFL.IDX PT, R56, R45, R14, 0x1c1f ;  /* 0x001c1f0e2d387589 */ /* 0x000f2200000e0000 */
[----:B-1----:R-:W-:-:S03]  /*6760*/  IMAD R39, R48, 0xc0, R153 ;  /* 0x000000c030277824 */ /* 0x002fc600078e0299 */
[----:B------:R1:W4:Y:S01]  /*6770*/  SHFL.IDX PT, R58, R53, R14, 0x1c1f ;  /* 0x001c1f0e353a7589 */ /* 0x00032200000e0000 */
[C---:B------:R-:W-:Y:S01]  /*6780*/  VIADD R15, R39.reuse, 0x8 ;  /* 0x00000008270f7836 */ /* 0x040fe20000000000 */
[-C--:B------:R-:W-:Y:S02]  /*6790*/  ISETP.GE.OR P3, PT, R39, R66.reuse, P1 ;  /* 0x000000422700720c */ /* 0x080fe40000f66670 */
[----:B------:R4:W-:Y:S01]  /*67a0*/  STSM.16.M88.4 [R31], R4 ;  /* 0x000000041f007844 */ /* 0x0009e20000000200 */
[----:B------:R-:W-:Y:S02]  /*67b0*/  LEA.HI.X R39, R12, UR7, R13, 0x2, P4 ;  /* 0x000000070c277c11 */ /* 0x000fe4000a0f140d */
[----:B------:R-:W-:Y:S01]  /*67c0*/  ISETP.GE.OR P1, PT, R15, R66, P1 ;  /* 0x000000420f00720c */ /* 0x000fe20000f26670 */
[----:B------:R-:W-:Y:S01]  /*67d0*/  SHFL.IDX PT, R50, R37, RZ, 0x1c1f ;  /* 0x001c1fff25327589 */ /* 0x000fe200000e0000 */
[----:B------:R-:W-:Y:S02]  /*67e0*/  SEL R12, R49, R36, P0 ;  /* 0x00000024310c7207 */ /* 0x000fe40000000000 */
[----:B-1----:R-:W-:Y:S01]  /*67f0*/  SEL R14, R36, R49, P0 ;  /* 0x00000031240e7207 */ /* 0x002fe20000000000 */
[----:B------:R-:W1:Y:S01]  /*6800*/  SHFL.IDX PT, R51, R39, RZ, 0x1c1f ;  /* 0x001c1fff27337589 */ /* 0x000e6200000e0000 */
[----:B--2---:R-:W-:-:S02]  /*6810*/  SEL R13, R63, R52, P0 ;  /* 0x000000343f0d7207 */ /* 0x004fc40000000000 */
[----:B------:R-:W-:Y:S01]  /*6820*/  SEL R15, R52, R63, P0 ;  /* 0x0000003f340f7207 */ /* 0x000fe20000000000 */
[----:B------:R2:W-:Y:S01]  /*6830*/  SHFL.IDX PT, R64, R37, 0x1, 0x1c1f ;  /* 0x003c1f0025407f89 */ /* 0x0005e200000e0000 */
[----:B0-----:R-:W-:Y:S02]  /*6840*/  SEL R36, R57, R38, P0 ;  /* 0x0000002639247207 */ /* 0x001fe40000000000 */
[----:B---3--:R-:W-:Y:S01]  /*6850*/  SEL R44, R43, R46, P0 ;  /* 0x0000002e2b2c7207 */ /* 0x008fe20000000000 */
[----:B------:R0:W3:Y:S01]  /*6860*/  SHFL.IDX PT, R65, R39, 0x1, 0x1c1f ;  /* 0x003c1f0027417f89 */ /* 0x0000e200000e0000 */
[----:B----4-:R-:W-:Y:S02]  /*6870*/  SEL R29, R67, R0, P0 ;  /* 0x00000000431d7207 */ /* 0x010fe40000000000 */
[----:B------:R-:W-:Y:S01]  /*6880*/  SEL R31, R0, R67, P0 ;  /* 0x00000043001f7207 */ /* 0x000fe20000000000 */
[----:B------:R-:W-:Y:S01]  /*6890*/  STSM.16.M88.4 [R62], R12 ;  /* 0x0000000c3e007844 */ /* 0x000fe20000000200 */
[----:B------:R-:W-:-:S02]  /*68a0*/  SEL R38, R38, R57, P0 ;  /* 0x0000003926267207 */ /* 0x000fc40000000000 */
[----:B------:R-:W-:Y:S01]  /*68b0*/  SEL R40, R59, R42, P0 ;  /* 0x0000002a3b287207 */ /* 0x000fe20000000000 */
[----:B------:R-:W-:Y:S01]  /*68c0*/  STSM.16.M88.4 [R60], R28 ;  /* 0x0000001c3c007844 */ /* 0x000fe20000000200 */
[----:B------:R-:W-:Y:S02]  /*68d0*/  SEL R46, R46, R43, P0 ;  /* 0x0000002b2e2e7207 */ /* 0x000fe40000000000 */
[----:B--2---:R-:W-:Y:S02]  /*68e0*/  SEL R37, R71, R54, P0 ;  /* 0x0000003647257207 */ /* 0x004fe40000000000 */
[----:B0-----:R-:W-:Y:S02]  /*68f0*/  SEL R39, R54, R71, P0 ;  /* 0x0000004736277207 */ /* 0x001fe40000000000 */
[----:B------:R-:W-:Y:S02]  /*6900*/  SEL R42, R42, R59, P0 ;  /* 0x0000003b2a2a7207 */ /* 0x000fe40000000000 */
[----:B------:R-:W-:Y:S01]  /*6910*/  SEL R41, R75, R56, P0 ;  /* 0x000000384b297207 */ /* 0x000fe20000000000 */
[----:B------:R0:W-:Y:S01]  /*6920*/  STSM.16.M88.4 [R72], R36 ;  /* 0x0000002448007844 */ /* 0x0001e20000000200 */
[----:B------:R-:W-:-:S02]  /*6930*/  SEL R43, R56, R75, P0 ;  /* 0x0000004b382b7207 */ /* 0x000fc40000000000 */
[----:B------:R-:W-:Y:S02]  /*6940*/  SEL R45, R77, R58, P0 ;  /* 0x0000003a4d2d7207 */ /* 0x000fe40000000000 */
[----:B------:R-:W-:Y:S01]  /*6950*/  SEL R47, R58, R77, P0 ;  /* 0x0000004d3a2f7207 */ /* 0x000fe20000000000 */
[----:B------:R-:W-:Y:S04]  /*6960*/  STSM.16.M88.4 [R70], R40 ;  /* 0x0000002846007844 */ /* 0x000fe80000000200 */
[----:B------:R-:W-:Y:S01]  /*6970*/  STSM.16.M88.4 [R68], R44 ;  /* 0x0000002c44007844 */ /* 0x000fe20000000200 */
[----:B------:R-:W-:Y:S08]  /*6980*/  BAR.SYNC.DEFER_BLOCKING 0x1, 0x180 ;  /* 0x0046000000007b1d */ /* 0x000ff00000010000 */
[----:B0-----:R-:W0:Y:S08]  /*6990*/  @P2 LDC R37, c[0x0][0xbec] ;  /* 0x0002fb00ff252b82 */ /* 0x001e300000000800 */
[----:B------:R-:W2:Y:S01]  /*69a0*/  @P2 LDC R39, c[0x0][0xbf0] ;  /* 0x0002fc00ff272b82 */ /* 0x000ea20000000800 */
[----:B------:R-:W-:Y:S01]  /*69b0*/  UIMAD UR6, UR12, UR8, URZ ;  /* 0x000000080c0672a4 */ /* 0x000fe2000f8e023f */
[----:B-1----:R-:W-:Y:S04]  /*69c0*/  @!P3 ST.E desc[UR52][R50.64], R8 ;  /* 0x000000083200b985 */ /* 0x002fe8000c101934 */
[----:B---3--:R1:W-:Y:S01]  /*69d0*/  @!P1 ST.E desc[UR52][R64.64], R3 ;  /* 0x0000000340009985 */ /* 0x0083e2000c101934 */
[----:B------:R-:W-:-:S03]  /*69e0*/  UIMAD UR6, UR13, UR9, UR6 ;  /* 0x000000090d0672a4 */ /* 0x000fc6000f8e0206 */
[----:B------:R3:W5:Y:S01]  /*69f0*/  LD.E.128 R60, desc[UR52][R20.64] ;  /* 0x00000034143c7980 */ /* 0x000762000c101d00 */
[----:B------:R-:W-:Y:S01]  /*6a00*/  ULDC.64 UR8, c[0x0][0xaf0] ;  /* 0x0002bc0000087ab9 */ /* 0x000fe20000000a00 */
[----:B-1----:R-:W-:Y:S02]  /*6a10*/  IMAD R3, R18, 0x60, R19 ;  /* 0x0000006012037824 */ /* 0x002fe400078e0213 */
[----:B------:R1:W5:Y:S02]  /*6a20*/  LD.E.128 R28, desc[UR52][R10.64] ;  /* 0x000000340a1c7980 */ /* 0x000364000c101d00 */
[----:B---3--:R-:W-:Y:S01]  /*6a30*/  IMAD R20, R48, 0xc0, R3 ;  /* 0x000000c030147824 */ /* 0x008fe200078e0203 */
[----:B------:R-:W-:Y:S01]  /*6a40*/  UIMAD UR7, UR14, UR8, URZ ;  /* 0x000000080e0772a4 */ /* 0x000fe2000f8e023f */
[----:B------:R-:W5:Y:S02]  /*6a50*/  LD.E.128 R52, desc[UR52][R34.64] ;  /* 0x0000003422347980 */ /* 0x000f64000c101d00 */
[----:B0-----:R-:W-:Y:S01]  /*6a60*/  @P2 IMAD.HI.U32 R0, R20, R37, RZ ;  /* 0x0000002514002227 */ /* 0x001fe200078e00ff */
[----:B------:R-:W-:Y:S01]  /*6a70*/  UIADD3 UR5, UR5, UR6, URZ ;  /* 0x0000000605057290 */ /* 0x000fe2000fffe03f */
[----:B------:R-:W5:Y:S01]  /*6a80*/  LD.E.128 R4, desc[UR52][R32.64] ;  /* 0x0000003420047980 */ /* 0x000f62000c101d00 */
[----:B------:R-:W-:Y:S01]  /*6a90*/  UIMAD UR7, UR40, UR9, UR7 ;  /* 0x00000009280772a4 */ /* 0x000fe2000f8e0207 */
[----:B------:R-:W-:Y:S01]  /*6aa0*/  IMAD.MOV.U32 R3, RZ, RZ, R20 ;  /* 0x000000ffff037224 */ /* 0x000fe200078e0014 */
[----:B--2---:R-:W-:Y:S01]  /*6ab0*/  @P2 SHF.R.U32.HI R3, RZ, R39, R0 ;  /* 0x00000027ff032219 */ /* 0x004fe20000011600 */
[----:B------:R-:W-:Y:S01]  /*6ac0*/  UIMAD.WIDE.U32 UR40, UR40, UR8, UR4 ;  /* 0x00000008282872a5 */ /* 0x000fe2000f8e0004 */
[----:B------:R-:W5:Y:S02]  /*6ad0*/  LD.E.128 R56, desc[UR52][R26.64] ;  /* 0x000000341a387980 */ /* 0x000f64000c101d00 */
[--C-:B------:R-:W-:Y:S01]  /*6ae0*/  SHF.R.S32.HI R0, RZ, 0x1f, R3.reuse ;  /* 0x0000001fff007819 */ /* 0x100fe20000011403 */
[----:B------:R-:W-:Y:S01]  /*6af0*/  UIADD3 UR4, UR41, UR7, URZ ;  /* 0x0000000729047290 */ /* 0x000fe2000fffe03f */
[----:B------:R-:W-:Y:S01]  /*6b00*/  IMAD.MOV R8, RZ, RZ, -R3 ;  /* 0x000000ffff087224 */ /* 0x000fe200078e0a03 */
[----:B------:R0:W5:Y:S01]  /*6b10*/  LD.E.128 R12, desc[UR52][R24.64] ;  /* 0x00000034180c7980 */ /* 0x000162000c101d00 */
[----:B------:R-:W-:Y:S01]  /*6b20*/  ULDC.64 UR6, c[0x0][0xae0] ;  /* 0x0002b80000067ab9 */ /* 0x000fe20000000a00 */
[----:B-1----:R-:W-:-:S02]  /*6b30*/  IMAD.U32 R11, RZ, RZ, UR41 ;  /* 0x00000029ff0b7e24 */ /* 0x002fc4000f8e00ff */
[----:B------:R-:W-:Y:S01]  /*6b40*/  IMAD R0, R0, UR6, RZ ;  /* 0x0000000600007c24 */ /* 0x000fe2000f8e02ff */
[----:B------:R-:W-:Y:S01]  /*6b50*/  @!PT LDS RZ, [RZ] ;  /* 0x00000000fffff984 */ /* 0x000fe20000000800 */
[----:B------:R-:W-:Y:S01]  /*6b60*/  @!PT LDS RZ, [RZ] ;  /* 0x00000000fffff984 */ /* 0x000fe20000000800 */
[----:B------:R-:W-:Y:S01]  /*6b70*/  @!PT LDS RZ, [RZ] ;  /* 0x00000000fffff984 */ /* 0x000fe20000000800 */
[----:B------:R-:W-:Y:S01]  /*6b80*/  @!PT LDS RZ, [RZ] ;  /* 0x00000000fffff984 */ /* 0x000fe20000000800 */
[----:B------:R1:W-:Y:S06]  /*6b90*/  MEMBAR.ALL.CTA ;  /* 0x0000000000007992 */ /* 0x0003ec0000008000 */
[----:B-1----:R-:W1:Y:S01]  /*6ba0*/  FENCE.VIEW.ASYNC.S ;  /* 0x00000000000073c6 */ /* 0x002e620000000000 */
[----:B------:R-:W-:Y:S02]  /*6bb0*/  IMAD R21, R9, R8, R20 ;  /* 0x0000000809157224 */ /* 0x000fe400078e0214 */
[----:B------:R-:W-:-:S02]  /*6bc0*/  IMAD.U32 R10, RZ, RZ, UR40 ;  /* 0x00000028ff0a7e24 */ /* 0x000fc4000f8e00ff */
[----:B------:R-:W-:Y:S01]  /*6bd0*/  IMAD.U32 R11, RZ, RZ, UR4 ;  /* 0x00000004ff0b7e24 */ /* 0x000fe2000f8e00ff */
[----:B------:R-:W-:Y:S01]  /*6be0*/  ULDC.64 UR4, c[0x0][0xad8] ;  /* 0x0002b60000047ab9 */ /* 0x000fe20000000a00 */
[C---:B0-----:R-:W-:Y:S01]  /*6bf0*/  IMAD R25, R3.reuse, UR7, R0 ;  /* 0x0000000703197c24 */ /* 0x041fe2000f8e0200 */
[----:B------:R-:W-:Y:S01]  /*6c00*/  SHF.R.S32.HI R0, RZ, 0x1f, R21 ;  /* 0x0000001fff007819 */ /* 0x000fe20000011415 */
[----:B------:R-:W-:Y:S01]  /*6c10*/  IMAD.WIDE.U32 R8, R3, UR6, R10 ;  /* 0x0000000603087c25 */ /* 0x000fe2000f8e000a */
[----:B------:R-:W-:Y:S02]  /*6c20*/  UIADD3 UR43, UR43, 0x19c20, URZ ;  /* 0x00019c202b2b7890 */ /* 0x000fe4000fffe03f */
[----:B------:R-:W-:Y:S01]  /*6c30*/  UIADD3 UR38, UR38, 0x1, URZ ;  /* 0x0000000126267890 */ /* 0x000fe2000fffe03f */
[----:B------:R-:W-:Y:S01]  /*6c40*/  IMAD.IADD R9, R9, 0x1, R25 ;  /* 0x0000000109097824 */ /* 0x000fe200078e0219 */
[----:B------:R-:W-:Y:S01]  /*6c50*/  ULDC.64 UR6, c[0x0][0xa80] ;  /* 0x0002a00000067ab9 */ /* 0x000fe20000000a00 */
[----:B------:R-:W-:-:S02]  /*6c60*/  IMAD R0, R0, UR4, RZ ;  /* 0x0000000400007c24 */ /* 0x000fc4000f8e02ff */
[----:B------:R-:W-:Y:S02]  /*6c70*/  IMAD R27, R48, 0xc0, R19 ;  /* 0x000000c0301b7824 */ /* 0x000fe400078e0213 */
[C---:B------:R-:W-:Y:S02]  /*6c80*/  IMAD R3, R21.reuse, UR5, R0 ;  /* 0x0000000515037c24 */ /* 0x040fe4000f8e0200 */
[----:B------:R-:W-:Y:S01]  /*6c90*/  IMAD.WIDE.U32 R8, R21, UR4, R8 ;  /* 0x0000000415087c25 */ /* 0x000fe2000f8e0008 */
[----:B------:R-:W-:Y:S01]  /*6ca0*/  ISETP.GE.AND P0, PT, R27, R66, PT ;  /* 0x000000421b00720c */ /* 0x000fe20003f06270 */
[----:B------:R-:W-:Y:S02]  /*6cb0*/  UPRMT UR43, URZ, 0x654, UR43 ;  /* 0x000006543f2b7896 */ /* 0x000fe4000800002b */
[----:B------:R-:W-:Y:S01]  /*6cc0*/  IMAD.IADD R3, R9, 0x1, R3 ;  /* 0x0000000109037824 */ /* 0x000fe200078e0203 */
[----:B------:R-:W-:Y:S01]  /*6cd0*/  LEA R0, P1, R8, UR6, 0x1 ;  /* 0x0000000608007c11 */ /* 0x000fe2000f8208ff */
[----:B------:R-:W-:-:S03]  /*6ce0*/  UISETP.NE.AND UP0, UPT, UR38, 0x2, UPT ;  /* 0x000000022600788c */ /* 0x000fc6000bf05270 */
[----:B------:R-:W-:Y:S01]  /*6cf0*/  LEA.HI.X R26, R8, UR7, R3, 0x1, P1 ;  /* 0x00000007081a7c11 */ /* 0x000fe200088f0c03 */
[----:B------:R-:W-:Y:S01]  /*6d00*/  USEL UR5, URZ, 0x1, UP0 ;  /* 0x000000013f057887 */ /* 0x000fe20008000000 */
[----:B------:R-:W-:Y:S01]  /*6d10*/  ULDC UR4, c[0x0][0xc] ;  /* 0x0000030000047ab9 */ /* 0x000fe20000000800 */
[----:B------:R-:W-:Y:S01]  /*6d20*/  USEL UR38, UR38, URZ, UP0 ;  /* 0x0000003f26267287 */ /* 0x000fe20008000000 */
[----:B-1----:R0:W1:Y:S01]  /*6d30*/  SHFL.IDX PT, R10, R0, RZ, 0x1c1f ;  /* 0x001c1fff000a7589 */ /* 0x00206200000e0000 */
[----:B------:R-:W-:Y:S01]  /*6d40*/  UIADD3 UR45, UR4, UR45, URZ ;  /* 0x0000002d042d7290 */ /* 0x000fe2000fffe03f */
[----:B------:R-:W-:Y:S01]  /*6d50*/  SYNCS.ARRIVE.TRANS64.RED.A1T0 RZ, [UR43], RZ ;  /* 0x000000ffffff79a7 */ /* 0x000fe2000810042b */
[----:B------:R-:W-:Y:S01]  /*6d60*/  ULOP3.LUT UR37, UR37, UR5, URZ, 0x3c, !UPT ;  /* 0x0000000525257292 */ /* 0x000fe2000f8e3c3f */
[----:B------:R0:W2:Y:S01]  /*6d70*/  SHFL.IDX PT, R11, R26, RZ, 0x1c1f ;  /* 0x001c1fff1a0b7589 */ /* 0x0000a200000e0000 */
[----:B------:R-:W-:Y:S01]  /*6d80*/  BSSY B0, `(.L_x_31) ;  /* 0x000000f000007945 */ /* 0x000fe20003800000 */
[----:B------:R-:W-:-:S03]  /*6d90*/  SHF.R.S32.HI R74, RZ, 0x1f, R17 ;  /* 0x0000001fff4a7819 */ /* 0x000fc60000011411 */
[----:B------:R-:W-:Y:S06]  /*6da0*/  @P0 BRA `(.L_x_32) ;  /* 0x0000000000300947 */ /* 0x000fec0003800000 */
[----:B------:R-:W-:Y:S02]  /*6db0*/  ULDC UR4, c[0x0][0xac8] ;  /* 0x0002b20000047ab9 */ /* 0x000fe40000000800 */
[----:B------:R-:W-:Y:S02]  /*6dc0*/  ISETP.GE.AND P1, PT, R17, UR4, PT ;  /* 0x0000000411007c0c */ /* 0x000fe4000bf26270 */
[----:B------:R-:W-:Y:S02]  /*6dd0*/  ISETP.GE.AND P2, PT, R16, UR4, PT ;  /* 0x0000000410007c0c */ /* 0x000fe4000bf46270 */
[----:B------:R-:W-:-:S09]  /*6de0*/  ISETP.GE.AND P0, PT, R2, UR4, PT ;  /* 0x0000000402007c0c */ /* 0x000fd2000bf06270 */
[CC--:B-1----:R-:W-:Y:S02]  /*6df0*/  @!P1 LEA R20, P3, R17.reuse, R10.reuse, 0x1 ;  /* 0x0000000a11149211 */ /* 0x0c2fe400078608ff */
[----:B------:R-:W-:Y:S02]  /*6e00*/  @!P2 LEA R24, P4, R16, R10, 0x1 ;  /* 0x0000000a1018a211 */ /* 0x000fe400078808ff */
[----:B--2---:R-:W-:Y:S01]  /*6e10*/  @!P0 IMAD.WIDE R8, R2, 0x2, R10 ;  /* 0x0000000202088825 */ /* 0x004fe200078e020a */
[-C--:B------:R-:W-:Y:S02]  /*6e20*/  @!P1 LEA.HI.X R21, R17, R11.reuse, R74, 0x1, P3 ;  /* 0x0000000b11159211 */ /* 0x080fe400018f0c4a */
[----:B------:R-:W-:Y:S02]  /*6e30*/  @!P2 LEA.HI.X R25, R16, R11, R157, 0x1, P4 ;  /* 0x0000000b1019a211 */ /* 0x000fe400020f0c9d */
[----:B-----5:R3:W-:Y:S04]  /*6e40*/  @!P0 ST.E.128 desc[UR52][R8.64], R52 ;  /* 0x0000003408008985 */ /* 0x0207e8000c101d34 */
[----:B------:R3:W-:Y:S04]  /*6e50*/  @!P1 ST.E.128 desc[UR52][R20.64], R56 ;  /* 0x0000003814009985 */ /* 0x0007e8000c101d34 */
[----:B------:R3:W-:Y:S02]  /*6e60*/  @!P2 ST.E.128 desc[UR52][R24.64], R60 ;  /* 0x0000003c1800a985 */ /* 0x0007e4000c101d34 */
.L_x_32:
[----:B------:R-:W-:Y:S05]  /*6e70*/  BSYNC B0 ;  /* 0x0000000000007941 */ /* 0x000fea0003800000 */
.L_x_31:
[----:B------:R-:W-:Y:S01]  /*6e80*/  VIADD R3, R27, 0x60 ;  /* 0x000000601b037836 */ /* 0x000fe20000000000 */
[----:B--2---:R2:W4:Y:S01]  /*6e90*/  SHFL.IDX PT, R11, R26, 0x1, 0x1c1f ;  /* 0x003c1f001a0b7f89 */ /* 0x00452200000e0000 */
[----:B------:R-:W-:Y:S01]  /*6ea0*/  UIADD3 UR36, UR36, 0x1, URZ ;  /* 0x0000000124247890 */ /* 0x000fe2000fffe03f */
[----:B------:R-:W-:Y:S02]  /*6eb0*/  BSSY B0, `(.L_x_33) ;  /* 0x0000010000007945 */ /* 0x000fe40003800000 */
[----:B------:R-:W-:Y:S01]  /*6ec0*/  ISETP.GE.AND P0, PT, R3, R66, PT ;  /* 0x000000420300720c */ /* 0x000fe20003f06270 */
[----:B-1----:R2:W1:-:S12]  /*6ed0*/  SHFL.IDX PT, R10, R0, 0x1, 0x1c1f ;  /* 0x003c1f00000a7f89 */ /* 0x00245800000e0000 */
[----:B--2---:R-:W-:Y:S05]  /*6ee0*/  @P0 BRA `(.L_x_34) ;  /* 0x0000000000300947 */ /* 0x004fea0003800000 */
[----:B------:R-:W-:Y:S02]  /*6ef0*/  ULDC UR4, c[0x0][0xac8] ;  /* 0x0002b20000047ab9 */ /* 0x000fe40000000800 */
[----:B------:R-:W-:Y:S02]  /*6f00*/  ISETP.GE.AND P3, PT, R17, UR4, PT ;  /* 0x0000000411007c0c */ /* 0x000fe4000bf66270 */
[----:B------:R-:W-:Y:S02]  /*6f10*/  ISETP.GE.AND P4, PT, R16, UR4, PT ;  /* 0x0000000410007c0c */ /* 0x000fe4000bf86270 */
[----:B------:R-:W-:-:S09]  /*6f20*/  ISETP.GE.AND P2, PT, R2, UR4, PT ;  /* 0x0000000402007c0c */ /* 0x000fd2000bf46270 */
[CC--:B-1-3--:R-:W-:Y:S02]  /*6f30*/  @!P3 LEA R20, P0, R17.reuse, R10.reuse, 0x1 ;  /* 0x0000000a1114b211 */ /* 0x0cafe400078008ff */
[----:B------:R-:W-:Y:S02]  /*6f40*/  @!P4 LEA R24, P1, R16, R10, 0x1 ;  /* 0x0000000a1018c211 */ /* 0x000fe400078208ff */
[----:B----4-:R-:W-:Y:S01]  /*6f50*/  @!P2 IMAD.WIDE R8, R2, 0x2, R10 ;  /* 0x000000020208a825 */ /* 0x010fe200078e020a */
[-C--:B------:R-:W-:Y:S02]  /*6f60*/  @!P3 LEA.HI.X R21, R17, R11.reuse, R74, 0x1, P0 ;  /* 0x0000000b1115b211 */ /* 0x080fe400000f0c4a */
[----:B------:R-:W-:Y:S02]  /*6f70*/  @!P4 LEA.HI.X R25, R16, R11, R157, 0x1, P1 ;  /* 0x0000000b1019c211 */ /* 0x000fe400008f0c9d */
[----:B-----5:R2:W-:Y:S04]  /*6f80*/  @!P2 ST.E.128 desc[UR52][R8.64], R4 ;  /* 0x000000040800a985 */ /* 0x0205e8000c101d34 */
[----:B------:R2:W-:Y:S04]  /*6f90*/  @!P3 ST.E.128 desc[UR52][R20.64], R12 ;  /* 0x0000000c1400b985 */ /* 0x0005e8000c101d34 */
[----:B------:R2:W-:Y:S02]  /*6fa0*/  @!P4 ST.E.128 desc[UR52][R24.64], R28 ;  /* 0x0000001c1800c985 */ /* 0x0005e4000c101d34 */
.L_x_34:
[----:B------:R-:W-:Y:S05]  /*6fb0*/  BSYNC B0 ;  /* 0x0000000000007941 */ /* 0x000fea0003800000 */
.L_x_33:
[----:B0-----:R-:W0:Y:S02]  /*6fc0*/  LDC R0, c[0x0][0xc34] ;  /* 0x00030d00ff007b82 */ /* 0x001e240000000800 */
[----:B0-----:R-:W-:-:S13]  /*6fd0*/  ISETP.LE.AND P0, PT, R0, UR45, PT ;  /* 0x0000002d00007c0c */ /* 0x001fda000bf03270 */
[----:B------:R-:W-:Y:S05]  /*6fe0*/  @!P0 BRA `(.L_x_35) ;  /* 0xffffff9c005c8947 */ /* 0x000fea000383ffff */
[----:B------:R-:W-:Y:S05]  /*6ff0*/  EXIT ;  /* 0x000000000000794d */ /* 0x000fea0003800000 */
.L_x_7:
[----:B------:R-:W-:-:S08]  /*7000*/  NOP ;  /* 0x0000000000007918 */ /* 0x000fd00000000000 */
[----:B------:R-:W0:-:S00]  /*7010*/  USETMAXREG.DEALLOC.CTAPOOL 0x20 ;  /* 0x00000020000079c8 */ /* 0x000e0000080e0500 */
[----:B------:R-:W1:Y:S01]  /*7020*/  S2UR UR48, SR_CTAID.X ;  /* 0x00000000003079c3 */ /* 0x000e620000002500 */
[----:B------:R-:W-:Y:S01]  /*7030*/  UMOV UR46, 0x1 ;  /* 0x00000001002e7882 */ /* 0x000fe20000000000 */
[----:B0-----:R-:W-:Y:S02]  /*7040*/  IMAD.MOV.U32 R18, RZ, RZ, RZ ;  /* 0x000000ffff127224 */ /* 0x001fe400078e00ff */
[----:B------:R-:W-:-:S04]  /*7050*/  IMAD.MOV.U32 R19, RZ, RZ, 0x1 ;  /* 0x00000001ff137424 */ /* 0x000fc800078e00ff */
[----:B------:R-:W1:Y:S02]  /*7060*/  LDC R0, c[0x0][0xc34] ;  /* 0x00030d00ff007b82 */ /* 0x000e640000000800 */
[----:B-1----:R-:W-:-:S13]  /*7070*/  ISETP.LE.AND P0, PT, R0, UR48, PT ;  /* 0x0000003000007c0c */ /* 0x002fda000bf03270 */
[----:B------:R-:W-:Y:S05]  /*7080*/  @P0 BRA `(.L_x_36) ;  /* 0x0000003000100947 */ /* 0x000fea0003800000 */
[----:B------:R-:W0:Y:S01]  /*7090*/  S2R R10, SR_TID.X ;  /* 0x00000000000a7919 */ /* 0x000e220000002100 */
[----:B------:R-:W1:Y:S01]  /*70a0*/  S2UR UR4, SR_CgaCtaId ;  /* 0x00000000000479c3 */ /* 0x000e620000008800 */
[----:B------:R-:W-:Y:S01]  /*70b0*/  IMAD.SHL.U32 R6, R29, 0x10, RZ ;  /* 0x000000101d067824 */ /* 0x000fe200078e00ff */
[----:B------:R-:W-:Y:S01]  /*70c0*/  UMOV UR40, 0x400 ;  /* 0x0000040000287882 */ /* 0x000fe20000000000 */
[----:B------:R-:W-:Y:S01]  /*70d0*/  IMAD.SHL.U32 R9, R2, 0x800, RZ ;  /* 0x0000080002097824 */ /* 0x000fe200078e00ff */
[----:B------:R-:W-:Y:S01]  /*70e0*/  ULDC.64 UR50, c[0x0][0x198] ;  /* 0x0000660000327ab9 */ /* 0x000fe20000000a00 */
[----:B------:R-:W-:Y:S01]  /*70f0*/  IMAD.MOV.U32 R26, RZ, RZ, 0x40 ;  /* 0x00000040ff1a7424 */ /* 0x000fe200078e00ff */
[----:B------:R-:W-:Y:S01]  /*7100*/  ULOP3.LUT UR41, UR42, 0x1, URZ, 0xfc, !UPT ;  /* 0x000000012a297892 */ /* 0x000fe2000f8efc3f */
[----:B------:R-:W-:Y:S01]  /*7110*/  IMAD.MOV.U32 R19, RZ, RZ, 0x1 ;  /* 0x00000001ff137424 */ /* 0x000fe200078e00ff */
[----:B------:R-:W-:Y:S01]  /*7120*/  ULOP3.LUT UR47, UR42, 0x2, URZ, 0xfc, !UPT ;  /* 0x000000022a2f7892 */ /* 0x000fe2000f8efc3f */
[----:B------:R-:W-:Y:S01]  /*7130*/  IMAD.MOV.U32 R18, RZ, RZ, RZ ;  /* 0x000000ffff127224 */ /* 0x000fe200078e00ff */
[----:B------:R-:W-:Y:S01]  /*7140*/  ULDC UR43, c[0x0][0xc] ;  /* 0x00000300002b7ab9 */ /* 0x000fe20000000800 */
[----:B------:R-:W-:Y:S01]  /*7150*/  UMOV UR46, URZ ;  /* 0x0000003f002e7c82 */ /* 0x000fe20008000000 */
[----:B-1----:R-:W-:Y:S01]  /*7160*/  ULEA UR40, UR4, UR40, 0x18 ;  /* 0x0000002804287291 */ /* 0x002fe2000f8ec03f */
[C---:B0-----:R-:W-:Y:S01]  /*7170*/  IMAD.SHL.U32 R3, R10.reuse, 0x20, RZ ;  /* 0x000000200a037824 */ /* 0x041fe200078e00ff */
[----:B------:R-:W-:Y:S01]  /*7180*/  SHF.R.U32.HI R4, RZ, 0x1, R10 ;  /* 0x00000001ff047819 */ /* 0x000fe2000001160a */
[C---:B------:R-:W-:Y:S01]  /*7190*/  IMAD.SHL.U32 R0, R10.reuse, 0x10, RZ ;  /* 0x000000100a007824 */ /* 0x040fe200078e00ff */
[C---:B------:R-:W-:Y:S01]  /*71a0*/  LOP3.LUT P0, RZ, R10.reuse, 0x4, RZ, 0xc0, !PT ;  /* 0x000000040aff7812 */ /* 0x040fe2000780c0ff */
[C---:B------:R-:W-:Y:S01]  /*71b0*/  IMAD.SHL.U32 R2, R10.reuse, 0x80, RZ ;  /* 0x000000800a027824 */ /* 0x040fe200078e00ff */
[C---:B------:R-:W-:Y:S01]  /*71c0*/  LOP3.LUT R5, R3.reuse, 0x360, RZ, 0xc0, !PT ;  /* 0x0000036003057812 */ /* 0x040fe200078ec0ff */
[C---:B------:R-:W-:Y:S01]  /*71d0*/  IMAD.SHL.U32 R8, R10.reuse, 0x4, RZ ;  /* 0x000000040a087824 */ /* 0x040fe200078e00ff */
[----:B------:R-:W-:Y:S01]  /*71e0*/  LOP3.LUT R3, R3, 0x80, RZ, 0xc0, !PT ;  /* 0x0000008003037812 */ /* 0x000fe200078ec0ff */
[----:B------:R-:W-:Y:S01]  /*71f0*/  IMAD.SHL.U32 R11, R10, 0x2, RZ ;  /* 0x000000020a0b7824 */ /* 0x000fe200078e00ff */
[----:B------:R-:W-:-:S02]  /*7200*/  LOP3.LUT R7, R0, 0x60, RZ, 0xc0, !PT ;  /* 0x0000006000077812 */ /* 0x000fc400078ec0ff */
[----:B------:R-:W-:Y:S02]  /*7210*/  LOP3.LUT R3, R3, 0x10, R4, 0xf8, !PT ;  /* 0x0000001003037812 */ /* 0x000fe400078ef804 */
[----:B------:R-:W-:Y:S02]  /*7220*/  LOP3.LUT R4, R4, 0x20, RZ, 0xc0, !PT ;  /* 0x0000002004047812 */ /* 0x000fe400078ec0ff */
[----:B------:R-:W-:Y:S02]  /*7230*/  LOP3.LUT R13, R7, 0x700, R6, 0xf8, !PT ;  /* 0x00000700070d7812 */ /* 0x000fe400078ef806 */
[----:B------:R-:W-:Y:S02]  /*7240*/  LOP3.LUT R7, R4, 0x10, R10, 0xf8, !PT ;  /* 0x0000001004077812 */ /* 0x000fe400078ef80a */
[----:B------:R-:W-:Y:S02]  /*7250*/  LOP3.LUT R5, R5, 0x400, R6, 0xf8, !PT ;  /* 0x0000040005057812 */ /* 0x000fe400078ef806 */
[----:B------:R-:W-:-:S02]  /*7260*/  LOP3.LUT R6, R0, 0x90, RZ, 0xc0, !PT ;  /* 0x0000009000067812 */ /* 0x000fc400078ec0ff */
[----:B------:R-:W-:Y:S02]  /*7270*/  LOP3.LUT R4, R2, 0x400, RZ, 0xc0, !PT ;  /* 0x0000040002047812 */ /* 0x000fe400078ec0ff */
[----:B------:R-:W-:Y:S02]  /*7280*/  LOP3.LUT R7, R7, 0x380, R2, 0xf8, !PT ;  /* 0x0000038007077812 */ /* 0x000fe400078ef802 */
[----:B------:R-:W-:Y:S02]  /*7290*/  LOP3.LUT R2, R3, 0x10, R8, 0x78, !PT ;  /* 0x0000001003027812 */ /* 0x000fe400078e7808 */
[----:B------:R-:W-:Y:S02]  /*72a0*/  LOP3.LUT R6, R6, 0x10, R11, 0x78, !PT ;  /* 0x0000001006067812 */ /* 0x000fe400078e780b */
[----:B------:R-:W-:Y:S01]  /*72b0*/  LOP3.LUT R27, R5, R2, RZ, 0xfc, !PT ;  /* 0x00000002051b7212 */ /* 0x000fe200078efcff */
[----:B------:R-:W-:Y:S01]  /*72c0*/  IMAD.SHL.U32 R2, R10, 0x40, RZ ;  /* 0x000000400a027824 */ /* 0x000fe200078e00ff */
[----:B------:R-:W-:-:S02]  /*72d0*/  LOP3.LUT R7, R7, 0x70, R0, 0x78, !PT ;  /* 0x0000007007077812 */ /* 0x000fc400078e7800 */
[----:B------:R-:W-:Y:S02]  /*72e0*/  SHF.R.U32.HI R3, RZ, 0x1, R29 ;  /* 0x00000001ff037819 */ /* 0x000fe4000001161d */
[----:B------:R-:W-:Y:S02]  /*72f0*/  LOP3.LUT R6, R13, R6, RZ, 0xfc, !PT ;  /* 0x000000060d067212 */ /* 0x000fe400078efcff */
[----:B------:R-:W-:Y:S02]  /*7300*/  LOP3.LUT R0, R0, 0x10, RZ, 0xc0, !PT ;  /* 0x0000001000007812 */ /* 0x000fe400078ec0ff */
[----:B------:R-:W-:Y:S01]  /*7310*/  LOP3.LUT R4, R4, 0x800, R9, 0xf8, !PT ;  /* 0x0000080004047812 */ /* 0x000fe200078ef809 */
[----:B------:R-:W-:Y:S01]  /*7320*/  VIADD R28, R6, UR40 ;  /* 0x00000028061c7c36 */ /* 0x000fe20008000000 */
[----:B------:R-:W-:Y:S02]  /*7330*/  LOP3.LUT R3, R3, 0x40, R2, 0xf8, !PT ;  /* 0x0000004003037812 */ /* 0x000fe400078ef802 */
[----:B------:R-:W-:-:S02]  /*7340*/  LOP3.LUT R2, R0, 0x20, RZ, 0xfc, !PT ;  /* 0x0000002000027812 */ /* 0x000fc400078efcff */
[----:B------:R-:W-:Y:S02]  /*7350*/  LOP3.LUT R25, R4, R7, RZ, 0xfc, !PT ;  /* 0x0000000704197212 */ /* 0x000fe400078efcff */
[----:B------:R-:W-:Y:S02]  /*7360*/  SEL R26, R26, 0xffffffc0, !P0 ;  /* 0xffffffc01a1a7807 */ /* 0x000fe40004000000 */
[----:B------:R-:W-:-:S07]  /*7370*/  LOP3.LUT R0, R0, 0x40, RZ, 0xfc, !PT ;  /* 0x0000004000007812 */ /* 0x000fce00078efcff */
.L_x_85:
[----:B------:R-:W-:Y:S01]  /*7380*/  ULDC UR4, c[0x0][0xc38] ;  /* 0x00030e0000047ab9 */ /* 0x000fe20000000800 */
[----:B------:R-:W-:Y:S01]  /*7390*/  ULDC UR6, c[0x0][0xc44] ;  /* 0x0003110000067ab9 */ /* 0x000fe20000000800 */
[----:B------:R-:W-:Y:S02]  /*73a0*/  UISETP.NE.AND UP2, UPT, UR4, 0x1, UPT ;  /* 0x000000010400788c */ /* 0x000fe4000bf45270 */
[----:B------:R-:W-:Y:S01]  /*73b0*/  UISETP.NE.AND UP1, UPT, UR6, 0x1, UPT ;  /* 0x000000010600788c */ /* 0x000fe2000bf25270 */
[----:B------:R-:W-:Y:S01]  /*73c0*/  ULDC.64 UR4, c[0x0][0x418] ;  /* 0x0001060000047ab9 */ /* 0x000fe20000000a00 */
[----:B------:R-:W-:Y:S02]  /*73d0*/  UIADD3 UR10, UR40, 0x13800, URZ ;  /* 0x00013800280a7890 */ /* 0x000fe4000fffe03f */
[----:B------:R-:W-:Y:S01]  /*73e0*/  UISETP.NE.U32.AND UP0, UPT, UR4, URZ, UPT ;  /* 0x0000003f0400728c */ /* 0x000fe2000bf05070 */
[----:B------:R-:W-:Y:S01]  /*73f0*/  ULDC UR7, c[0x0][0x424] ;  /* 0x0001090000077ab9 */ /* 0x000fe20000000800 */
[----:B------:R-:W-:-:S02]  /*7400*/  UMOV UR45, UR48 ;  /* 0x00000030002d7c82 */ /* 0x000fc40008000000 */
[----:B------:R-:W-:Y:S01]  /*7410*/  UISETP.NE.AND.EX UP0, UPT, UR5, URZ, UPT, UP0 ;  /* 0x0000003f0500728c */ /* 0x000fe2000bf05300 */
[----:B------:R-:W-:Y:S01]  /*7420*/  @UP2 ULDC UR4, c[0x0][0xc3c] ;  /* 0x00030f0000042ab9 */ /* 0x000fe20000000800 */
[----:B------:R-:W-:Y:S01]  /*7430*/  @UP2 ULDC UR8, c[0x0][0xc40] ;  /* 0x0003100000082ab9 */ /* 0x000fe20000000800 */
[----:B------:R-:W-:Y:S02]  /*7440*/  UIMAD.WIDE.U32 UR4, UR48, UR4, URZ ;  /* 0x00000004300472a5 */ /* 0x000fe4000f8e003f */
[----:B------:R-:W-:Y:S02]  /*7450*/  USEL UR7, UR7, 0x1, UP0 ;  /* 0x0000000107077887 */ /* 0x000fe40008000000 */
[----:B------:R-:W-:Y:S02]  /*7460*/  ULOP3.LUT UP0, URZ, UR10, 0x9f, URZ, 0xc0, !UPT ;  /* 0x0000009f0a3f7892 */ /* 0x000fe4000f80c03f */
[----:B------:R-:W-:Y:S01]  /*7470*/  @UP2 USHF.R.U32.HI UR45, URZ, UR8, UR5 ;  /* 0x000000083f2d2299 */ /* 0x000fe20008011605 */
[----:B------:R-:W-:-:S02]  /*7480*/  ULDC UR39, c[0x0][0x2f0] ;  /* 0x0000bc0000277ab9 */ /* 0x000fc40000000800 */
[----:B------:R-:W-:Y:S01]  /*7490*/  @UP1 ULDC.64 UR8, c[0x0][0xc48] ;  /* 0x0003120000081ab9 */ /* 0x000fe20000000a00 */
[----:B------:R-:W-:Y:S01]  /*74a0*/  UIMAD UR39, UR7, UR39, URZ ;  /* 0x00000027072772a4 */ /* 0x000fe2000f8e023f */
[----:B------:R-:W-:Y:S01]  /*74b0*/  PLOP3.LUT P0, PT, PT, PT, UP0, 0x80, 0x0 ;  /* 0x000000000000781c */ /* 0x000fe20003f0f008 */
[----:B------:R-:W-:Y:S02]  /*74c0*/  UIMAD.WIDE.U32 UR4, UR45, UR8, URZ ;  /* 0x000000082d0472a5 */ /* 0x000fe4000f8e003f */
[----:B------:R-:W-:Y:S01]  /*74d0*/  UMOV UR44, UR45 ;  /* 0x0000002d002c7c82 */ /* 0x000fe20008000000 */
[----:B------:R-:W-:Y:S02]  /*74e0*/  UIADD3 UR38, UR39, 0x7f, URZ ;  /* 0x0000007f27267890 */ /* 0x000fe4000fffe03f */
[----:B------:R-:W-:Y:S02]  /*74f0*/  @UP1 USHF.R.U32.HI UR44, URZ, UR9, UR5 ;  /* 0x000000093f2c1299 */ /* 0x000fe40008011605 */
[----:B------:R-:W-:-:S02]  /*7500*/  USHF.R.S32.HI UR4, URZ, 0x1f, UR38 ;  /* 0x0000001f3f047899 */ /* 0x000fc40008011426 */
[----:B------:R-:W-:Y:S02]  /*7510*/  UIADD3 UR36, -UR44, URZ, URZ ;  /* 0x0000003f2c247290 */ /* 0x000fe4000fffe13f */
[----:B------:R-:W-:Y:S02]  /*7520*/  ULEA.HI UR38, UR4, UR38, URZ, 0x7 ;  /* 0x0000002604267291 */ /* 0x000fe4000f8f383f */
[----:B------:R-:W-:Y:S01]  /*7530*/  UIMAD UR36, UR6, UR36, UR45 ;  /* 0x00000024062472a4 */ /* 0x000fe2000f8e022d */
[----:B------:R-:W-:Y:S11]  /*7540*/  @!P0 BRA `(.L_x_37) ;  /* 0x0000000000408947 */ /* 0x000ff60003800000 */
[----:B------:R-:W-:Y:S01]  /*7550*/  MOV R2, 0x0 ;  /* 0x0000000000027802 */ /* 0x000fe20000000f00 */
[----:B------:R-:W-:Y:S01]  /*7560*/  ULDC.64 UR6, c[0x4][0x98] ;  /* 0x0100260000067ab9 */ /* 0x000fe20000000a00 */
[----:B------:R-:W-:Y:S01]  /*7570*/  ULDC.64 UR8, c[0x4][0xa0] ;  /* 0x0100280000087ab9 */ /* 0x000fe20000000a00 */
[----:B------:R-:W-:Y:S01]  /*7580*/  ULDC.64 UR4, c[0x4][0x8] ;  /* 0x0100020000047ab9 */ /* 0x000fe20000000a00 */
[----:B------:R-:W-:Y:S02]  /*7590*/  IMAD.U32 R4, RZ, RZ, UR6 ;  /* 0x00000006ff047e24 */ /* 0x000fe4000f8e00ff */
[----:B------:R-:W0:Y:S01]  /*75a0*/  LDC.64 R2, c[0x4][R2] ;  /* 0x0100000002027b82 */ /* 0x000e220000000a00 */
[----:B------:R-:W-:Y:S02]  /*75b0*/  IMAD.U32 R5, RZ, RZ, UR7 ;  /* 0x00000007ff057e24 */ /* 0x000fe4000f8e00ff */
[----:B------:R-:W-:Y:S02]  /*75c0*/  IMAD.U32 R6, RZ, RZ, UR8 ;  /* 0x00000008ff067e24 */ /* 0x000fe4000f8e00ff */
[----:B------:R-:W-:-:S02]  /*75d0*/  IMAD.U32 R7, RZ, RZ, UR9 ;  /* 0x00000009ff077e24 */ /* 0x000fc4000f8e00ff */
[----:B------:R-:W-:Y:S02]  /*75e0*/  IMAD.U32 R10, RZ, RZ, UR4 ;  /* 0x00000004ff0a7e24 */ /* 0x000fe4000f8e00ff */
[----:B------:R-:W-:Y:S02]  /*75f0*/  IMAD.U32 R11, RZ, RZ, UR5 ;  /* 0x00000005ff0b7e24 */ /* 0x000fe4000f8e00ff */
[----:B------:R-:W-:Y:S02]  /*7600*/  IMAD.MOV.U32 R8, RZ, RZ, 0x70 ;  /* 0x00000070ff087424 */ /* 0x000fe400078e00ff */
[----:B------:R-:W-:Y:S02]  /*7610*/  IMAD.MOV.U32 R12, RZ, RZ, 0x1 ;  /* 0x00000001ff0c7424 */ /* 0x000fe400078e00ff */
[----:B------:R-:W-:-:S07]  /*7620*/  IMAD.MOV.U32 R13, RZ, RZ, RZ ;  /* 0x000000ffff0d7224 */ /* 0x000fce00078e00ff */
[----:B------:R-:W-:-:S07]  /*7630*/  LEPC R20, `(.L_x_37) ;  /* 0x000000001014794e */ /* 0x000fce0000000000 */
[----:B0-----:R-:W-:Y:S05]  /*7640*/  CALL.ABS.NOINC R2 ;  /* 0x0000000002007343 */ /* 0x001fea0003c00000 */
.L_x_37:
[----:B------:R-:W-:-:S06]  /*7650*/  UIADD3 UR4, UR40, 0x9000, URZ ;  /* 0x0000900028047890 */ /* 0x000fcc000fffe03f */
[----:B------:R-:W-:-:S05]  /*7660*/  IMAD.U32 R16, RZ, RZ, UR4 ;  /* 0x00000004ff107e24 */ /* 0x000fca000f8e00ff */
[----:B------:R-:W-:-:S13]  /*7670*/  LOP3.LUT P0, RZ, R16, 0x9f, RZ, 0xc0, !PT ;  /* 0x0000009f10ff7812 */ /* 0x000fda000780c0ff */
[----:B------:R-:W-:Y:S05]  /*7680*/  @!P0 BRA `(.L_x_38) ;  /* 0x0000000000408947 */ /* 0x000fea0003800000 */
        /* <DEDUP_REMOVED lines=16> */
.L_x_38:
[----:B------:R-:W-:-:S04]  /*7790*/  UIADD3 UR4, UR40, 0x3000, URZ ;  /* 0x0000300028047890 */ /* 0x000fc8000fffe03f */
[----:B------:R-:W-:-:S06]  /*77a0*/  ULOP3.LUT UP0, URZ, UR4, 0x3ff, URZ, 0xc0, !UPT ;  /* 0x000003ff043f7892 */ /* 0x000fcc000f80c03f */
[----:B------:R-:W-:-:S13]  /*77b0*/  PLOP3.LUT P0, PT, PT, PT, UP0, 0x80, 0x0 ;  /* 0x000000000000781c */ /* 0x000fda0003f0f008 */
        /* <DEDUP_REMOVED lines=17> */
.L_x_39:
        /* <DEDUP_REMOVED lines=18> */
.L_x_40:
[----:B------:R-:W-:Y:S01]  /*79f0*/  ULDC.64 UR4, c[0x0][0x9f8] ;  /* 0x00027e0000047ab9 */ /* 0x000fe20000000a00 */
[----:B------:R-:W-:Y:S01]  /*7a00*/  IMAD.U32 R22, RZ, RZ, UR44 ;  /* 0x0000002cff167e24 */ /* 0x000fe2000f8e00ff */
[----:B------:R-:W-:-:S04]  /*7a10*/  UISETP.NE.U32.AND UP0, UPT, UR4, URZ, UPT ;  /* 0x0000003f0400728c */ /* 0x000fc8000bf05070 */
[----:B------:R-:W-:-:S06]  /*7a20*/  UISETP.NE.AND.EX UP0, UPT, UR5, URZ, UPT, UP0 ;  /* 0x0000003f0500728c */ /* 0x000fcc000bf05300 */
[----:B------:R-:W-:-:S05]  /*7a30*/  PLOP3.LUT P0, PT, PT, PT, UP0, 0x80, 0x0 ;  /* 0x000000000000781c */ /* 0x000fca0003f0f008 */
[----:B------:R-:W-:Y:S02]  /*7a40*/  @UP0 ULDC.64 UR4, c[0x0][0x9f8] ;  /* 0x00027e0000040ab9 */ /* 0x000fe40000000a00 */
[----:B------:R-:W-:-:S06]  /*7a50*/  @UP0 UIMAD.WIDE UR4, UR44, 0x4, UR4 ;  /* 0x000000042c0408a5 */ /* 0x000fcc000f8e0204 */
[----:B------:R-:W-:Y:S02]  /*7a60*/  IMAD.U32 R2, RZ, RZ, UR4 ;  /* 0x00000004ff027e24 */ /* 0x000fe4000f8e00ff */
[----:B------:R-:W-:-:S05]  /*7a70*/  IMAD.U32 R3, RZ, RZ, UR5 ;  /* 0x00000005ff037e24 */ /* 0x000fca000f8e00ff */
[----:B------:R0:W2:Y:S01]  /*7a80*/  @P0 LDG.E R22, desc[UR52][R2.64] ;  /* 0x0000003402160981 */ /* 0x0000a2000c1e1900 */
[----:B------:R-:W-:Y:S01]  /*7a90*/  UMOV UR4, 0xffffffff ;  /* 0xffffffff00047882 */ /* 0x000fe20000000000 */
[----:B------:R-:W-:Y:S01]  /*7aa0*/  LOP3.LUT R23, R23, 0xfffffffe, RZ, 0xc0, !PT ;  /* 0xfffffffe17177812 */ /* 0x000fe200078ec0ff */
[----:B------:R-:W1:Y:S01]  /*7ab0*/  S2R R16, SR_TID.X ;  /* 0x0000000000107919 */ /* 0x000e620000002100 */
[----:B0-----:R-:W0:Y:S02]  /*7ac0*/  LDC.64 R2, c[0x0][0x418] ;  /* 0x00010600ff027b82 */ /* 0x001e240000000a00 */
[----:B0-----:R-:W-:Y:S02]  /*7ad0*/  ISETP.NE.U32.AND P0, PT, R2, RZ, PT ;  /* 0x000000ff0200720c */ /* 0x001fe40003f05070 */
[----:B-1----:R-:W-:Y:S02]  /*7ae0*/  SHF.R.U32.HI R17, RZ, 0x5, R16 ;  /* 0x00000005ff117819 */ /* 0x002fe40000011610 */
[----:B------:R-:W-:-:S02]  /*7af0*/  ISETP.NE.AND.EX P1, PT, R3, RZ, PT, P0 ;  /* 0x000000ff0300720c */ /* 0x000fc40003f25300 */
[----:B------:R-:W-:-:S11]  /*7b00*/  LOP3.LUT R17, R17, 0x3, RZ, 0xc0, !PT ;  /* 0x0000000311117812 */ /* 0x000fd600078ec0ff */
[----:B------:R-:W-:Y:S02]  /*7b10*/  @P1 LOP3.LUT R23, R23, 0x1, RZ, 0xfc, !PT ;  /* 0x0000000117171812 */ /* 0x000fe400078efcff */
[----:B--2---:R-:W-:Y:S02]  /*7b20*/  SHF.R.S32.HI R24, RZ, 0x1f, R22 ;  /* 0x0000001fff187819 */ /* 0x004fe40000011416 */
[----:B------:R-:W-:Y:S01]  /*7b30*/  SEL R16, R22, RZ, !P1 ;  /* 0x000000ff16107207 */ /* 0x000fe20004800000 */
[----:B------:R-:W-:Y:S06]  /*7b40*/  BRA.DIV UR4, `(.L_x_41) ;  /* 0x0000002a04b07947 */ /* 0x000fec000b800000 */
[----:B------:R0:W1:Y:S02]  /*7b50*/  SHFL.IDX PT, R14, R17, RZ, 0x1f ;  /* 0x00001fff110e7589 */ /* 0x00006400000e0000 */
.L_x_101:
[----:B-1----:R-:W-:Y:S02]  /*7b60*/  ISETP.NE.AND P0, PT, R14, RZ, PT ;  /* 0x000000ff0e00720c */ /* 0x002fe40003f05270 */
[----:B------:R-:W-:Y:S02]  /*7b70*/  PLOP3.LUT P2, PT, PT, PT, PT, 0x8, 0x0 ;  /* 0x000000000000781c */ /* 0x000fe40003f4e170 */
[----:B------:R-:W-:-:S11]  /*7b80*/  LOP3.LUT R23, R23, 0xfffffffd, RZ, 0xc0, !PT ;  /* 0xfffffffd17177812 */ /* 0x000fd600078ec0ff */
[----:B------:R-:W-:Y:S01]  /*7b90*/  @P2 LOP3.LUT R23, R23, 0x2, RZ, 0xfc, !PT ;  /* 0x0000000217172812 */ /* 0x000fe200078efcff */
[----:B------:R-:W-:Y:S06]  /*7ba0*/  @P0 BRA `(.L_x_42) ;  /* 0x0000000400b40947 */ /* 0x000fec0003800000 */
[----:B------:R-:W-:-:S06]  /*7bb0*/  ULEA.HI.SX32 UR4, UR38, 0xffffffff, 0x19 ;  /* 0xffffffff26047891 */ /* 0x000fcc000f8fca3f */
[----:B------:R-:W-:Y:S01]  /*7bc0*/  IMAD.U32 R0, RZ, RZ, UR4 ;  /* 0x00000004ff007e24 */ /* 0x000fe2000f8e00ff */
[----:B------:R-:W-:-:S03]  /*7bd0*/  UMOV UR4, 0xffffffff ;  /* 0xffffffff00047882 */ /* 0x000fc60000000000 */
[----:B------:R-:W-:Y:S05]  /*7be0*/  BRA.DIV UR4, `(.L_x_43) ;  /* 0x0000002a04a87947 */ /* 0x000fea000b800000 */
[----:B------:R-:W-:-:S13]  /*7bf0*/  ELECT P6, URZ, PT ;  /* 0x00000000003f782f */ /* 0x000fda00038c0000 */
.L_x_104:
[----:B------:R-:W-:Y:S05]  /*7c00*/  @!P6 BRA `(.L_x_42) ;  /* 0x00000004009ce947 */ /* 0x000fea0003800000 */
[----:B------:R-:W-:Y:S01]  /*7c10*/  IMAD.MOV.U32 R16, RZ, RZ, R22 ;  /* 0x000000ffff107224 */ /* 0x000fe200078e0016 */
[----:B------:R-:W-:Y:S06]  /*7c20*/  @!P1 BRA `(.L_x_44) ;  /* 0x0000000000489947 */ /* 0x000fec0003800000 */
[----:B------:R-:W1:Y:S01]  /*7c30*/  LDC R6, c[0x0][0x43c] ;  /* 0x00010f00ff067b82 */ /* 0x000e620000000800 */
[----:B------:R-:W-:Y:S01]  /*7c40*/  IMAD.MOV.U32 R7, RZ, RZ, R0 ;  /* 0x000000ffff077224 */ /* 0x000fe200078e0000 */
[----:B------:R-:W-:Y:S02]  /*7c50*/  ULDC.64 UR4, c[0x0][0x428] ;  /* 0x00010a0000047ab9 */ /* 0x000fe40000000a00 */
[----:B------:R-:W-:-:S04]  /*7c60*/  IMAD R9, R24, UR4, RZ ;  /* 0x0000000418097c24 */ /* 0x000fc8000f8e02ff */
[----:B------:R-:W-:Y:S01]  /*7c70*/  IMAD R9, R22, UR5, R9 ;  /* 0x0000000516097c24 */ /* 0x000fe2000f8e0209 */
[----:B-1----:R-:W-:-:S13]  /*7c80*/  ISETP.NE.AND P0, PT, R6, 0x1, PT ;  /* 0x000000010600780c */ /* 0x002fda0003f05270 */
[----:B------:R-:W1:Y:S02]  /*7c90*/  @P0 LDC.64 R4, c[0x0][0x440] ;  /* 0x00011000ff040b82 */ /* 0x000e640000000a00 */
[----:B-1----:R-:W-:-:S05]  /*7ca0*/  @P0 IMAD.HI.U32 R4, R0, R4, RZ ;  /* 0x0000000400040227 */ /* 0x002fca00078e00ff */
[----:B------:R-:W-:-:S04]  /*7cb0*/  @P0 SHF.R.U32.HI R7, RZ, R5, R4 ;  /* 0x00000005ff070219 */ /* 0x000fc80000011604 */
[--C-:B------:R-:W-:Y:S01]  /*7cc0*/  SHF.R.S32.HI R5, RZ, 0x1f, R7.reuse ;  /* 0x0000001fff057819 */ /* 0x100fe20000011407 */
[----:B------:R-:W-:-:S04]  /*7cd0*/  IMAD.MOV.U32 R4, RZ, RZ, R7 ;  /* 0x000000ffff047224 */ /* 0x000fc800078e0007 */
[----:B------:R-:W-:-:S04]  /*7ce0*/  IMAD.WIDE.U32 R4, R22, UR4, R4 ;  /* 0x0000000416047c25 */ /* 0x000fc8000f8e0004 */
[----:B------:R-:W-:Y:S01]  /*7cf0*/  IMAD.IADD R5, R5, 0x1, R9 ;  /* 0x0000000105057824 */ /* 0x000fe200078e0209 */
[----:B------:R-:W-:-:S04]  /*7d00*/  LEA R2, P0, R4, R2, 0x2 ;  /* 0x0000000204027211 */ /* 0x000fc800078010ff */
[----:B------:R-:W-:-:S05]  /*7d10*/  LEA.HI.X R3, R4, R3, R5, 0x2, P0 ;  /* 0x0000000304037211 */ /* 0x000fca00000f1405 */
[----:B------:R1:W5:Y:S01]  /*7d20*/  LDG.E R16, desc[UR52][R2.64] ;  /* 0x0000003402107981 */ /* 0x000362000c1e1900 */
[----:B------:R-:W-:-:S04]  /*7d30*/  IMAD.MOV R5, RZ, RZ, -R7 ;  /* 0x000000ffff057224 */ /* 0x000fc800078e0a07 */
[----:B------:R-:W-:-:S07]  /*7d40*/  IMAD R0, R6, R5, R0 ;  /* 0x0000000506007224 */ /* 0x000fce00078e0200 */
.L_x_44:
[----:B------:R-:W-:Y:S02]  /*7d50*/  LEA R5, R18, UR40, 0x3 ;  /* 0x0000002812057c11 */ /* 0x000fe4000f8e18ff */
[----:B-1----:R-:W-:Y:S02]  /*7d60*/  SHF.L.U32 R2, R19, 0x1f, RZ ;  /* 0x0000001f13027819 */ /* 0x002fe400000006ff */
[----:B------:R-:W-:Y:S02]  /*7d70*/  ISETP.NE.AND P1, PT, R29, RZ, PT ;  /* 0x000000ff1d00720c */ /* 0x000fe40003f25270 */
[----:B------:R-:W1:Y:S02]  /*7d80*/  SYNCS.PHASECHK.TRANS64.TRYWAIT P0, [R5+URZ+0x19c80], R2 ;  /* 0x019c8002050075a7 */ /* 0x000e64000800017f */
[----:B-1----:R-:W-:Y:S09]  /*7d90*/  @!P0 BRA `(.L_x_45) ;  /* 0x00000028005c8947 */ /* 0x002ff20003800000 */
.L_x_105:
[----:B------:R-:W-:Y:S05]  /*7da0*/  @P1 BRA `(.L_x_46) ;  /* 0x00000000001c1947 */ /* 0x000fea0003800000 */
[----:B------:R-:W2:Y:S02]  /*7db0*/  S2R R3, SR_TID.X ;  /* 0x0000000000037919 */ /* 0x000ea40000002100 */
[----:B--2---:R-:W-:Y:S01]  /*7dc0*/  LOP3.LUT R4, R3, 0x1f, RZ, 0xc0, !PT ;  /* 0x0000001f03047812 */ /* 0x004fe200078ec0ff */
[----:B------:R-:W-:-:S03]  /*7dd0*/  IMAD.MOV.U32 R3, RZ, RZ, 0x3000 ;  /* 0x00003000ff037424 */ /* 0x000fc600078e00ff */
[----:B------:R-:W-:Y:S01]  /*7de0*/  ISETP.NE.AND P0, PT, R4, RZ, PT ;  /* 0x000000ff0400720c */ /* 0x000fe20003f05270 */
[----:B------:R2:W-:-:S12]  /*7df0*/  SYNCS.ARRIVE.TRANS64 RZ, [R5+URZ+0x19c70], R3 ;  /* 0x019c700305ff79a7 */ /* 0x0005d8000800003f */
[----:B--2---:R-:W-:Y:S05]  /*7e00*/  @!P0 BRA `(.L_x_46) ;  /* 0x0000000000048947 */ /* 0x004fea0003800000 */
[----:B------:R-:W-:Y:S01]  /*7e10*/  BPT.TRAP 0x1 ;  /* 0x000000040000795c */ /* 0x000fe20000300000 */
.L_x_46:
[----:B------:R-:W-:Y:S01]  /*7e20*/  IMAD.U32 R3, RZ, RZ, UR40 ;  /* 0x00000028ff037e24 */ /* 0x000fe2000f8e00ff */
[----:B------:R-:W-:Y:S01]  /*7e30*/  R2UR UR33, R5 ;  /* 0x00000000052172ca */ /* 0x000fe200000e0000 */
[----:B------:R-:W-:Y:S01]  /*7e40*/  IMAD.SHL.U32 R0, R0, 0x80, RZ ;  /* 0x0000008000007824 */ /* 0x000fe200078e00ff */
[----:B-----5:R-:W-:Y:S01]  /*7e50*/  R2UR UR37, R16 ;  /* 0x00000000102572ca */ /* 0x020fe200000e0000 */
[----:B------:R-:W-:Y:S01]  /*7e60*/  IMAD R3, R18, 0x3000, R3 ;  /* 0x0000300012037824 */ /* 0x000fe200078e0203 */
[----:B------:R-:W-:Y:S02]  /*7e70*/  UIADD3 UR4, UP0, UR50, 0x470, URZ ;  /* 0x0000047032047890 */ /* 0x000fe4000ff1e03f */
[----:B------:R-:W-:Y:S01]  /*7e80*/  R2UR UR35, R0 ;  /* 0x00000000002372ca */ /* 0x000fe200000e0000 */
[----:B------:R-:W-:Y:S01]  /*7e90*/  UMOV UR6, 0x0 ;  /* 0x0000000000067882 */ /* 0x000fe20000000000 */
[----:B------:R-:W-:Y:S01]  /*7ea0*/  R2UR UR8, R3 ;  /* 0x00000000030872ca */ /* 0x000fe200000e0000 */
[----:B------:R-:W-:Y:S01]  /*7eb0*/  UIADD3.X UR5, URZ, UR51, URZ, UP0, !UPT ;  /* 0x000000333f057290 */ /* 0x000fe200087fe43f */
[----:B------:R-:W-:Y:S01]  /*7ec0*/  UMOV UR7, 0x14f00000 ;  /* 0x14f0000000077882 */ /* 0x000fe20000000000 */
[----:B------:R-:W-:-:S02]  /*7ed0*/  UMOV UR34, URZ ;  /* 0x0000003f00227c82 */ /* 0x000fc40008000000 */
[----:B------:R-:W-:Y:S01]  /*7ee0*/  UIADD3 UR33, UR33, 0x19c70, URZ ;  /* 0x00019c7021217890 */ /* 0x000fe2000fffe03f */
[----:B------:R-:W-:Y:S01]  /*7ef0*/  UMOV UR18, 0x20 ;  /* 0x0000002000127882 */ /* 0x000fe20000000000 */
[----:B------:R-:W-:Y:S01]  /*7f00*/  UMOV UR20, UR36 ;  /* 0x0000002400147c82 */ /* 0x000fe20008000000 */
[----:B------:R-:W-:Y:S01]  /*7f10*/  UMOV UR21, UR37 ;  /* 0x0000002500157c82 */ /* 0x000fe20008000000 */
[----:B------:R-:W-:Y:S02]  /*7f20*/  UMOV UR10, 0x40 ;  /* 0x00000040000a7882 */ /* 0x000fe40000000000 */
[----:B------:R-:W-:Y:S01]  /*7f30*/  UMOV UR19, UR35 ;  /* 0x0000002300137c82 */ /* 0x000fe20008000000 */
[----:B------:R-:W-:Y:S01]  /*7f40*/  UMOV UR17, UR33 ;  /* 0x0000002100117c82 */ /* 0x000fe20008000000 */
[----:B------:R-:W-:Y:S02]  /*7f50*/  UIADD3 UR32, UR8, 0x9000, URZ ;  /* 0x0000900008207890 */ /* 0x000fe4000fffe03f */
[----:B------:R-:W-:-:S02]  /*7f60*/  UIADD3 UR16, UR8, 0xa000, URZ ;  /* 0x0000a00008107890 */ /* 0x000fc4000fffe03f */
[----:B------:R-:W-:Y:S01]  /*7f70*/  UIADD3 UR8, UR8, 0xb000, URZ ;  /* 0x0000b00008087890 */ /* 0x000fe2000fffe03f */
[----:B------:R-:W-:Y:S01]  /*7f80*/  UMOV UR12, UR36 ;  /* 0x00000024000c7c82 */ /* 0x000fe20008000000 */
[----:B------:R-:W-:Y:S01]  /*7f90*/  UMOV UR13, UR37 ;  /* 0x00000025000d7c82 */ /* 0x000fe20008000000 */
[----:B------:R-:W-:Y:S01]  /*7fa0*/  UMOV UR9, UR33 ;  /* 0x0000002100097c82 */ /* 0x000fe20008000000 */
[----:B------:R-:W-:Y:S01]  /*7fb0*/  UMOV UR11, UR35 ;  /* 0x00000023000b7c82 */ /* 0x000fe20008000000 */
[----:B------:R2:W-:Y:S02]  /*7fc0*/  UTMALDG.4D [UR32], [UR4], desc[UR6] ;  /* 0x00000620040075b4 */ /* 0x0005e40008019000 */
[----:B------:R2:W-:Y:S02]  /*7fd0*/  UTMALDG.4D [UR16], [UR4], desc[UR6] ;  /* 0x00000610040075b4 */ /* 0x0005e40008019000 */
[----:B------:R2:W-:Y:S01]  /*7fe0*/  UTMALDG.4D [UR8], [UR4], desc[UR6] ;  /* 0x00000608040075b4 */ /* 0x0005e20008019000 */
[----:B------:R-:W3:Y:S02]  /*7ff0*/  SYNCS.PHASECHK.TRANS64.TRYWAIT P0, [R5+URZ+0x19c40], R2 ;  /* 0x019c4002050075a7 */ /* 0x000ee4000800017f */
[----:B--23--:R-:W-:Y:S05]  /*8000*/  @!P0 BRA `(.L_x_47) ;  /* 0x0000002400d48947 */ /* 0x00cfea0003800000 */
.L_x_106:
[----:B------:R-:W-:Y:S05]  /*8010*/  @P1 BRA `(.L_x_48) ;  /* 0x00000000001c1947 */ /* 0x000fea0003800000 */
[----:B------:R-:W3:Y:S01]  /*8020*/  S2R R4, SR_TID.X ;  /* 0x0000000000047919 */ /* 0x000ee20000002100 */
[----:B-12---:R-:W-:-:S04]  /*8030*/  IMAD.MOV.U32 R2, RZ, RZ, 0x3000 ;  /* 0x00003000ff027424 */ /* 0x006fc800078e00ff */
[----:B------:R4:W-:Y:S01]  /*8040*/  SYNCS.ARRIVE.TRANS64 RZ, [R5+URZ+0x19c30], R2 ;  /* 0x019c300205ff79a7 */ /* 0x0009e2000800003f */
[----:B---3--:R-:W-:-:S04]  /*8050*/  LOP3.LUT R4, R4, 0x1f, RZ, 0xc0, !PT ;  /* 0x0000001f04047812 */ /* 0x008fc800078ec0ff */
[----:B------:R-:W-:-:S13]  /*8060*/  ISETP.NE.AND P0, PT, R4, RZ, PT ;  /* 0x000000ff0400720c */ /* 0x000fda0003f05270 */
[----:B----4-:R-:W-:Y:S05]  /*8070*/  @!P0 BRA `(.L_x_48) ;  /* 0x0000000000048947 */ /* 0x010fea0003800000 */
[----:B------:R-:W-:Y:S01]  /*8080*/  BPT.TRAP 0x1 ;  /* 0x000000040000795c */ /* 0x000fe20000300000 */
.L_x_48:
[----:B------:R-:W-:Y:S01]  /*8090*/  R2UR UR8, R3 ;  /* 0x00000000030872ca */ /* 0x000fe200000e0000 */
[----:B------:R-:W-:Y:S01]  /*80a0*/  UIADD3 UR4, UP0, UR50, 0x370, URZ ;  /* 0x0000037032047890 */ /* 0x000fe2000ff1e03f */
[----:B------:R-:W-:Y:S01]  /*80b0*/  R2UR UR25, R5 ;  /* 0x00000000051972ca */ /* 0x000fe200000e0000 */
[----:B------:R-:W-:Y:S01]  /*80c0*/  UMOV UR6, 0x0 ;  /* 0x0000000000067882 */ /* 0x000fe20000000000 */
[----:B------:R-:W-:Y:S01]  /*80d0*/  R2UR UR27, R0 ;  /* 0x00000000001b72ca */ /* 0x000fe200000e0000 */
[----:B------:R-:W-:Y:S01]  /*80e0*/  UIADD3.X UR5, URZ, UR51, URZ, UP0, !UPT ;  /* 0x000000333f057290 */ /* 0x000fe200087fe43f */
[----:B------:R-:W-:Y:S01]  /*80f0*/  R2UR UR29, R16 ;  /* 0x00000000101d72ca */ /* 0x000fe200000e0000 */
[----:B------:R-:W-:Y:S01]  /*8100*/  UMOV UR7, 0x14f00000 ;  /* 0x14f0000000077882 */ /* 0x000fe20000000000 */
[----:B------:R-:W-:Y:S01]  /*8110*/  UMOV UR26, URZ ;  /* 0x0000003f001a7c82 */ /* 0x000fe20008000000 */
[----:B------:R-:W-:Y:S01]  /*8120*/  UMOV UR28, UR36 ;  /* 0x00000024001c7c82 */ /* 0x000fe20008000000 */
[----:B------:R-:W-:Y:S01]  /*8130*/  UMOV UR18, 0x20 ;  /* 0x0000002000127882 */ /* 0x000fe20000000000 */
[----:B------:R-:W-:Y:S01]  /*8140*/  UMOV UR20, UR36 ;  /* 0x0000002400147c82 */ /* 0x000fe20008000000 */
[----:B------:R-:W-:Y:S01]  /*8150*/  UMOV UR10, 0x40 ;  /* 0x00000040000a7882 */ /* 0x000fe20000000000 */
[----:B------:R-:W-:Y:S01]  /*8160*/  UIADD3 UR24, UR8, 0x13800, URZ ;  /* 0x0001380008187890 */ /* 0x000fe2000fffe03f */
[----:B------:R-:W-:Y:S01]  /*8170*/  PLOP3.LUT P0, PT, PT, PT, PT, 0x80, 0x0 ;  /* 0x000000000000781c */ /* 0x000fe20003f0f070 */
[----:B------:R-:W-:Y:S01]  /*8180*/  UIADD3 UR25, UR25, 0x19c30, URZ ;  /* 0x00019c3019197890 */ /* 0x000fe2000fffe03f */
[----:B------:R-:W-:Y:S01]  /*8190*/  LOP3.LUT R23, R23, 0xfffffffd, RZ, 0xc0, !PT ;  /* 0xfffffffd17177812 */ /* 0x000fe200078ec0ff */
[----:B------:R-:W-:-:S02]  /*81a0*/  UIADD3 UR16, UR8, 0x14800, URZ ;  /* 0x0001480008107890 */ /* 0x000fc4000fffe03f */
[----:B------:R-:W-:Y:S01]  /*81b0*/  UIADD3 UR8, UR8, 0x15800, URZ ;  /* 0x0001580008087890 */ /* 0x000fe2000fffe03f */
[----:B------:R-:W-:Y:S01]  /*81c0*/  UMOV UR19, UR27 ;  /* 0x0000001b00137c82 */ /* 0x000fe20008000000 */
[----:B------:R-:W-:Y:S01]  /*81d0*/  UMOV UR21, UR29 ;  /* 0x0000001d00157c82 */ /* 0x000fe20008000000 */
[----:B------:R-:W-:Y:S01]  /*81e0*/  UMOV UR17, UR25 ;  /* 0x0000001900117c82 */ /* 0x000fe20008000000 */
[----:B------:R-:W-:Y:S01]  /*81f0*/  UMOV UR12, UR36 ;  /* 0x00000024000c7c82 */ /* 0x000fe20008000000 */
[----:B------:R-:W-:Y:S01]  /*8200*/  UMOV UR11, UR27 ;  /* 0x0000001b000b7c82 */ /* 0x000fe20008000000 */
[----:B------:R-:W-:Y:S01]  /*8210*/  UMOV UR13, UR29 ;  /* 0x0000001d000d7c82 */ /* 0x000fe20008000000 */
[----:B------:R3:W-:Y:S01]  /*8220*/  UTMALDG.4D [UR24], [UR4], desc[UR6] ;  /* 0x00000618040075b4 */ /* 0x0007e20008019000 */
[----:B------:R-:W-:Y:S01]  /*8230*/  UMOV UR9, UR25 ;  /* 0x0000001900097c82 */ /* 0x000fe20008000000 */
[----:B------:R-:W-:Y:S01]  /*8240*/  @P0 LOP3.LUT R23, R23, 0x2, RZ, 0xfc, !PT ;  /* 0x0000000217170812 */ /* 0x000fe200078efcff */
[----:B------:R3:W-:Y:S01]  /*8250*/  UTMALDG.4D [UR16], [UR4], desc[UR6] ;  /* 0x00000610040075b4 */ /* 0x0007e20008019000 */
[----:B------:R3:W-:Y:S02]  /*8260*/  UTMALDG.4D [UR8], [UR4], desc[UR6] ;  /* 0x00000608040075b4 */ /* 0x0007e40008019000 */
[----:B---3--:R-:W-:-:S03]  /*8270*/  NOP ;  /* 0x0000000000007918 */ /* 0x008fc60000000000 */
.L_x_42:
[----:B------:R-:W-:Y:S05]  /*8280*/  WARPSYNC.ALL ;  /* 0x0000000000007948 */ /* 0x000fea0003800000 */
[----:B------:R-:W-:Y:S01]  /*8290*/  UIADD3 UR5, UR40, 0xf000, URZ ;  /* 0x0000f00028057890 */ /* 0x000fe2000fffe03f */
[----:B------:R-:W-:Y:S01]  /*82a0*/  BAR.SYNC.DEFER_BLOCKING 0x8, 0x200 ;  /* 0x0208000000007b1d */ /* 0x000fe20000010000 */
[----:B------:R-:W-:Y:S02]  /*82b0*/  USHF.R.S32.HI UR4, URZ, 0x1f, UR36 ;  /* 0x0000001f3f047899 */ /* 0x000fe40008011424 */
[----:B------:R-:W-:Y:S02]  /*82c0*/  ULOP3.LUT UP0, URZ, UR5, 0x9f, URZ, 0xc0, !UPT ;  /* 0x0000009f053f7892 */ /* 0x000fe4000f80c03f */
[----:B------:R-:W-:Y:S01]  /*82d0*/  USHF.R.S32.HI UR37, URZ, 0x1f, UR44 ;  /* 0x0000001f3f257899 */ /* 0x000fe2000801142c */
[----:B------:R-:W-:-:S03]  /*82e0*/  ULDC.64 UR6, c[0x0][0x2d8] ;  /* 0x0000b60000067ab9 */ /* 0x000fc60000000a00 */
[----:B------:R-:W-:Y:S01]  /*82f0*/  PLOP3.LUT P0, PT, PT, PT, UP0, 0x80, 0x0 ;  /* 0x000000000000781c */ /* 0x000fe20003f0f008 */
[----:B------:R-:W-:Y:S02]  /*8300*/  UIMAD UR4, UR4, UR6, URZ ;  /* 0x00000006040472a4 */ /* 0x000fe4000f8e023f */
[----:B------:R-:W-:Y:S02]  /*8310*/  UIMAD.WIDE.U32 UR54, UR36, UR6, URZ ;  /* 0x00000006243672a5 */ /* 0x000fe4000f8e003f */
[----:B------:R-:W-:-:S04]  /*8320*/  UIMAD UR4, UR36, UR7, UR4 ;  /* 0x00000007240472a4 */ /* 0x000fc8000f8e0204 */
[----:B------:R-:W-:-:S04]  /*8330*/  UIADD3 UR49, UR55, UR4, URZ ;  /* 0x0000000437317290 */ /* 0x000fc8000fffe03f */
[----:B------:R-:W-:Y:S08]  /*8340*/  @!P0 BRA `(.L_x_49) ;  /* 0x0000000000408947 */ /* 0x000ff00003800000 */
[----:B-12---:R-:W-:Y:S01]  /*8350*/  MOV R2, 0x0 ;  /* 0x0000000000027802 */ /* 0x006fe20000000f00 */
[----:B------:R-:W-:Y:S01]  /*8360*/  ULDC.64 UR6, c[0x4][0x98] ;  /* 0x0100260000067ab9 */ /* 0x000fe20000000a00 */
[----:B------:R-:W-:Y:S01]  /*8370*/  ULDC.64 UR8, c[0x4][0xa0] ;  /* 0x0100280000087ab9 */ /* 0x000fe20000000a00 */
[----:B------:R-:W-:Y:S01]  /*8380*/  ULDC.64 UR4, c[0x4][0x28] ;  /* 0x01000a0000047ab9 */ /* 0x000fe20000000a00 */
[----:B------:R-:W-:Y:S02]  /*8390*/  IMAD.U32 R4, RZ, RZ, UR6 ;  /* 0x00000006ff047e24 */ /* 0x000fe4000f8e00ff */
[----:B------:R-:W1:Y:S01]  /*83a0*/  LDC.64 R2, c[0x4][R2] ;  /* 0x0100000002027b82 */ /* 0x000e620000000a00 */
        /* <DEDUP_REMOVED lines=9> */
[----:B01----:R-:W-:Y:S05]  /*8440*/  CALL.ABS.NOINC R2 ;  /* 0x0000000002007343 */ /* 0x003fea0003c00000 */
.L_x_49:
[----:B------:R-:W3:Y:S01]  /*8450*/  LDC R8, c[0x0][0x448] ;  /* 0x00011200ff087b82 */ /* 0x000ee20000000800 */
[----:B0-----:R-:W0:Y:S01]  /*8460*/  S2R R17, SR_TID.X ;  /* 0x0000000000117919 */ /* 0x001e220000002100 */
[----:B-12---:R-:W-:Y:S01]  /*8470*/  SHF.R.U32.HI R2, RZ, 0x1, R29 ;  /* 0x00000001ff027819 */ /* 0x006fe2000001161d */
[----:B------:R-:W-:Y:S01]  /*8480*/  IMAD R0, RZ, RZ, -UR45 ;  /* 0x8000002dff007e24 */ /* 0x000fe2000f8e02ff */
[----:B------:R-:W-:Y:S01]  /*8490*/  ULDC.64 UR8, c[0x0][0x2e0] ;  /* 0x0000b80000087ab9 */ /* 0x000fe20000000a00 */
[----:B------:R-:W1:Y:S01]  /*84a0*/  S2R R20, SR_TID.X ;  /* 0x0000000000147919 */ /* 0x000e620000002100 */
[----:B------:R-:W-:Y:S02]  /*84b0*/  UIMAD UR6, UR37, UR8, URZ ;  /* 0x00000008250672a4 */ /* 0x000fe4000f8e023f */
[----:B------:R-:W2:Y:S01]  /*84c0*/  LDC R3, c[0x0][0xc38] ;  /* 0x00030e00ff037b82 */ /* 0x000ea20000000800 */
[----:B------:R-:W-:Y:S01]  /*84d0*/  UMOV UR4, UR54 ;  /* 0x0000003600047c82 */ /* 0x000fe20008000000 */
[----:B------:R-:W-:Y:S01]  /*84e0*/  UMOV UR5, UR49 ;  /* 0x0000003100057c82 */ /* 0x000fe20008000000 */
[----:B------:R-:W-:-:S02]  /*84f0*/  UIMAD UR6, UR44, UR9, UR6 ;  /* 0x000000092c0672a4 */ /* 0x000fc4000f8e0206 */
[----:B------:R-:W-:-:S04]  /*8500*/  UIMAD.WIDE.U32 UR4, UR44, UR8, UR4 ;  /* 0x000000082c0472a5 */ /* 0x000fc8000f8e0004 */
[----:B------:R-:W-:-:S03]  /*8510*/  UIADD3 UR5, UR5, UR6, URZ ;  /* 0x0000000605057290 */ /* 0x000fc6000fffe03f */
[----:B------:R-:W-:Y:S01]  /*8520*/  ULDC.64 UR6, c[0x0][0x280] ;  /* 0x0000a00000067ab9 */ /* 0x000fe20000000a00 */
[----:B---3--:R-:W-:Y:S01]  /*8530*/  ISETP.NE.AND P0, PT, R8, 0x1, PT ;  /* 0x000000010800780c */ /* 0x008fe20003f05270 */
[----:B--2---:R-:W-:Y:S02]  /*8540*/  IMAD R0, R3, R0, UR48 ;  /* 0x0000003003007e24 */ /* 0x004fe4000f8e0200 */
[----:B0-----:R-:W-:-:S10]  /*8550*/  IMAD.SHL.U32 R17, R17, 0x40, RZ ;  /* 0x0000004011117824 */ /* 0x001fd400078e00ff */
[----:B------:R-:W0:Y:S01]  /*8560*/  @P0 LDC R4, c[0x0][0x44c] ;  /* 0x00011300ff040b82 */ /* 0x000e220000000800 */
[----:B------:R-:W-:-:S05]  /*8570*/  LOP3.LUT R17, R2, 0x40, R17, 0xf8, !PT ;  /* 0x0000004002117812 */ /* 0x000fca00078ef811 */
[----:B------:R-:W-:Y:S02]  /*8580*/  IMAD R5, R0, 0xc0, R17 ;  /* 0x000000c000057824 */ /* 0x000fe400078e0211 */
[----:B------:R-:W2:Y:S01]  /*8590*/  @P0 LDC R10, c[0x0][0x450] ;  /* 0x00011400ff0a0b82 */ /* 0x000ea20000000800 */
[C---:B-1----:R-:W-:Y:S02]  /*85a0*/  IMAD.SHL.U32 R17, R20.reuse, 0x10, RZ ;  /* 0x0000001014117824 */ /* 0x042fe400078e00ff */
[----:B------:R-:W-:Y:S02]  /*85b0*/  VIADD R11, R5, 0x80 ;  /* 0x00000080050b7836 */ /* 0x000fe40000000000 */
[----:B------:R-:W-:Y:S01]  /*85c0*/  IMAD.SHL.U32 R20, R20, 0x10, RZ ;  /* 0x0000001014147824 */ /* 0x000fe200078e00ff */
[----:B------:R-:W-:Y:S01]  /*85d0*/  LOP3.LUT R17, R17, 0x10, RZ, 0xc0, !PT ;  /* 0x0000001011117812 */ /* 0x000fe200078ec0ff */
[----:B------:R-:W-:Y:S01]  /*85e0*/  IMAD.MOV.U32 R9, RZ, RZ, R11 ;  /* 0x000000ffff097224 */ /* 0x000fe200078e000b */
[----:B------:R-:W1:Y:S02]  /*85f0*/  @P0 LDC R6, c[0x0][0x44c] ;  /* 0x00011300ff060b82 */ /* 0x000e640000000800 */
[----:B------:R-:W-:-:S04]  /*8600*/  LOP3.LUT R20, R20, 0x10, RZ, 0xc0, !PT ;  /* 0x0000001014147812 */ /* 0x000fc800078ec0ff */
[C---:B------:R-:W-:Y:S02]  /*8610*/  LOP3.LUT R14, R20.reuse, 0x20, RZ, 0xfc, !PT ;  /* 0x00000020140e7812 */ /* 0x040fe400078efcff */
[----:B------:R-:W3:Y:S01]  /*8620*/  @P0 LDC R2, c[0x0][0x450] ;  /* 0x00011400ff020b82 */ /* 0x000ee20000000800 */
[----:B0-----:R-:W-:Y:S01]  /*8630*/  @P0 IMAD.HI.U32 R3, R5, R4, RZ ;  /* 0x0000000405030227 */ /* 0x001fe200078e00ff */
[----:B------:R-:W-:-:S03]  /*8640*/  LOP3.LUT R12, R20, 0x40, RZ, 0xfc, !PT ;  /* 0x00000040140c7812 */ /* 0x000fc600078efcff */
[----:B------:R-:W-:Y:S01]  /*8650*/  IMAD.MOV.U32 R4, RZ, RZ, R5 ;  /* 0x000000ffff047224 */ /* 0x000fe200078e0005 */
[----:B--2---:R-:W-:-:S05]  /*8660*/  @P0 SHF.R.U32.HI R4, RZ, R10, R3 ;  /* 0x0000000aff040219 */ /* 0x004fca0000011603 */
[----:B------:R-:W-:Y:S02]  /*8670*/  IMAD.MOV R7, RZ, RZ, -R4 ;  /* 0x000000ffff077224 */ /* 0x000fe400078e0a04 */
[----:B-1----:R-:W-:-:S04]  /*8680*/  @P0 IMAD.HI.U32 R3, R11, R6, RZ ;  /* 0x000000060b030227 */ /* 0x002fc800078e00ff */
[----:B------:R-:W-:Y:S01]  /*8690*/  IMAD R7, R8, R7, R5 ;  /* 0x0000000708077224 */ /* 0x000fe200078e0205 */
[----:B------:R-:W-:Y:S02]  /*86a0*/  SHF.R.S32.HI R5, RZ, 0x1f, R4 ;  /* 0x0000001fff057819 */ /* 0x000fe40000011404 */
[----:B---3--:R-:W-:Y:S02]  /*86b0*/  @P0 SHF.R.U32.HI R9, RZ, R2, R3 ;  /* 0x00000002ff090219 */ /* 0x008fe40000011603 */
[----:B------:R-:W0:Y:S03]  /*86c0*/  LDC.64 R2, c[0x0][0x2d0] ;  /* 0x0000b400ff027b82 */ /* 0x000e260000000a00 */
[----:B------:R-:W-:-:S04]  /*86d0*/  IMAD.MOV R6, RZ, RZ, -R9 ;  /* 0x000000ffff067224 */ /* 0x000fc800078e0a09 */
[----:B------:R-:W-:Y:S01]  /*86e0*/  IMAD R6, R8, R6, R11 ;  /* 0x0000000608067224 */ /* 0x000fe200078e020b */
[----:B------:R-:W-:Y:S01]  /*86f0*/  SHF.R.S32.HI R11, RZ, 0x1f, R9 ;  /* 0x0000001fff0b7819 */ /* 0x000fe20000011409 */
[----:B0-----:R-:W-:-:S04]  /*8700*/  IMAD R5, R5, R2, RZ ;  /* 0x0000000205057224 */ /* 0x001fc800078e02ff */
[-C--:B------:R-:W-:Y:S02]  /*8710*/  IMAD R10, R11, R2.reuse, RZ ;  /* 0x000000020b0a7224 */ /* 0x080fe400078e02ff */
[C---:B------:R-:W-:Y:S02]  /*8720*/  IMAD R13, R4.reuse, R3, R5 ;  /* 0x00000003040d7224 */ /* 0x040fe400078e0205 */
[----:B------:R-:W-:-:S04]  /*8730*/  IMAD.WIDE.U32 R4, R4, R2, UR4 ;  /* 0x0000000404047e25 */ /* 0x000fc8000f8e0002 */
[C---:B------:R-:W-:Y:S02]  /*8740*/  IMAD R11, R9.reuse, R3, R10 ;  /* 0x00000003090b7224 */ /* 0x040fe400078e020a */
[----:B------:R-:W-:Y:S01]  /*8750*/  IMAD.WIDE.U32 R2, R9, R2, UR4 ;  /* 0x0000000409027e25 */ /* 0x000fe2000f8e0002 */
[----:B------:R-:W-:Y:S01]  /*8760*/  SHF.R.S32.HI R9, RZ, 0x1f, R7 ;  /* 0x0000001fff097819 */ /* 0x000fe20000011407 */
[----:B------:R-:W-:Y:S02]  /*8770*/  ULDC.64 UR4, c[0x0][0x2c8] ;  /* 0x0000b20000047ab9 */ /* 0x000fe40000000a00 */
[----:B------:R-:W-:Y:S02]  /*8780*/  IMAD.IADD R5, R5, 0x1, R13 ;  /* 0x0000000105057824 */ /* 0x000fe400078e020d */
[----:B------:R-:W-:Y:S02]  /*8790*/  IMAD R10, R9, UR4, RZ ;  /* 0x00000004090a7c24 */ /* 0x000fe4000f8e02ff */
[----:B------:R-:W-:-:S04]  /*87a0*/  IMAD.WIDE.U32 R4, R7, UR4, R4 ;  /* 0x0000000407047c25 */ /* 0x000fc8000f8e0004 */
[----:B------:R-:W-:Y:S01]  /*87b0*/  IMAD R7, R7, UR5, R10 ;  /* 0x0000000507077c24 */ /* 0x000fe2000f8e020a */
[----:B------:R-:W-:Y:S01]  /*87c0*/  IADD3 R4, P0, R4, UR6, RZ ;  /* 0x0000000604047c10 */ /* 0x000fe2000ff1e0ff */
[----:B------:R-:W-:Y:S01]  /*87d0*/  IMAD.IADD R3, R3, 0x1, R11 ;  /* 0x0000000103037824 */ /* 0x000fe200078e020b */
[----:B------:R-:W-:Y:S02]  /*87e0*/  SHF.R.U32.HI R10, RZ, 0x1, R29 ;  /* 0x00000001ff0a7819 */ /* 0x000fe4000001161d */
[----:B------:R-:W-:Y:S01]  /*87f0*/  IADD3.X R5, R5, UR7, R7, P0, !PT ;  /* 0x0000000705057c10 */ /* 0x000fe200087fe407 */
[----:B------:R-:W-:Y:S01]  /*8800*/  IMAD.WIDE.U32 R2, R6, UR4, R2 ;  /* 0x0000000406027c25 */ /* 0x000fe2000f8e0002 */
[----:B------:R-:W-:-:S05]  /*8810*/  SHF.R.S32.HI R7, RZ, 0x1f, R6 ;  /* 0x0000001fff077819 */ /* 0x000fca0000011406 */
[----:B------:R-:W-:Y:S01]  /*8820*/  IMAD R7, R7, UR4, RZ ;  /* 0x0000000407077c24 */ /* 0x000fe2000f8e02ff */
[----:B------:R-:W-:Y:S02]  /*8830*/  ULDC UR4, c[0x0][0x2b8] ;  /* 0x0000ae0000047ab9 */ /* 0x000fe40000000800 */
[----:B------:R-:W-:Y:S01]  /*8840*/  ISETP.GE.AND P1, PT, R14, UR4, PT ;  /* 0x000000040e007c0c */ /* 0x000fe2000bf26270 */
[----:B------:R-:W-:Y:S01]  /*8850*/  IMAD R7, R6, UR5, R7 ;  /* 0x0000000506077c24 */ /* 0x000fe2000f8e0207 */
[----:B------:R-:W-:Y:S02]  /*8860*/  IADD3 R6, P0, R2, UR6, RZ ;  /* 0x0000000602067c10 */ /* 0x000fe4000ff1e0ff */
[----:B------:R-:W-:Y:S02]  /*8870*/  ISETP.GE.AND P2, PT, R12, UR4, PT ;  /* 0x000000040c007c0c */ /* 0x000fe4000bf46270 */
[----:B------:R-:W-:Y:S02]  /*8880*/  IADD3.X R7, R3, UR7, R7, P0, !PT ;  /* 0x0000000703077c10 */ /* 0x000fe400087fe407 */
[----:B------:R-:W-:Y:S01]  /*8890*/  ISETP.GE.AND P0, PT, R17, UR4, PT ;  /* 0x0000000411007c0c */ /* 0x000fe2000bf06270 */
[----:B------:R-:W-:-:S03]  /*88a0*/  UMOV UR4, 0xffffffff ;  /* 0xffffffff00047882 */ /* 0x000fc60000000000 */
[----:B------:R-:W-:Y:S09]  /*88b0*/  BRA.DIV UR4, `(.L_x_50) ;  /* 0x0000001e04bc7947 */ /* 0x000ff2000b800000 */
[----:B------:R-:W0:Y:S01]  /*88c0*/  SHFL.IDX PT, R14, R4, RZ, 0x1e1f ;  /* 0x001e1fff040e7589 */ /* 0x000e2200000e0000 */
[----:B------:R-:W-:Y:S01]  /*88d0*/  ULDC UR4, c[0x0][0x288] ;  /* 0x0000a20000047ab9 */ /* 0x000fe20000000800 */
[----:B------:R-:W-:Y:S02]  /*88e0*/  IMAD R0, R0, 0xc0, R10 ;  /* 0x000000c000007824 */ /* 0x000fe400078e020a */
[----:B------:R-:W1:Y:S01]  /*88f0*/  SHFL.IDX PT, R2, R5, RZ, 0x1e1f ;  /* 0x001e1fff05027589 */ /* 0x000e6200000e0000 */
[----:B------:R-:W-:Y:S02]  /*8900*/  IMAD R8, R8, UR4, RZ ;  /* 0x0000000408087c24 */ /* 0x000fe4000f8e02ff */
[C---:B------:R-:W-:Y:S01]  /*8910*/  VIADD R11, R0.reuse, 0x40 ;  /* 0x00000040000b7836 */ /* 0x040fe20000000000 */
[----:B------:R-:W2:Y:S02]  /*8920*/  SHFL.IDX PT, R9, R4, 0x1, 0x1e1f ;  /* 0x003e1f0004097f89 */ /* 0x000ea400000e0000 */
[----:B------:R-:W-:-:S02]  /*8930*/  ISETP.GE.AND P3, PT, R0, R8, PT ;  /* 0x000000080000720c */ /* 0x000fc40003f66270 */
[----:B------:R-:W3:Y:S04]  /*8940*/  SHFL.IDX PT, R5, R5, 0x1, 0x1e1f ;  /* 0x003e1f0005057f89 */ /* 0x000ee800000e0000 */
[----:B------:R-:W4:Y:S07]  /*8950*/  SHFL.IDX PT, R7, R7, RZ, 0x1e1f ;  /* 0x001e1fff07077589 */ /* 0x000f2e00000e0000 */
[----:B0-----:R-:W-:-:S05]  /*8960*/  @!P3 IADD3 R14, P4, R17, R14, RZ ;  /* 0x0000000e110eb210 */ /* 0x001fca0007f9e0ff */
[----:B-1----:R-:W-:Y:S01]  /*8970*/  @!P3 IMAD.X R3, RZ, RZ, R2, P4 ;  /* 0x000000ffff03b224 */ /* 0x002fe200020e0602 */
[----:B------:R-:W-:Y:S01]  /*8980*/  ISETP.GE.AND P4, PT, R11, R8, PT ;  /* 0x000000080b00720c */ /* 0x000fe20003f86270 */
[----:B------:R-:W-:Y:S02]  /*8990*/  @!P3 IMAD.MOV.U32 R2, RZ, RZ, R14 ;  /* 0x000000ffff02b224 */ /* 0x000fe400078e000e */
[----:B------:R0:W1:Y:S04]  /*89a0*/  SHFL.IDX PT, R14, R6, RZ, 0x1e1f ;  /* 0x001e1fff060e7589 */ /* 0x00006800000e0000 */
[----:B------:R-:W-:Y:S04]  /*89b0*/  @!P3 LDGSTS.E.BYPASS.LTC128B.128 [R28+0xf000], desc[UR52][R2.64], !P0 ;  /* 0x0f000000021cbfae */ /* 0x000fe8000c101d74 */
[----:B------:R-:W-:Y:S04]  /*89c0*/  @!P3 LDGSTS.E.BYPASS.LTC128B.128 [R28+0x10800], desc[UR52][R2.64+0x20], !P1 ;  /* 0x10800020021cbfae */ /* 0x000fe8000c901d74 */
[----:B------:R5:W-:Y:S01]  /*89d0*/  @!P3 LDGSTS.E.BYPASS.LTC128B.128 [R28+0x12000], desc[UR52][R2.64+0x40], !P2 ;  /* 0x12000040021cbfae */ /* 0x000be2000d101d74 */
[----:B--2---:R-:W-:-:S05]  /*89e0*/  @!P4 IADD3 R9, P3, R17, R9, RZ ;  /* 0x000000091109c210 */ /* 0x004fca0007f7e0ff */
[----:B---3--:R-:W-:Y:S02]  /*89f0*/  @!P4 IMAD.X R4, RZ, RZ, R5, P3 ;  /* 0x000000ffff04c224 */ /* 0x008fe400018e0605 */
[----:B-----5:R-:W-:Y:S02]  /*8a00*/  @!P4 IMAD.MOV.U32 R2, RZ, RZ, R9 ;  /* 0x000000ffff02c224 */ /* 0x020fe400078e0009 */
[----:B------:R-:W-:-:S05]  /*8a10*/  @!P4 IMAD.MOV.U32 R3, RZ, RZ, R4 ;  /* 0x000000ffff03c224 */ /* 0x000fca00078e0004 */
[----:B------:R0:W-:Y:S04]  /*8a20*/  @!P4 LDGSTS.E.BYPASS.LTC128B.128 [R28+0xf800], desc[UR52][R2.64], !P0 ;  /* 0x0f800000021ccfae */ /* 0x0001e8000c101d74 */
[----:B------:R0:W-:Y:S04]  /*8a30*/  @!P4 LDGSTS.E.BYPASS.LTC128B.128 [R28+0x11000], desc[UR52][R2.64+0x20], !P1 ;  /* 0x11000020021ccfae */ /* 0x0001e8000c901d74 */
[----:B-1--4-:R0:W-:Y:S02]  /*8a40*/  @!P4 LDGSTS.E.BYPASS.LTC128B.128 [R28+0x12800], desc[UR52][R2.64+0x40], !P2 ;  /* 0x12800040021ccfae */ /* 0x0121e4000d101d74 */
.L_x_113:
[----:B0-----:R-:W-:Y:S01]  /*8a50*/  VIADD R3, R0, 0x80 ;  /* 0x0000008000037836 */ /* 0x001fe20000000000 */
[----:B------:R-:W-:Y:S04]  /*8a60*/  BSSY B0, `(.L_x_51) ;  /* 0x000000b000007945 */ /* 0x000fe80003800000 */
[----:B------:R-:W-:-:S13]  /*8a70*/  ISETP.GE.AND P3, PT, R3, R8, PT ;  /* 0x000000080300720c */ /* 0x000fda0003f66270 */
[----:B------:R-:W-:Y:S05]  /*8a80*/  @P3 BRA `(.L_x_52) ;  /* 0x0000000000203947 */ /* 0x000fea0003800000 */
[----:B------:R-:W-:-:S05]  /*8a90*/  IADD3 R2, P3, R17, R14, RZ ;  /* 0x0000000e11027210 */ /* 0x000fca0007f7e0ff */
[----:B------:R-:W-:-:S05]  /*8aa0*/  IMAD.X R3, RZ, RZ, R7, P3 ;  /* 0x000000ffff037224 */ /* 0x000fca00018e0607 */
[----:B------:R-:W-:Y:S01]  /*8ab0*/  @!PT LDS RZ, [RZ] ;  /* 0x00000000fffff984 */ /* 0x000fe20000000800 */
[----:B------:R-:W-:Y:S01]  /*8ac0*/  @!PT LDS RZ, [RZ] ;  /* 0x00000000fffff984 */ /* 0x000fe20000000800 */
[----:B------:R-:W-:Y:S01]  /*8ad0*/  @!PT LDS RZ, [RZ] ;  /* 0x00000000fffff984 */ /* 0x000fe20000000800 */
[----:B------:R0:W-:Y:S04]  /*8ae0*/  LDGSTS.E.BYPASS.LTC128B.128 [R28+0x10000], desc[UR52][R2.64], !P0 ;  /* 0x10000000021c7fae */ /* 0x0001e8000c101d74 */
[----:B------:R0:W-:Y:S04]  /*8af0*/  LDGSTS.E.BYPASS.LTC128B.128 [R28+0x11800], desc[UR52][R2.64+0x20], !P1 ;  /* 0x11800020021c7fae */ /* 0x0001e8000c901d74 */
[----:B------:R0:W-:Y:S02]  /*8b00*/  LDGSTS.E.BYPASS.LTC128B.128 [R28+0x13000], desc[UR52][R2.64+0x40], !P2 ;  /* 0x13000040021c7fae */ /* 0x0001e4000d101d74 */
.L_x_52:
[----:B------:R-:W-:Y:S05]  /*8b10*/  BSYNC B0 ;  /* 0x0000000000007941 */ /* 0x000fea0003800000 */
.L_x_51:
[----:B------:R-:W-:Y:S01]  /*8b20*/  NOP ;  /* 0x0000000000007918 */ /* 0x000fe20000000000 */
[----:B------:R-:W-:Y:S01]  /*8b30*/  SYNCS.ARRIVE.TRANS64.RED.A0T1 RZ, [UR40+0x19c00], RZ ;  /* 0x019c00ffffff79a7 */ /* 0x000fe20008200428 */
[----:B------:R-:W-:Y:S01]  /*8b40*/  ARRIVES.LDGSTSBAR.64.TRANSCNT [UR40+0x19c00] ;  /* 0x019c0000ff0079b0 */ /* 0x000fe20008000aa8 */
[----:B------:R-:W-:Y:S01]  /*8b50*/  NOP ;  /* 0x0000000000007918 */ /* 0x000fe20000000000 */
[----:B------:R-:W-:Y:S01]  /*8b60*/  ULOP3.LUT UR4, UR46, 0x1, URZ, 0xc, !UPT ;  /* 0x000000012e047892 */ /* 0x000fe2000f8e0c3f */
[----:B------:R-:W-:Y:S05]  /*8b70*/  SYNCS.ARRIVE.TRANS64.A1T0 RZ, [UR40+0x19c00], RZ ;  /* 0x019c00ffffff79a7 */ /* 0x000fea0008100028 */
[----:B------:R-:W-:-:S05]  /*8b80*/  IMAD.U32 R0, RZ, RZ, UR4 ;  /* 0x00000004ff007e24 */ /* 0x000fca000f8e00ff */
[----:B------:R-:W-:-:S04]  /*8b90*/  SHF.L.U32 R0, R0, 0x1f, RZ ;  /* 0x0000001f00007819 */ /* 0x000fc800000006ff */
[----:B------:R-:W1:Y:S02]  /*8ba0*/  SYNCS.PHASECHK.TRANS64.TRYWAIT P0, [UR40+0x19c20], R0 ;  /* 0x019c2000ff0075a7 */ /* 0x000e640008000168 */
[----:B-1----:R-:W-:Y:S05]  /*8bb0*/  @!P0 BRA `(.L_x_53) ;  /* 0x0000001c00e88947 */ /* 0x002fea0003800000 */
.L_x_114:
[----:B------:R-:W-:-:S06]  /*8bc0*/  UISETP.GE.AND UP0, UPT, UR39, 0x81, UPT ;  /* 0x000000812700788c */ /* 0x000fcc000bf06270 */
[----:B------:R-:W-:-:S13]  /*8bd0*/  PLOP3.LUT P0, PT, PT, PT, UP0, 0x80, 0x0 ;  /* 0x000000000000781c */ /* 0x000fda0003f0f008 */
[----:B------:R-:W-:Y:S05]  /*8be0*/  @!P0 BRA `(.L_x_54) ;  /* 0x0000000c00e48947 */ /* 0x000fea0003800000 */
[----:B------:R-:W-:Y:S01]  /*8bf0*/  ULEA.HI.SX32 UR4, UR38, 0xfffffffe, 0x19 ;  /* 0xfffffffe26047891 */ /* 0x000fe2000f8fca3f */
[----:B------:R-:W-:Y:S02]  /*8c00*/  IMAD.MOV.U32 R4, RZ, RZ, R19 ;  /* 0x000000ffff047224 */ /* 0x000fe400078e0013 */
[----:B------:R-:W-:-:S03]  /*8c10*/  IMAD.MOV.U32 R5, RZ, RZ, R18 ;  /* 0x000000ffff057224 */ /* 0x000fc600078e0012 */
[----:B0-----:R-:W-:-:S07]  /*8c20*/  IMAD.U32 R0, RZ, RZ, UR4 ;  /* 0x00000004ff007e24 */ /* 0x001fce000f8e00ff */
.L_x_78:
[----:B------:R-:W-:Y:S01]  /*8c30*/  LOP3.LUT P1, RZ, R23, 0x2, RZ, 0xc0, !PT ;  /* 0x0000000217ff7812 */ /* 0x000fe2000782c0ff */
[----:B------:R-:W-:Y:S01]  /*8c40*/  VIADD R18, R5, 0x1 ;  /* 0x0000000105127836 */ /* 0x000fe20000000000 */
[----:B------:R-:W-:Y:S04]  /*8c50*/  BSSY B0, `(.L_x_55) ;  /* 0x00000a3000007945 */ /* 0x000fe80003800000 */
[----:B------:R-:W-:-:S04]  /*8c60*/  ISETP.NE.AND P0, PT, R18, 0x2, PT ;  /* 0x000000021200780c */ /* 0x000fc80003f05270 */
[----:B------:R-:W-:Y:S02]  /*8c70*/  SEL R19, RZ, 0x1, P0 ;  /* 0x00000001ff137807 */ /* 0x000fe40000000000 */
[----:B------:R-:W-:Y:S02]  /*8c80*/  SEL R18, R18, RZ, P0 ;  /* 0x000000ff12127207 */ /* 0x000fe40000000000 */
[----:B------:R-:W-:Y:S01]  /*8c90*/  LOP3.LUT R19, R4, R19, RZ, 0x3c, !PT ;  /* 0x0000001304137212 */ /* 0x000fe200078e3cff */
[----:B01----:R-:W-:Y:S06]  /*8ca0*/  @!P1 BRA `(.L_x_56) ;  /* 0x0000000800749947 */ /* 0x003fec0003800000 */
[----:B------:R-:W-:Y:S01]  /*8cb0*/  LOP3.LUT P1, RZ, R23, 0x1, RZ, 0xc0, !PT ;  /* 0x0000000117ff7812 */ /* 0x000fe2000782c0ff */
[----:B------:R-:W-:-:S12]  /*8cc0*/  IMAD.MOV.U32 R3, RZ, RZ, R0 ;  /* 0x000000ffff037224 */ /* 0x000fd800078e0000 */
[----:B------:R-:W-:Y:S05]  /*8cd0*/  @!P1 BRA `(.L_x_57) ;  /* 0x00000000004c9947 */ /* 0x000fea0003800000 */
[----:B------:R-:W0:Y:S01]  /*8ce0*/  LDC R6, c[0x0][0x43c] ;  /* 0x00010f00ff067b82 */ /* 0x000e220000000800 */
[----:B------:R-:W-:Y:S01]  /*8cf0*/  IMAD.MOV.U32 R7, RZ, RZ, R0 ;  /* 0x000000ffff077224 */ /* 0x000fe200078e0000 */
[----:B------:R-:W-:Y:S02]  /*8d00*/  ULDC.64 UR4, c[0x0][0x428] ;  /* 0x00010a0000047ab9 */ /* 0x000fe40000000a00 */
[----:B------:R-:W-:-:S04]  /*8d10*/  IMAD R9, R24, UR4, RZ ;  /* 0x0000000418097c24 */ /* 0x000fc8000f8e02ff */
[----:B------:R-:W-:Y:S01]  /*8d20*/  IMAD R9, R22, UR5, R9 ;  /* 0x0000000516097c24 */ /* 0x000fe2000f8e0209 */
[----:B0-----:R-:W-:-:S13]  /*8d30*/  ISETP.NE.AND P0, PT, R6, 0x1, PT ;  /* 0x000000010600780c */ /* 0x001fda0003f05270 */
[----:B------:R-:W0:Y:S02]  /*8d40*/  @P0 LDC.64 R2, c[0x0][0x440] ;  /* 0x00011000ff020b82 */ /* 0x000e240000000a00 */
[----:B0-----:R-:W-:-:S05]  /*8d50*/  @P0 IMAD.HI.U32 R2, R0, R2, RZ ;  /* 0x0000000200020227 */ /* 0x001fca00078e00ff */
[----:B------:R-:W-:-:S04]  /*8d60*/  @P0 SHF.R.U32.HI R7, RZ, R3, R2 ;  /* 0x00000003ff070219 */ /* 0x000fc80000011602 */
[--C-:B------:R-:W-:Y:S01]  /*8d70*/  SHF.R.S32.HI R3, RZ, 0x1f, R7.reuse ;  /* 0x0000001fff037819 */ /* 0x100fe20000011407 */
[----:B------:R-:W-:-:S04]  /*8d80*/  IMAD.MOV.U32 R2, RZ, RZ, R7 ;  /* 0x000000ffff027224 */ /* 0x000fc800078e0007 */
[----:B------:R-:W-:Y:S01]  /*8d90*/  IMAD.WIDE.U32 R2, R22, UR4, R2 ;  /* 0x0000000416027c25 */ /* 0x000fe2000f8e0002 */
[----:B------:R-:W-:-:S03]  /*8da0*/  ULDC.64 UR4, c[0x0][0x418] ;  /* 0x0001060000047ab9 */ /* 0x000fc60000000a00 */
[----:B------:R-:W-:Y:S01]  /*8db0*/  IMAD.IADD R3, R9, 0x1, R3 ;  /* 0x0000000109037824 */ /* 0x000fe200078e0203 */
[----:B------:R-:W-:-:S04]  /*8dc0*/  LEA R16, P0, R2, UR4, 0x2 ;  /* 0x0000000402107c11 */ /* 0x000fc8000f8010ff */
[----:B------:R-:W-:-:S05]  /*8dd0*/  LEA.HI.X R17, R2, UR5, R3, 0x2, P0 ;  /* 0x0000000502117c11 */ /* 0x000fca00080f1403 */
[----:B------:R0:W5:Y:S01]  /*8de0*/  LDG.E R16, desc[UR52][R16.64] ;  /* 0x0000003410107981 */ /* 0x000162000c1e1900 */
[----:B------:R-:W-:-:S04]  /*8df0*/  IMAD.MOV R3, RZ, RZ, -R7 ;  /* 0x000000ffff037224 */ /* 0x000fc800078e0a07 */
[----:B------:R-:W-:-:S07]  /*8e00*/  IMAD R3, R6, R3, R0 ;  /* 0x0000000306037224 */ /* 0x000fce00078e0200 */
.L_x_57:
[----:B------:R-:W-:Y:S01]  /*8e10*/  LEA R6, R18, UR40, 0x3 ;  /* 0x0000002812067c11 */ /* 0x000fe2000f8e18ff */
[----:B------:R-:W-:Y:S01]  /*8e20*/  BSSY B1, `(.L_x_58) ;  /* 0x0000005000017945 */ /* 0x000fe20003800000 */
[----:B------:R-:W-:Y:S02]  /*8e30*/  SHF.L.U32 R2, R19, 0x1f, RZ ;  /* 0x0000001f13027819 */ /* 0x000fe400000006ff */
[----:B------:R-:W-:Y:S02]  /*8e40*/  ISETP.NE.AND P1, PT, R29, RZ, PT ;  /* 0x000000ff1d00720c */ /* 0x000fe40003f25270 */
[----:B------:R-:W1:Y:S02]  /*8e50*/  SYNCS.PHASECHK.TRANS64.TRYWAIT P0, [R6+URZ+0x19c80], R2 ;  /* 0x019c8002060075a7 */ /* 0x000e64000800017f */
[----:B-1----:R-:W-:Y:S09]  /*8e60*/  @!P0 BRA `(.L_x_59) ;  /* 0x0000001c00548947 */ /* 0x002ff20003800000 */
.L_x_115:
[----:B------:R-:W-:Y:S05]  /*8e70*/  BSYNC B1 ;  /* 0x0000000000017941 */ /* 0x000fea0003800000 */
.L_x_58:
[----:B------:R-:W-:Y:S04]  /*8e80*/  BSSY B1, `(.L_x_60) ;  /* 0x0000009000017945 */ /* 0x000fe80003800000 */
        /* <DEDUP_REMOVED lines=8> */
.L_x_61:
[----:B------:R-:W-:Y:S05]  /*8f10*/  BSYNC B1 ;  /* 0x0000000000017941 */ /* 0x000fea0003800000 */
.L_x_60:
[----:B------:R-:W-:Y:S01]  /*8f20*/  IMAD.MOV.U32 R7, RZ, RZ, RZ ;  /* 0x000000ffff077224 */ /* 0x000fe200078e00ff */
[----:B------:R-:W-:Y:S01]  /*8f30*/  UIADD3 UR4, UP0, UR50, 0x470, URZ ;  /* 0x0000047032047890 */ /* 0x000fe2000ff1e03f */
[----:B------:R-:W-:Y:S01]  /*8f40*/  IMAD.U32 R9, RZ, RZ, UR40 ;  /* 0x00000028ff097e24 */ /* 0x000fe2000f8e00ff */
[----:B------:R-:W-:Y:S01]  /*8f50*/  PLOP3.LUT P0, PT, PT, PT, PT, 0x80, 0x0 ;  /* 0x000000000000781c */ /* 0x000fe20003f0f070 */
[----:B------:R-:W-:Y:S01]  /*8f60*/  UMOV UR6, 0x0 ;  /* 0x0000000000067882 */ /* 0x000fe20000000000 */
[----:B------:R-:W-:Y:S01]  /*8f70*/  R2UR UR10, R7 ;  /* 0x00000000070a72ca */ /* 0x000fe200000e0000 */
[----:B------:R-:W-:Y:S01]  /*8f80*/  IMAD R8, R18, 0x3000, R9 ;  /* 0x0000300012087824 */ /* 0x000fe200078e0209 */
[----:B------:R-:W-:Y:S01]  /*8f90*/  UIADD3.X UR5, URZ, UR51, URZ, UP0, !UPT ;  /* 0x000000333f057290 */ /* 0x000fe200087fe43f */
[----:B------:R-:W-:Y:S01]  /*8fa0*/  IMAD.SHL.U32 R9, R3, 0x80, RZ ;  /* 0x0000008003097824 */ /* 0x000fe200078e00ff */
[----:B------:R-:W-:Y:S01]  /*8fb0*/  UMOV UR7, 0x14f00000 ;  /* 0x14f0000000077882 */ /* 0x000fe20000000000 */
[----:B------:R-:W-:-:S02]  /*8fc0*/  VIADD R3, R6, 0x19c70 ;  /* 0x00019c7006037836 */ /* 0x000fc40000000000 */
[----:B------:R-:W-:-:S08]  /*8fd0*/  VIADD R10, R8, 0x9000 ;  /* 0x00009000080a7836 */ /* 0x000fd00000000000 */
.L_x_62:
[----:B------:R-:W-:-:S13]  /*8fe0*/  @P0 ELECT P2, URZ, PT ;  /* 0x00000000003f082f */ /* 0x000fda0003840000 */
[----:B-----5:R-:W-:Y:S01]  /*8ff0*/  @P2 R2UR UR13, R16 ;  /* 0x00000000100d22ca */ /* 0x020fe200000e0000 */
[----:B------:R-:W-:Y:S01]  /*9000*/  UMOV UR12, UR36 ;  /* 0x00000024000c7c82 */ /* 0x000fe20008000000 */
[----:B------:R-:W-:Y:S02]  /*9010*/  @P2 R2UR UR11, R9 ;  /* 0x00000000090b22ca */ /* 0x000fe400000e0000 */
[----:B------:R-:W-:Y:S02]  /*9020*/  @P2 R2UR UR9, R3 ;  /* 0x00000000030922ca */ /* 0x000fe400000e0000 */
[----:B------:R-:W-:Y:S02]  /*9030*/  @P2 R2UR UR8, R10 ;  /* 0x000000000a0822ca */ /* 0x000fe400000e0000 */
[----:B------:R-:W-:Y:S02]  /*9040*/  @P2 PLOP3.LUT P0, PT, P2, PT, PT, 0x8, 0x0 ;  /* 0x000000000000281c */ /* 0x000fe4000170e170 */
[----:B------:R-:W-:-:S09]  /*9050*/  PLOP3.LUT P2, PT, PT, PT, PT, 0x8, 0x0 ;  /* 0x000000000000781c */ /* 0x000fd20003f4e170 */
[----:B------:R2:W-:Y:S02]  /*9060*/  UTMALDG.4D [UR8], [UR4], desc[UR6] ;  /* 0x00000608040075b4 */ /* 0x0005e40008019000 */
[----:B--2---:R-:W-:Y:S05]  /*9070*/  @P0 BRA.U.ANY `(.L_x_62) ;  /* 0xfffffffd00d80947 */ /* 0x004fea000393ffff */
[----:B------:R-:W-:Y:S01]  /*9080*/  IMAD.MOV.U32 R10, RZ, RZ, 0x20 ;  /* 0x00000020ff0a7424 */ /* 0x000fe200078e00ff */
[----:B------:R-:W-:Y:S01]  /*9090*/  PLOP3.LUT P0, PT, PT, PT, PT, 0x80, 0x0 ;  /* 0x000000000000781c */ /* 0x000fe20003f0f070 */
[----:B------:R-:W-:Y:S01]  /*90a0*/  VIADD R11, R8, 0xa000 ;  /* 0x0000a000080b7836 */ /* 0x000fe20000000000 */
[----:B------:R-:W-:Y:S01]  /*90b0*/  UMOV UR6, 0x0 ;  /* 0x0000000000067882 */ /* 0x000fe20000000000 */
[----:B------:R-:W-:Y:S01]  /*90c0*/  UMOV UR7, 0x14f00000 ;  /* 0x14f0000000077882 */ /* 0x000fe20000000000 */
[----:B------:R-:W-:-:S15]  /*90d0*/  R2UR UR10, R10 ;  /* 0x000000000a0a72ca */ /* 0x000fde00000e0000 */
.L_x_63:
[----:B------:R-:W-:-:S13]  /*90e0*/  @P0 ELECT P2, URZ, PT ;  /* 0x00000000003f082f */ /* 0x000fda0003840000 */
[----:B------:R-:W-:Y:S01]  /*90f0*/  @P2 R2UR UR13, R16 ;  /* 0x00000000100d22ca */ /* 0x000fe200000e0000 */
        /* <DEDUP_REMOVED lines=14> */
.L_x_64:
        /* <DEDUP_REMOVED lines=10> */
[----:B------:R-:W2:Y:S01]  /*9280*/  SYNCS.PHASECHK.TRANS64.TRYWAIT P0, [R6+URZ+0x19c40], R2 ;  /* 0x019c4002060075a7 */ /* 0x000ea2000800017f */
[----:B------:R-:W-:Y:S04]  /*9290*/  BSSY B1, `(.L_x_65) ;  /* 0x0000002000017945 */ /* 0x000fe80003800000 */
[----:B--2---:R-:W-:Y:S05]  /*92a0*/  @!P0 BRA `(.L_x_66) ;  /* 0x0000001800588947 */ /* 0x004fea0003800000 */
.L_x_116:
[----:B------:R-:W-:Y:S05]  /*92b0*/  BSYNC B1 ;  /* 0x0000000000017941 */ /* 0x000fea0003800000 */
.L_x_65:
[----:B------:R-:W-:Y:S01]  /*92c0*/  BSSY B1, `(.L_x_67) ;  /* 0x000000b000017945 */ /* 0x000fe20003800000 */
[----:B-12---:R-:W-:Y:S02]  /*92d0*/  IMAD.MOV.U32 R2, RZ, RZ, 0x0 ;  /* 0x00000000ff027424 */ /* 0x006fe400078e00ff */
[----:B------:R-:W-:Y:S01]  /*92e0*/  IMAD.MOV.U32 R3, RZ, RZ, 0x14f00000 ;  /* 0x14f00000ff037424 */ /* 0x000fe200078e00ff */
[----:B------:R-:W-:Y:S06]  /*92f0*/  @P1 BRA `(.L_x_68) ;  /* 0x00000000001c1947 */ /* 0x000fec0003800000 */
[----:B------:R-:W1:Y:S02]  /*9300*/  S2R R12, SR_TID.X ;  /* 0x00000000000c7919 */ /* 0x000e640000002100 */
[----:B-1----:R-:W-:Y:S01]  /*9310*/  LOP3.LUT R13, R12, 0x1f, RZ, 0xc0, !PT ;  /* 0x0000001f0c0d7812 */ /* 0x002fe200078ec0ff */
[----:B------:R-:W-:-:S03]  /*9320*/  IMAD.MOV.U32 R12, RZ, RZ, 0x3000 ;  /* 0x00003000ff0c7424 */ /* 0x000fc600078e00ff */
[----:B------:R-:W-:Y:S01]  /*9330*/  ISETP.NE.AND P0, PT, R13, RZ, PT ;  /* 0x000000ff0d00720c */ /* 0x000fe20003f05270 */
[----:B------:R1:W-:-:S12]  /*9340*/  SYNCS.ARRIVE.TRANS64 RZ, [R6+URZ+0x19c30], R12 ;  /* 0x019c300c06ff79a7 */ /* 0x0003d8000800003f */
[----:B-1----:R-:W-:Y:S05]  /*9350*/  @!P0 BRA `(.L_x_68) ;  /* 0x0000000000048947 */ /* 0x002fea0003800000 */
[----:B------:R-:W-:Y:S01]  /*9360*/  BPT.TRAP 0x1 ;  /* 0x000000040000795c */ /* 0x000fe20000300000 */
.L_x_68:
[----:B------:R-:W-:Y:S05]  /*9370*/  BSYNC B1 ;  /* 0x0000000000017941 */ /* 0x000fea0003800000 */
.L_x_67:
[----:B------:R-:W-:Y:S01]  /*9380*/  R2UR UR6, R2 ;  /* 0x00000000020672ca */ /* 0x000fe200000e0000 */
[----:B------:R-:W-:Y:S01]  /*9390*/  UIADD3 UR4, UP0, UR50, 0x370, URZ ;  /* 0x0000037032047890 */ /* 0x000fe2000ff1e03f */
[----:B------:R-:W-:Y:S01]  /*93a0*/  R2UR UR7, R3 ;  /* 0x00000000030772ca */ /* 0x000fe200000e0000 */
[----:B------:R-:W-:Y:S01]  /*93b0*/  VIADD R6, R6, 0x19c30 ;  /* 0x00019c3006067836 */ /* 0x000fe20000000000 */
[----:B------:R-:W-:Y:S01]  /*93c0*/  R2UR UR10, R7 ;  /* 0x00000000070a72ca */ /* 0x000fe200000e0000 */
[----:B------:R-:W-:Y:S01]  /*93d0*/  VIADD R7, R8, 0x13800 ;  /* 0x0001380008077836 */ /* 0x000fe20000000000 */
[----:B------:R-:W-:Y:S01]  /*93e0*/  PLOP3.LUT P0, PT, PT, PT, PT, 0x80, 0x0 ;  /* 0x000000000000781c */ /* 0x000fe20003f0f070 */
[----:B------:R-:W-:-:S12]  /*93f0*/  UIADD3.X UR5, URZ, UR51, URZ, UP0, !UPT ;  /* 0x000000333f057290 */ /* 0x000fd800087fe43f */
.L_x_69:
        /* <DEDUP_REMOVED lines=9> */
[----:B-1----:R-:W-:Y:S05]  /*9490*/  @P0 BRA.U.ANY `(.L_x_69) ;  /* 0xfffffffd00d80947 */ /* 0x002fea000393ffff */
[----:B------:R-:W-:Y:S01]  /*94a0*/  R2UR UR10, R10 ;  /* 0x000000000a0a72ca */ /* 0x000fe200000e0000 */
[----:B------:R-:W-:Y:S01]  /*94b0*/  VIADD R7, R8, 0x14800 ;  /* 0x0001480008077836 */ /* 0x000fe20000000000 */
[----:B------:R-:W-:Y:S02]  /*94c0*/  R2UR UR6, R2 ;  /* 0x00000000020672ca */ /* 0x000fe400000e0000 */
[----:B------:R-:W-:Y:S02]  /*94d0*/  R2UR UR7, R3 ;  /* 0x00000000030772ca */ /* 0x000fe400000e0000 */
[----:B------:R-:W-:-:S13]  /*94e0*/  PLOP3.LUT P0, PT, PT, PT, PT, 0x80, 0x0 ;  /* 0x000000000000781c */ /* 0x000fda0003f0f070 */
.L_x_70:
        /* <DEDUP_REMOVED lines=15> */
.L_x_71:
        /* <DEDUP_REMOVED lines=10> */
.L_x_56:
[----:B------:R-:W-:Y:S05]  /*9680*/  BSYNC B0 ;  /* 0x0000000000007941 */ /* 0x000fea0003800000 */
.L_x_55:
[----:B------:R-:W-:-:S06]  /*9690*/  UISETP.NE.AND UP0, UPT, UR41, 0x3, UPT ;  /* 0x000000032900788c */ /* 0x000fcc000bf05270 */
[----:B------:R-:W-:-:S13]  /*96a0*/  PLOP3.LUT P0, PT, PT, PT, UP0, 0x80, 0x0 ;  /* 0x000000000000781c */ /* 0x000fda0003f0f008 */
[----:B------:R-:W-:Y:S05]  /*96b0*/  @!P0 BRA `(.L_x_72) ;  /* 0x0000000000048947 */ /* 0x000fea0003800000 */
[----:B------:R-:W-:Y:S01]  /*96c0*/  BPT.TRAP 0x1 ;  /* 0x000000040000795c */ /* 0x000fe20000300000 */
.L_x_72:
[----:B------:R-:W-:Y:S01]  /*96d0*/  LOP3.LUT R2, R4, 0x1, RZ, 0x3c, !PT ;  /* 0x0000000104027812 */ /* 0x000fe200078e3cff */
[----:B------:R-:W-:Y:S01]  /*96e0*/  IMAD.U32 R6, RZ, RZ, UR47 ;  /* 0x0000002fff067e24 */ /* 0x000fe2000f8e00ff */
[----:B------:R-:W-:Y:S01]  /*96f0*/  LEA R3, R5, UR40, 0x3 ;  /* 0x0000002805037c11 */ /* 0x000fe2000f8e18ff */
[----:B------:R-:W-:Y:S01]  /*9700*/  BSSY B0, `(.L_x_73) ;  /* 0x0000005000007945 */ /* 0x000fe20003800000 */
[----:B------:R-:W-:Y:S02]  /*9710*/  SHF.L.U32 R2, R2, 0x1f, RZ ;  /* 0x0000001f02027819 */ /* 0x000fe400000006ff */
[----:B------:R-:W-:Y:S02]  /*9720*/  ISETP.NE.AND P1, PT, R6, 0x3, PT ;  /* 0x000000030600780c */ /* 0x000fe40003f25270 */
[----:B------:R-:W1:Y:S02]  /*9730*/  SYNCS.PHASECHK.TRANS64.TRYWAIT P0, [R3+URZ+0x19c70], R2 ;  /* 0x019c7002030075a7 */ /* 0x000e64000800017f */
[----:B-1----:R-:W-:Y:S09]  /*9740*/  @!P0 BRA `(.L_x_74) ;  /* 0x0000001400448947 */ /* 0x002ff20003800000 */
.L_x_117:
[----:B------:R-:W-:Y:S05]  /*9750*/  BSYNC B0 ;  /* 0x0000000000007941 */ /* 0x000fea0003800000 */
.L_x_73:
[----:B------:R-:W-:Y:S05]  /*9760*/  @!P1 BRA `(.L_x_75) ;  /* 0x0000000000049947 */ /* 0x000fea0003800000 */
[----:B------:R-:W-:Y:S01]  /*9770*/  BPT.TRAP 0x1 ;  /* 0x000000040000795c */ /* 0x000fe20000300000 */
.L_x_75:
[----:B-1----:R-:W-:Y:S01]  /*9780*/  SHF.L.U32 R2, R4, 0x1f, RZ ;  /* 0x0000001f04027819 */ /* 0x002fe200000006ff */
[----:B------:R-:W-:-:S03]  /*9790*/  IMAD R10, R5, 0x3000, RZ ;  /* 0x00003000050a7824 */ /* 0x000fc600078e02ff */
[----:B------:R-:W1:Y:S02]  /*97a0*/  SYNCS.PHASECHK.TRANS64.TRYWAIT P0, [R3+URZ+0x19c60], R2 ;  /* 0x019c6002030075a7 */ /* 0x000e64000800017f */
[----:B-1----:R-:W-:Y:S05]  /*97b0*/  @!P0 BRA `(.L_x_76) ;  /* 0x00000014003c8947 */ /* 0x002fea0003800000 */
.L_x_118:
[C---:B-1----:R-:W-:Y:S01]  /*97c0*/  LOP3.LUT R2, R10.reuse, R27, RZ, 0xfc, !PT ;  /* 0x0000001b0a027212 */ /* 0x042fe200078efcff */
[----:B------:R-:W-:Y:S05]  /*97d0*/  WARPSYNC.ALL ;  /* 0x0000000000007948 */ /* 0x000fea0003800000 */
[----:B------:R-:W1:Y:S01]  /*97e0*/  LDSM.16.MT88.4 R4, [R2+UR40+0x9000] ;  /* 0x009000280204783b */ /* 0x000e620008004200 */
[----:B------:R-:W-:-:S05]  /*97f0*/  LOP3.LUT R12, R10, R25, RZ, 0xfc, !PT ;  /* 0x000000190a0c7212 */ /* 0x000fca00078efcff */
[----:B------:R-:W-:Y:S01]  /*9800*/  VIADD R12, R12, UR40 ;  /* 0x000000280c0c7c36 */ /* 0x000fe20008000000 */
[C-C-:B-1----:R-:W-:Y:S02]  /*9810*/  PRMT R8, R4.reuse, 0x6420, R5.reuse ;  /* 0x0000642004087816 */ /* 0x142fe40000000005 */
[----:B------:R-:W-:Y:S02]  /*9820*/  PRMT R9, R4, 0x7531, R5 ;  /* 0x0000753104097816 */ /* 0x000fe40000000005 */
[C-C-:B------:R-:W-:Y:S02]  /*9830*/  PRMT R10, R6.reuse, 0x6420, R7.reuse ;  /* 0x00006420060a7816 */ /* 0x140fe40000000007 */
[----:B------:R-:W-:-:S05]  /*9840*/  PRMT R11, R6, 0x7531, R7 ;  /* 0x00007531060b7816 */ /* 0x000fca0000000007 */
[----:B------:R-:W-:Y:S04]  /*9850*/  STSM.16.M88.4 [R12+0x3000], R8 ;  /* 0x003000080c007844 */ /* 0x000fe80000000200 */
[----:B------:R-:W1:Y:S02]  /*9860*/  LDSM.16.MT88.4 R4, [R2+UR40+0xa000] ;  /* 0x00a000280204783b */ /* 0x000e640008004200 */
[C-C-:B-1----:R-:W-:Y:S02]  /*9870*/  PRMT R8, R4.reuse, 0x6420, R5.reuse ;  /* 0x0000642004087816 */ /* 0x142fe40000000005 */
[----:B------:R-:W-:Y:S02]  /*9880*/  PRMT R9, R4, 0x7531, R5 ;  /* 0x0000753104097816 */ /* 0x000fe40000000005 */
[----:B------:R-:W-:-:S02]  /*9890*/  PRMT R10, R6, 0x6420, R7 ;  /* 0x00006420060a7816 */ /* 0x000fc40000000007 */
[----:B------:R-:W-:-:S05]  /*98a0*/  PRMT R11, R6, 0x7531, R7 ;  /* 0x00007531060b7816 */ /* 0x000fca0000000007 */
[----:B------:R-:W-:Y:S04]  /*98b0*/  STSM.16.M88.4 [R12+0x4000], R8 ;  /* 0x004000080c007844 */ /* 0x000fe80000000200 */
[----:B------:R-:W1:Y:S02]  /*98c0*/  LDSM.16.MT88.4 R4, [R2+UR40+0xb000] ;  /* 0x00b000280204783b */ /* 0x000e640008004200 */
[C-C-:B-1----:R-:W-:Y:S02]  /*98d0*/  PRMT R8, R4.reuse, 0x6420, R5.reuse ;  /* 0x0000642004087816 */ /* 0x142fe40000000005 */
[----:B------:R-:W-:Y:S02]  /*98e0*/  PRMT R9, R4, 0x7531, R5 ;  /* 0x0000753104097816 */ /* 0x000fe40000000005 */
[----:B------:R-:W-:-:S02]  /*98f0*/  PRMT R10, R6, 0x6420, R7 ;  /* 0x00006420060a7816 */ /* 0x000fc40000000007 */
[----:B------:R-:W-:-:S05]  /*9900*/  PRMT R11, R6, 0x7531, R7 ;  /* 0x00007531060b7816 */ /* 0x000fca0000000007 */
[----:B------:R1:W-:Y:S04]  /*9910*/  STSM.16.M88.4 [R12+0x5000], R8 ;  /* 0x005000080c007844 */ /* 0x0003e80000000200 */
[----:B------:R-:W2:Y:S01]  /*9920*/  LDSM.16.MT88.4 R4, [R2+UR40+0x9800] ;  /* 0x009800280204783b */ /* 0x000ea20008004200 */
[----:B-1----:R-:W-:Y:S02]  /*9930*/  IADD3 R12, R26, 0x3000, R12 ;  /* 0x000030001a0c7810 */ /* 0x002fe40007ffe00c */
[C-C-:B--2---:R-:W-:Y:S02]  /*9940*/  PRMT R8, R4.reuse, 0x6420, R5.reuse ;  /* 0x0000642004087816 */ /* 0x144fe40000000005 */
[----:B------:R-:W-:Y:S02]  /*9950*/  PRMT R9, R4, 0x7531, R5 ;  /* 0x0000753104097816 */ /* 0x000fe40000000005 */
[----:B------:R-:W-:-:S02]  /*9960*/  PRMT R10, R6, 0x6420, R7 ;  /* 0x00006420060a7816 */ /* 0x000fc40000000007 */
[----:B------:R-:W-:-:S05]  /*9970*/  PRMT R11, R6, 0x7531, R7 ;  /* 0x00007531060b7816 */ /* 0x000fca0000000007 */
[----:B------:R-:W-:Y:S04]  /*9980*/  STSM.16.M88.4 [R12], R8 ;  /* 0x000000080c007844 */ /* 0x000fe80000000200 */
        /* <DEDUP_REMOVED lines=11> */
[----:B------:R1:W-:Y:S01]  /*9a40*/  STSM.16.M88.4 [R12+0x2000], R8 ;  /* 0x002000080c007844 */ /* 0x0003e20000000200 */
[----:B------:R-:W-:Y:S01]  /*9a50*/  @!PT LDS RZ, [RZ] ;  /* 0x00000000fffff984 */ /* 0x000fe20000000800 */
[----:B------:R-:W-:Y:S01]  /*9a60*/  @!PT LDS RZ, [RZ] ;  /* 0x00000000fffff984 */ /* 0x000fe20000000800 */
[----:B------:R-:W-:Y:S01]  /*9a70*/  @!PT LDS RZ, [RZ] ;  /* 0x00000000fffff984 */ /* 0x000fe20000000800 */
[----:B------:R-:W-:Y:S01]  /*9a80*/  @!PT LDS RZ, [RZ] ;  /* 0x00000000fffff984 */ /* 0x000fe20000000800 */
[----:B------:R2:W-:Y:S06]  /*9a90*/  MEMBAR.ALL.CTA ;  /* 0x0000000000007992 */ /* 0x0005ec0000008000 */
[----:B--2---:R-:W2:Y:S01]  /*9aa0*/  FENCE.VIEW.ASYNC.S ;  /* 0x00000000000073c6 */ /* 0x004ea20000000000 */
[----:B------:R-:W-:Y:S05]  /*9ab0*/  @!P1 BRA `(.L_x_77) ;  /* 0x0000000000049947 */ /* 0x000fea0003800000 */
[----:B------:R-:W-:Y:S01]  /*9ac0*/  BPT.TRAP 0x1 ;  /* 0x000000040000795c */ /* 0x000fe20000300000 */
.L_x_77:
[----:B--2---:R2:W-:Y:S01]  /*9ad0*/  SYNCS.ARRIVE.TRANS64.A1T0 RZ, [R3+URZ+0x19c50], RZ ;  /* 0x019c50ff03ff79a7 */ /* 0x0045e2000810003f */
[----:B------:R-:W-:Y:S01]  /*9ae0*/  BAR.SYNC.DEFER_BLOCKING 0x2, 0x80 ;  /* 0x0082000000007b1d */ /* 0x000fe20000010000 */
[----:B------:R-:W-:Y:S01]  /*9af0*/  ISETP.NE.AND P0, PT, R29, RZ, PT ;  /* 0x000000ff1d00720c */ /* 0x000fe20003f05270 */
[----:B------:R-:W-:Y:S02]  /*9b00*/  IMAD.MOV.U32 R4, RZ, RZ, R19 ;  /* 0x000000ffff047224 */ /* 0x000fe400078e0013 */
[----:B------:R-:W-:-:S10]  /*9b10*/  IMAD.MOV.U32 R5, RZ, RZ, R18 ;  /* 0x000000ffff057224 */ /* 0x000fd400078e0012 */
[----:B------:R-:W-:-:S05]  /*9b20*/  @!P0 VIADD R2, R3, 0x19c80 ;  /* 0x00019c8003028836 */ /* 0x000fca0000000000 */
[----:B------:R-:W-:-:S04]  /*9b30*/  @!P0 PRMT R2, RZ, 0x654, R2 ;  /* 0x00000654ff028816 */ /* 0x000fc80000000002 */
[----:B------:R2:W-:Y:S01]  /*9b40*/  @!P0 SYNCS.ARRIVE.TRANS64.RED.A1T0 RZ, [R2+URZ], RZ ;  /* 0x000000ff02ff89a7 */ /* 0x0005e2000810043f */
[C---:B------:R-:W-:Y:S01]  /*9b50*/  ISETP.GT.AND P0, PT, R0.reuse, RZ, PT ;  /* 0x000000ff0000720c */ /* 0x040fe20003f04270 */
[----:B------:R-:W-:-:S12]  /*9b60*/  VIADD R0, R0, 0xffffffff ;  /* 0xffffffff00007836 */ /* 0x000fd80000000000 */
[----:B--2---:R-:W-:Y:S05]  /*9b70*/  @P0 BRA `(.L_x_78) ;  /* 0xfffffff0002c0947 */ /* 0x004fea000383ffff */
.L_x_54:
[----:B------:R-:W-:-:S06]  /*9b80*/  UISETP.NE.AND UP0, UPT, UR41, 0x3, UPT ;  /* 0x000000032900788c */ /* 0x000fcc000bf05270 */
[----:B------:R-:W-:-:S13]  /*9b90*/  PLOP3.LUT P0, PT, PT, PT, UP0, 0x80, 0x0 ;  /* 0x000000000000781c */ /* 0x000fda0003f0f008 */
[----:B------:R-:W-:Y:S05]  /*9ba0*/  @!P0 BRA `(.L_x_79) ;  /* 0x0000000000048947 */ /* 0x000fea0003800000 */
[----:B------:R-:W-:Y:S01]  /*9bb0*/  BPT.TRAP 0x1 ;  /* 0x000000040000795c */ /* 0x000fe20000300000 */
.L_x_79:
[----:B0-----:R-:W-:Y:S01]  /*9bc0*/  LOP3.LUT R3, R19, 0x1, RZ, 0x3c, !PT ;  /* 0x0000000113037812 */ /* 0x001fe200078e3cff */
[----:B------:R-:W-:Y:S01]  /*9bd0*/  IMAD.U32 R0, RZ, RZ, UR47 ;  /* 0x0000002fff007e24 */ /* 0x000fe2000f8e00ff */
[----:B------:R-:W-:Y:S01]  /*9be0*/  LEA R2, R18, UR40, 0x3 ;  /* 0x0000002812027c11 */ /* 0x000fe2000f8e18ff */
[----:B------:R-:W-:Y:S01]  /*9bf0*/  BSSY B0, `(.L_x_80) ;  /* 0x0000005000007945 */ /* 0x000fe20003800000 */
[----:B------:R-:W-:Y:S02]  /*9c00*/  SHF.L.U32 R3, R3, 0x1f, RZ ;  /* 0x0000001f03037819 */ /* 0x000fe400000006ff */
[----:B------:R-:W-:Y:S02]  /*9c10*/  ISETP.NE.AND P1, PT, R0, 0x3, PT ;  /* 0x000000030000780c */ /* 0x000fe40003f25270 */
[----:B------:R-:W0:Y:S02]  /*9c20*/  SYNCS.PHASECHK.TRANS64.TRYWAIT P0, [R2+URZ+0x19c70], R3 ;  /* 0x019c7003020075a7 */ /* 0x000e24000800017f */
[----:B0-----:R-:W-:Y:S09]  /*9c30*/  @!P0 BRA `(.L_x_81) ;  /* 0x0000001000308947 */ /* 0x001ff20003800000 */
.L_x_119:
[----:B------:R-:W-:Y:S05]  /*9c40*/  BSYNC B0 ;  /* 0x0000000000007941 */ /* 0x000fea0003800000 */
.L_x_80:
[----:B------:R-:W-:Y:S05]  /*9c50*/  @!P1 BRA `(.L_x_82) ;  /* 0x0000000000049947 */ /* 0x000fea0003800000 */
[----:B------:R-:W-:Y:S01]  /*9c60*/  BPT.TRAP 0x1 ;  /* 0x000000040000795c */ /* 0x000fe20000300000 */
.L_x_82:
[----:B0-----:R-:W-:Y:S01]  /*9c70*/  SHF.L.U32 R3, R19, 0x1f, RZ ;  /* 0x0000001f13037819 */ /* 0x001fe200000006ff */
[----:B-1----:R-:W-:-:S03]  /*9c80*/  IMAD R10, R18, 0x3000, RZ ;  /* 0x00003000120a7824 */ /* 0x002fc600078e02ff */
[----:B------:R-:W0:Y:S02]  /*9c90*/  SYNCS.PHASECHK.TRANS64.TRYWAIT P0, [R2+URZ+0x19c60], R3 ;  /* 0x019c6003020075a7 */ /* 0x000e24000800017f */
[----:B0-----:R-:W-:Y:S05]  /*9ca0*/  @!P0 BRA `(.L_x_83) ;  /* 0x0000001000288947 */ /* 0x001fea0003800000 */
.L_x_120:
[C---:B------:R-:W-:Y:S01]  /*9cb0*/  LOP3.LUT R0, R10.reuse, R27, RZ, 0xfc, !PT ;  /* 0x0000001b0a007212 */ /* 0x040fe200078efcff */
[----:B------:R-:W-:Y:S05]  /*9cc0*/  WARPSYNC.ALL ;  /* 0x0000000000007948 */ /* 0x000fea0003800000 */
[----:B------:R-:W1:Y:S01]  /*9cd0*/  LDSM.16.MT88.4 R4, [R0+UR40+0x9000] ;  /* 0x009000280004783b */ /* 0x000e620008004200 */
[----:B0-----:R-:W-:-:S05]  /*9ce0*/  LOP3.LUT R3, R10, R25, RZ, 0xfc, !PT ;  /* 0x000000190a037212 */ /* 0x001fca00078efcff */
[----:B------:R-:W-:Y:S01]  /*9cf0*/  VIADD R3, R3, UR40 ;  /* 0x0000002803037c36 */ /* 0x000fe20008000000 */
[C-C-:B-1----:R-:W-:Y:S02]  /*9d00*/  PRMT R8, R4.reuse, 0x6420, R5.reuse ;  /* 0x0000642004087816 */ /* 0x142fe40000000005 */
[----:B------:R-:W-:Y:S02]  /*9d10*/  PRMT R9, R4, 0x7531, R5 ;  /* 0x0000753104097816 */ /* 0x000fe40000000005 */
[C-C-:B------:R-:W-:Y:S02]  /*9d20*/  PRMT R10, R6.reuse, 0x6420, R7.reuse ;  /* 0x00006420060a7816 */ /* 0x140fe40000000007 */
[----:B------:R-:W-:-:S05]  /*9d30*/  PRMT R11, R6, 0x7531, R7 ;  /* 0x00007531060b7816 */ /* 0x000fca0000000007 */
[----:B------:R-:W-:Y:S04]  /*9d40*/  STSM.16.M88.4 [R3+0x3000], R8 ;  /* 0x0030000803007844 */ /* 0x000fe80000000200 */
[----:B------:R-:W0:Y:S02]  /*9d50*/  LDSM.16.MT88.4 R4, [R0+UR40+0xa000] ;  /* 0x00a000280004783b */ /* 0x000e240008004200 */
[C-C-:B0-----:R-:W-:Y:S02]  /*9d60*/  PRMT R8, R4.reuse, 0x6420, R5.reuse ;  /* 0x0000642004087816 */ /* 0x141fe40000000005 */
[----:B------:R-:W-:Y:S02]  /*9d70*/  PRMT R9, R4, 0x7531, R5 ;  /* 0x0000753104097816 */ /* 0x000fe40000000005 */
[----:B------:R-:W-:-:S02]  /*9d80*/  PRMT R10, R6, 0x6420, R7 ;  /* 0x00006420060a7816 */ /* 0x000fc40000000007 */
[----:B------:R-:W-:-:S05]  /*9d90*/  PRMT R11, R6, 0x7531, R7 ;  /* 0x00007531060b7816 */ /* 0x000fca0000000007 */
[----:B------:R-:W-:Y:S04]  /*9da0*/  STSM.16.M88.4 [R3+0x4000], R8 ;  /* 0x0040000803007844 */ /* 0x000fe80000000200 */
[----:B------:R-:W0:Y:S02]  /*9db0*/  LDSM.16.MT88.4 R4, [R0+UR40+0xb000] ;  /* 0x00b000280004783b */ /* 0x000e240008004200 */
[C-C-:B0-----:R-:W-:Y:S02]  /*9dc0*/  PRMT R8, R4.reuse, 0x6420, R5.reuse ;  /* 0x0000642004087816 */ /* 0x141fe40000000005 */
[----:B------:R-:W-:Y:S02]  /*9dd0*/  PRMT R9, R4, 0x7531, R5 ;  /* 0x0000753104097816 */ /* 0x000fe40000000005 */
[----:B------:R-:W-:-:S02]  /*9de0*/  PRMT R10, R6, 0x6420, R7 ;  /* 0x00006420060a7816 */ /* 0x000fc40000000007 */
[----:B------:R-:W-:-:S05]  /*9df0*/  PRMT R11, R6, 0x7531, R7 ;  /* 0x00007531060b7816 */ /* 0x000fca0000000007 */
[----:B------:R0:W-:Y:S04]  /*9e00*/  STSM.16.M88.4 [R3+0x5000], R8 ;  /* 0x0050000803007844 */ /* 0x0001e80000000200 */
[----:B------:R-:W1:Y:S01]  /*9e10*/  LDSM.16.MT88.4 R4, [R0+UR40+0x9800] ;  /* 0x009800280004783b */ /* 0x000e620008004200 */
[----:B0-----:R-:W-:Y:S02]  /*9e20*/  IADD3 R3, R26, 0x3000, R3 ;  /* 0x000030001a037810 */ /* 0x001fe40007ffe003 */
[C-C-:B-1----:R-:W-:Y:S02]  /*9e30*/  PRMT R8, R4.reuse, 0x6420, R5.reuse ;  /* 0x0000642004087816 */ /* 0x142fe40000000005 */
[----:B------:R-:W-:Y:S02]  /*9e40*/  PRMT R9, R4, 0x7531, R5 ;  /* 0x0000753104097816 */ /* 0x000fe40000000005 */
[----:B------:R-:W-:-:S02]  /*9e50*/  PRMT R10, R6, 0x6420, R7 ;  /* 0x00006420060a7816 */ /* 0x000fc40000000007 */
[----:B------:R-:W-:-:S05]  /*9e60*/  PRMT R11, R6, 0x7531, R7 ;  /* 0x00007531060b7816 */ /* 0x000fca0000000007 */
[----:B------:R-:W-:Y:S04]  /*9e70*/  STSM.16.M88.4 [R3], R8 ;  /* 0x0000000803007844 */ /* 0x000fe80000000200 */
        /* <DEDUP_REMOVED lines=17> */
[----:B-1----:R-:W1:Y:S01]  /*9f90*/  FENCE.VIEW.ASYNC.S ;  /* 0x00000000000073c6 */ /* 0x002e620000000000 */
[----:B------:R-:W-:Y:S05]  /*9fa0*/  @!P1 BRA `(.L_x_84) ;  /* 0x0000000000049947 */ /* 0x000fea0003800000 */
[----:B------:R-:W-:Y:S01]  /*9fb0*/  BPT.TRAP 0x1 ;  /* 0x000000040000795c */ /* 0x000fe20000300000 */
.L_x_84:
[----:B0-----:R-:W0:Y:S01]  /*9fc0*/  LDC R3, c[0x0][0xc34] ;  /* 0x00030d00ff037b82 */ /* 0x001e220000000800 */
[----:B------:R-:W-:Y:S01]  /*9fd0*/  ISETP.NE.AND P0, PT, R29, RZ, PT ;  /* 0x000000ff1d00720c */ /* 0x000fe20003f05270 */
[----:B------:R-:W-:Y:S01]  /*9fe0*/  UIADD3 UR48, UR43, UR48, URZ ;  /* 0x000000302b307290 */ /* 0x000fe2000fffe03f */
[----:B------:R-:W-:Y:S01]  /*9ff0*/  VIADD R18, R18, 0x1 ;  /* 0x0000000112127836 */ /* 0x000fe20000000000 */
[----:B------:R-:W-:Y:S01]  /*a000*/  UIADD3 UR46, UR46, 0x1, URZ ;  /* 0x000000012e2e7890 */ /* 0x000fe2000fffe03f */
[----:B-1----:R-:W-:Y:S09]  /*a010*/  SYNCS.ARRIVE.TRANS64.A1T0 RZ, [R2+URZ+0x19c50], RZ ;  /* 0x019c50ff02ff79a7 */ /* 0x002ff2000810003f */
[----:B------:R-:W-:-:S05]  /*a020*/  @!P0 VIADD R0, R2, 0x19c80 ;  /* 0x00019c8002008836 */ /* 0x000fca0000000000 */
[----:B------:R-:W-:Y:S01]  /*a030*/  @!P0 PRMT R0, RZ, 0x654, R0 ;  /* 0x00000654ff008816 */ /* 0x000fe20000000000 */
[----:B------:R-:W-:Y:S01]  /*a040*/  BAR.SYNC.DEFER_BLOCKING 0x2, 0x80 ;  /* 0x0082000000007b1d */ /* 0x000fe20000010000 */
[----:B0-----:R-:W-:-:S05]  /*a050*/  ISETP.LE.AND P1, PT, R3, UR48, PT ;  /* 0x0000003003007c0c */ /* 0x001fca000bf23270 */
[----:B------:R0:W-:Y:S01]  /*a060*/  @!P0 SYNCS.ARRIVE.TRANS64.RED.A1T0 RZ, [R0+URZ], RZ ;  /* 0x000000ff00ff89a7 */ /* 0x0001e2000810043f */
[----:B------:R-:W-:-:S04]  /*a070*/  ISETP.NE.AND P0, PT, R18, 0x2, PT ;  /* 0x000000021200780c */ /* 0x000fc80003f05270 */
[----:B------:R-:W-:Y:S02]  /*a080*/  SEL R18, R18, RZ, P0 ;  /* 0x000000ff12127207 */ /* 0x000fe40000000000 */
[----:B0-----:R-:W-:-:S04]  /*a090*/  SEL R0, RZ, 0x1, P0 ;  /* 0x00000001ff007807 */ /* 0x001fc80000000000 */
[----:B------:R-:W-:Y:S01]  /*a0a0*/  LOP3.LUT R19, R19, R0, RZ, 0x3c, !PT ;  /* 0x0000000013137212 */ /* 0x000fe200078e3cff */
[----:B------:R-:W-:Y:S06]  /*a0b0*/  @!P1 BRA `(.L_x_85) ;  /* 0xffffffd000b09947 */ /* 0x000fec000383ffff */
[----:B------:R-:W-:-:S12]  /*a0c0*/  ULOP3.LUT UR46, UR46, 0x1, URZ, 0xc, !UPT ;  /* 0x000000012e2e7892 */ /* 0x000fd8000f8e0c3f */
.L_x_36:
[----:B------:R-:W0:Y:S01]  /*a0d0*/  S2R R3, SR_CgaCtaId ;  /* 0x0000000000037919 */ /* 0x000e220000008800 */
[----:B------:R-:W-:Y:S01]  /*a0e0*/  MOV R0, 0x400 ;  /* 0x0000040000007802 */ /* 0x000fe20000000f00 */
[----:B------:R-:W-:-:S03]  /*a0f0*/  IMAD.U32 R2, RZ, RZ, UR46 ;  /* 0x0000002eff027e24 */ /* 0x000fc6000f8e00ff */
[----:B0-----:R-:W-:Y:S02]  /*a100*/  LEA R7, R3, R0, 0x18 ;  /* 0x0000000003077211 */ /* 0x001fe400078ec0ff */
[----:B------:R-:W-:-:S04]  /*a110*/  SHF.L.U32 R0, R2, 0x1f, RZ ;  /* 0x0000001f02007819 */ /* 0x000fc800000006ff */
[----:B------:R-:W0:Y:S02]  /*a120*/  SYNCS.PHASECHK.TRANS64.TRYWAIT P0, [R7+URZ+0x19c20], R0 ;  /* 0x019c2000070075a7 */ /* 0x000e24000800017f */
[----:B0-----:R-:W-:Y:S05]  /*a130*/  @!P0 BRA `(.L_x_86) ;  /* 0x0000000c00188947 */ /* 0x001fea0003800000 */
.L_x_121:
[----:B------:R-:W1:Y:S02]  /*a140*/  S2R R2, SR_TID.X ;  /* 0x0000000000027919 */ /* 0x000e640000002100 */
[----:B-1----:R-:W-:-:S04]  /*a150*/  SHF.R.U32.HI R2, RZ, 0x5, R2 ;  /* 0x00000005ff027819 */ /* 0x002fc80000011602 */
[----:B------:R-:W-:-:S05]  /*a160*/  LOP3.LUT R2, R2, 0x3, RZ, 0xc0, !PT ;  /* 0x0000000302027812 */ /* 0x000fca00078ec0ff */
[----:B0-----:R-:W0:Y:S02]  /*a170*/  SHFL.IDX PT, R0, R2, RZ, 0x1f ;  /* 0x00001fff02007589 */ /* 0x001e2400000e0000 */
[----:B0-----:R-:W-:-:S13]  /*a180*/  ISETP.NE.AND P0, PT, R0, RZ, PT ;  /* 0x000000ff0000720c */ /* 0x001fda0003f05270 */
[----:B------:R-:W-:Y:S05]  /*a190*/  @P0 EXIT ;  /* 0x000000000000094d */ /* 0x000fea0003800000 */
[----:B------:R-:W-:Y:S01]  /*a1a0*/  ELECT P0, URZ, PT ;  /* 0x00000000003f782f */ /* 0x000fe20003800000 */
[----:B------:R-:W-:-:S12]  /*a1b0*/  BSSY B0, `(.L_x_87) ;  /* 0x0000027000007945 */ /* 0x000fd80003800000 */
[----:B------:R-:W-:Y:S05]  /*a1c0*/  @!P0 BRA `(.L_x_88) ;  /* 0x0000000000948947 */ /* 0x000fea0003800000 */
[----:B------:R-:W-:-:S06]  /*a1d0*/  ULOP3.LUT UR4, UR42, 0x2, URZ, 0xfc, !UPT ;  /* 0x000000022a047892 */ /* 0x000fcc000f8efc3f */
[----:B------:R-:W-:-:S05]  /*a1e0*/  IMAD.U32 R0, RZ, RZ, UR4 ;  /* 0x00000004ff007e24 */ /* 0x000fca000f8e00ff */
[----:B------:R-:W-:-:S13]  /*a1f0*/  ISETP.NE.AND P0, PT, R0, 0x3, PT ;  /* 0x000000030000780c */ /* 0x000fda0003f05270 */
[----:B------:R-:W-:Y:S05]  /*a200*/  @!P0 BRA `(.L_x_89) ;  /* 0x0000000000048947 */ /* 0x000fea0003800000 */
[----:B------:R-:W-:Y:S01]  /*a210*/  BPT.TRAP 0x1 ;  /* 0x000000040000795c */ /* 0x000fe20000300000 */
.L_x_89:
[----:B------:R-:W-:Y:S01]  /*a220*/  VIADD R3, R7, 0x19c40 ;  /* 0x00019c4007037836 */ /* 0x000fe20000000000 */
[----:B------:R-:W-:Y:S01]  /*a230*/  SHF.L.U32 R4, R19, 0x1f, RZ ;  /* 0x0000001f13047819 */ /* 0x000fe200000006ff */
[C---:B------:R-:W-:Y:S02]  /*a240*/  VIADD R0, R18.reuse, 0x1 ;  /* 0x0000000112007836 */ /* 0x040fe40000000000 */
[----:B------:R-:W-:-:S03]  /*a250*/  IMAD R5, R18, 0x8, R3 ;  /* 0x0000000812057824 */ /* 0x000fc600078e0203 */
[C---:B------:R-:W-:Y:S01]  /*a260*/  ISETP.NE.AND P2, PT, R0.reuse, 0x2, PT ;  /* 0x000000020000780c */ /* 0x040fe20003f45270 */
[----:B------:R-:W0:Y:S03]  /*a270*/  SYNCS.PHASECHK.TRANS64.TRYWAIT P1, [R5+URZ], R4 ;  /* 0x00000004050075a7 */ /* 0x000e26000802017f */
[----:B------:R-:W-:Y:S02]  /*a280*/  SEL R2, RZ, 0x1, P2 ;  /* 0x00000001ff027807 */ /* 0x000fe40001000000 */
[----:B------:R-:W-:Y:S02]  /*a290*/  SEL R6, R0, RZ, P2 ;  /* 0x000000ff00067207 */ /* 0x000fe40001000000 */
[----:B------:R-:W-:-:S03]  /*a2a0*/  LOP3.LUT R0, R19, R2, RZ, 0x3c, !PT ;  /* 0x0000000213007212 */ /* 0x000fc600078e3cff */
[----:B------:R-:W-:Y:S01]  /*a2b0*/  IMAD R3, R6, 0x8, R3 ;  /* 0x0000000806037824 */ /* 0x000fe200078e0203 */
[----:B------:R-:W-:Y:S01]  /*a2c0*/  SHF.L.U32 R0, R0, 0x1f, RZ ;  /* 0x0000001f00007819 */ /* 0x000fe200000006ff */
[----:B0-----:R-:W-:Y:S06]  /*a2d0*/  @!P1 BRA `(.L_x_90) ;  /* 0x0000000800c49947 */ /* 0x001fec0003800000 */
.L_x_122:
[----:B------:R-:W1:Y:S02]  /*a2e0*/  SYNCS.PHASECHK.TRANS64.TRYWAIT P1, [R3+URZ], R0 ;  /* 0x00000000030075a7 */ /* 0x000e64000802017f */
[----:B-1----:R-:W-:Y:S05]  /*a2f0*/  @!P1 BRA `(.L_x_91) ;  /* 0x0000000800d09947 */ /* 0x002fea0003800000 */
.L_x_123:
[----:B------:R-:W-:Y:S05]  /*a300*/  @!P0 BRA `(.L_x_92) ;  /* 0x0000000000048947 */ /* 0x000fea0003800000 */
[----:B------:R-:W-:Y:S01]  /*a310*/  BPT.TRAP 0x1 ;  /* 0x000000040000795c */ /* 0x000fe20000300000 */
.L_x_92:
[----:B-1----:R-:W-:-:S04]  /*a320*/  IMAD R3, R18, 0x8, R7 ;  /* 0x0000000812037824 */ /* 0x002fc800078e0207 */
[----:B------:R-:W1:Y:S02]  /*a330*/  SYNCS.PHASECHK.TRANS64.TRYWAIT P1, [R3+URZ+0x19c60], R4 ;  /* 0x019c6004030075a7 */ /* 0x000e64000802017f */
[----:B-1----:R-:W-:Y:S05]  /*a340*/  @!P1 BRA `(.L_x_93) ;  /* 0x0000000800d09947 */ /* 0x002fea0003800000 */
.L_x_124:
[----:B------:R-:W-:Y:S05]  /*a350*/  @!P0 BRA `(.L_x_94) ;  /* 0x0000000000048947 */ /* 0x000fea0003800000 */
[----:B------:R-:W-:Y:S01]  /*a360*/  BPT.TRAP 0x1 ;  /* 0x000000040000795c */ /* 0x000fe20000300000 */
.L_x_94:
[----:B0-----:R-:W-:-:S04]  /*a370*/  IMAD R5, R6, 0x8, R7 ;  /* 0x0000000806057824 */ /* 0x001fc800078e0207 */
[----:B------:R-:W0:Y:S02]  /*a380*/  SYNCS.PHASECHK.TRANS64.TRYWAIT P1, [R5+URZ+0x19c60], R0 ;  /* 0x019c6000050075a7 */ /* 0x000e24000802017f */
[----:B0-----:R-:W-:Y:S05]  /*a390*/  @!P1 BRA `(.L_x_95) ;  /* 0x0000000800d09947 */ /* 0x001fea0003800000 */
.L_x_125:
[----:B------:R-:W-:Y:S05]  /*a3a0*/  @!P0 BRA `(.L_x_96) ;  /* 0x0000000000048947 */ /* 0x000fea0003800000 */
[----:B------:R-:W-:Y:S01]  /*a3b0*/  BPT.TRAP 0x1 ;  /* 0x000000040000795c */ /* 0x000fe20000300000 */
.L_x_96:
[----:B------:R-:W2:Y:S02]  /*a3c0*/  SYNCS.PHASECHK.TRANS64.TRYWAIT P0, [R3+URZ+0x19c80], R4 ;  /* 0x019c8004030075a7 */ /* 0x000ea4000800017f */
[----:B--2---:R-:W-:Y:S05]  /*a3d0*/  @!P0 BRA `(.L_x_97) ;  /* 0x0000000800d48947 */ /* 0x004fea0003800000 */
.L_x_98:
[----:B---3--:R3:W4:Y:S02]  /*a3e0*/  SYNCS.PHASECHK.TRANS64.TRYWAIT P0, [R5+URZ+0x19c80], R0 ;  /* 0x019c8000050075a7 */ /* 0x008724000800017f */
[----:B----4-:R-:W-:Y:S05]  /*a3f0*/  @!P0 NANOSLEEP.SYNCS 0x989680 ;  /* 0x009896800000895d */ /* 0x010fea0003900000 */
[----:B------:R-:W4:Y:S02]  /*a400*/  @!P0 SYNCS.PHASECHK.TRANS64 P0, [R5+URZ+0x19c80], R0 ;  /* 0x019c8000050085a7 */ /* 0x000f24000800007f */
[----:B----4-:R-:W-:Y:S05]  /*a410*/  @!P0 BRA `(.L_x_98) ;  /* 0xfffffffc00f08947 */ /* 0x010fea000383ffff */
.L_x_88:
[----:B------:R-:W-:Y:S05]  /*a420*/  BSYNC B0 ;  /* 0x0000000000007941 */ /* 0x000fea0003800000 */
.L_x_87:
[----:B------:R-:W-:Y:S05]  /*a430*/  EXIT ;  /* 0x000000000000794d */ /* 0x000fea0003800000 */
.L_x_10:
[----:B0-----:R-:W-:-:S04]  /*a440*/  IMAD.U32 R3, RZ, RZ, UR43 ;  /* 0x0000002bff037e24 */ /* 0x001fc8000f8e00ff */
[----:B------:R0:W1:Y:S03]  /*a450*/  SYNCS.PHASECHK.TRANS64.TRYWAIT P1, [R3+URZ+0x19c00], R0 ;  /* 0x019c0000030075a7 */ /* 0x000066000802017f */
[----:B-1----:R-:W-:Y:S05]  /*a460*/  @!P1 NANOSLEEP.SYNCS 0x989680 ;  /* 0x009896800000995d */ /* 0x002fea0003900000 */
[----:B------:R-:W1:Y:S02]  /*a470*/  @!P1 SYNCS.PHASECHK.TRANS64 P1, [R3+URZ+0x19c00], R0 ;  /* 0x019c0000030095a7 */ /* 0x000e64000802007f */
[----:B-1----:R-:W-:Y:S05]  /*a480*/  @!P1 BRA `(.L_x_10) ;  /* 0xfffffffc00ec9947 */ /* 0x002fea000383ffff */
[----:B------:R-:W-:Y:S05]  /*a490*/  BRA `(.L_x_99) ;  /* 0xffffff6c00f87947 */ /* 0x000fea000383ffff */
.L_x_14:
[----:B-1----:R1:W2:Y:S02]  /*a4a0*/  SYNCS.PHASECHK.TRANS64.TRYWAIT P1, [R3+URZ+0x19c30], R0 ;  /* 0x019c3000030075a7 */ /* 0x0022a4000802017f */
[----:B--2---:R-:W-:Y:S05]  /*a4b0*/  @!P1 NANOSLEEP.SYNCS 0x989680 ;  /* 0x009896800000995d */ /* 0x004fea0003900000 */
[----:B------:R-:W2:Y:S02]  /*a4c0*/  @!P1 SYNCS.PHASECHK.TRANS64 P1, [R3+URZ+0x19c30], R0 ;  /* 0x019c3000030095a7 */ /* 0x000ea4000802007f */
[----:B--2---:R-:W-:Y:S05]  /*a4d0*/  @!P1 BRA `(.L_x_14) ;  /* 0xfffffffc00f09947 */ /* 0x004fea000383ffff */
[----:B------:R-:W-:Y:S05]  /*a4e0*/  BRA `(.L_x_13) ;  /* 0xffffff7000287947 */ /* 0x000fea000383ffff */
.L_x_19:
[----:B-1----:R-:W-:-:S04]  /*a4f0*/  IMAD.U32 R5, RZ, RZ, UR19 ;  /* 0x00000013ff057e24 */ /* 0x002fc8000f8e00ff */
[----:B------:R1:W2:Y:S03]  /*a500*/  SYNCS.PHASECHK.TRANS64.TRYWAIT P1, [R5+URZ+0x19c30], R0 ;  /* 0x019c3000050075a7 */ /* 0x0002a6000802017f */
[----:B--2---:R-:W-:Y:S05]  /*a510*/  @!P1 NANOSLEEP.SYNCS 0x989680 ;  /* 0x009896800000995d */ /* 0x004fea0003900000 */
[----:B------:R-:W2:Y:S02]  /*a520*/  @!P1 SYNCS.PHASECHK.TRANS64 P1, [R5+URZ+0x19c30], R0 ;  /* 0x019c3000050095a7 */ /* 0x000ea4000802007f */
[----:B--2---:R-:W-:Y:S05]  /*a530*/  @!P1 BRA `(.L_x_19) ;  /* 0xfffffffc00ec9947 */ /* 0x004fea000383ffff */
[----:B------:R-:W-:Y:S05]  /*a540*/  BRA `(.L_x_18) ;  /* 0xffffff9000707947 */ /* 0x000fea000383ffff */
.L_x_23:
[----:B-1----:R-:W-:-:S04]  /*a550*/  IMAD.U32 R5, RZ, RZ, UR11 ;  /* 0x0000000bff057e24 */ /* 0x002fc8000f8e00ff */
[----:B------:R1:W2:Y:S03]  /*a560*/  SYNCS.PHASECHK.TRANS64.TRYWAIT P1, [R5+URZ+0x19c50], R0 ;  /* 0x019c5000050075a7 */ /* 0x0002a6000802017f */
[----:B--2---:R-:W-:Y:S05]  /*a570*/  @!P1 NANOSLEEP.SYNCS 0x989680 ;  /* 0x009896800000995d */ /* 0x004fea0003900000 */
[----:B------:R-:W2:Y:S02]  /*a580*/  @!P1 SYNCS.PHASECHK.TRANS64 P1, [R5+URZ+0x19c50], R0 ;  /* 0x019c5000050095a7 */ /* 0x000ea4000802007f */
[----:B--2---:R-:W-:Y:S05]  /*a590*/  @!P1 BRA `(.L_x_23) ;  /* 0xfffffffc00ec9947 */ /* 0x004fea000383ffff */
[----:B------:R-:W-:Y:S05]  /*a5a0*/  BRA `(.L_x_22) ;  /* 0xffffff9000c07947 */ /* 0x000fea000383ffff */
.L_x_29:
[----:B-1----:R-:W-:-:S04]  /*a5b0*/  IMAD.U32 R7, RZ, RZ, UR4 ;  /* 0x00000004ff077e24 */ /* 0x002fc8000f8e00ff */
[----:B------:R1:W2:Y:S03]  /*a5c0*/  SYNCS.PHASECHK.TRANS64.TRYWAIT P1, [R7+URZ+0x19c50], R6 ;  /* 0x019c5006070075a7 */ /* 0x0002a6000802017f */
[----:B--2---:R-:W-:Y:S05]  /*a5d0*/  @!P1 NANOSLEEP.SYNCS 0x989680 ;  /* 0x009896800000995d */ /* 0x004fea0003900000 */
[----:B------:R-:W2:Y:S02]  /*a5e0*/  @!P1 SYNCS.PHASECHK.TRANS64 P1, [R7+URZ+0x19c50], R6 ;  /* 0x019c5006070095a7 */ /* 0x000ea4000802007f */
[----:B--2---:R-:W-:Y:S05]  /*a5f0*/  @!P1 BRA `(.L_x_29) ;  /* 0xfffffffc00ec9947 */ /* 0x004fea000383ffff */
[----:B------:R-:W-:Y:S05]  /*a600*/  BRA `(.L_x_28) ;  /* 0xffffffac00107947 */ /* 0x000fea000383ffff */
.L_x_41:
[----:B------:R-:W-:Y:S02]  /*a610*/  IMAD.MOV.U32 R13, RZ, RZ, R17 ;  /* 0x000000ffff0d7224 */ /* 0x000fe400078e0011 */
[----:B------:R-:W-:Y:S02]  /*a620*/  IMAD.MOV.U32 R12, RZ, RZ, RZ ;  /* 0x000000ffff0c7224 */ /* 0x000fe400078e00ff */
[----:B------:R-:W-:Y:S02]  /*a630*/  IMAD.MOV.U32 R11, RZ, RZ, 0x1f ;  /* 0x0000001fff0b7424 */ /* 0x000fe400078e00ff */
[----:B------:R-:W-:-:S07]  /*a640*/  IMAD.MOV.U32 R15, RZ, RZ, -0x1 ;  /* 0xffffffffff0f7424 */ /* 0x000fce00078e00ff */
[----:B------:R-:W-:Y:S05]  /*a650*/  WARPSYNC.COLLECTIVE R15, `(.L_x_100) ;  /* 0x000000000f087348 */ /* 0x000fea0003c00000 */
[----:B------:R0:W1:Y:S02]  /*a660*/  SHFL.IDX P6, R14, R13, R12, R11 ;  /* 0x0000000c0d0e7389 */ /* 0x00006400000c000b */
[----:B01----:R-:W-:Y:S01]  /*a670*/  ENDCOLLECTIVE ;  /* 0x000000000000791b */ /* 0x003fe20003800000 */
.L_x_100:
[----:B------:R-:W-:Y:S05]  /*a680*/  BRA `(.L_x_101) ;  /* 0xffffffd400347947 */ /* 0x000fea000383ffff */
.L_x_43:
[----:B------:R-:W-:Y:S01]  /*a690*/  BSSY B0, `(.L_x_102) ;  /* 0x0000006000007945 */ /* 0x000fe20003800000 */
[----:B------:R-:W-:-:S07]  /*a6a0*/  IMAD.MOV.U32 R15, RZ, RZ, -0x1 ;  /* 0xffffffffff0f7424 */ /* 0x000fce00078e00ff */
[----:B0-----:R-:W-:Y:S05]  /*a6b0*/  WARPSYNC.COLLECTIVE R15, `(.L_x_103) ;  /* 0x000000000f0c7348 */ /* 0x001fea0003c00000 */
[----:B------:R-:W-:Y:S02]  /*a6c0*/  ELECT P6, UR62, PT ;  /* 0x00000000003e782f */ /* 0x000fe400038c0000 */
[----:B------:R-:W-:Y:S01]  /*a6d0*/  MOV R14, UR62 ;  /* 0x0000003e000e7c02 */ /* 0x000fe20008000f00 */
[----:B0-----:R-:W-:Y:S10]  /*a6e0*/  ENDCOLLECTIVE ;  /* 0x000000000000791b */ /* 0x001ff40003800000 */
.L_x_103:
[----:B------:R-:W-:Y:S05]  /*a6f0*/  BSYNC B0 ;  /* 0x0000000000007941 */ /* 0x000fea0003800000 */
.L_x_102:
[----:B------:R-:W-:Y:S05]  /*a700*/  BRA `(.L_x_104) ;  /* 0xffffffd4003c7947 */ /* 0x000fea000383ffff */
.L_x_45:
[----:B-1----:R1:W2:Y:S02]  /*a710*/  SYNCS.PHASECHK.TRANS64.TRYWAIT P0, [R5+URZ+0x19c80], R2 ;  /* 0x019c8002050075a7 */ /* 0x0022a4000800017f */
[----:B--2---:R-:W-:Y:S05]  /*a720*/  @!P0 NANOSLEEP.SYNCS 0x989680 ;  /* 0x009896800000895d */ /* 0x004fea0003900000 */
[----:B------:R-:W2:Y:S02]  /*a730*/  @!P0 SYNCS.PHASECHK.TRANS64 P0, [R5+URZ+0x19c80], R2 ;  /* 0x019c8002050085a7 */ /* 0x000ea4000800007f */
[----:B--2---:R-:W-:Y:S05]  /*a740*/  @!P0 BRA `(.L_x_45) ;  /* 0xfffffffc00f08947 */ /* 0x004fea000383ffff */
[----:B------:R-:W-:Y:S05]  /*a750*/  BRA `(.L_x_105) ;  /* 0xffffffd400907947 */ /* 0x000fea000383ffff */
.L_x_47:
[----:B--2---:R2:W3:Y:S02]  /*a760*/  SYNCS.PHASECHK.TRANS64.TRYWAIT P0, [R5+URZ+0x19c40], R2 ;  /* 0x019c4002050075a7 */ /* 0x0044e4000800017f */
[----:B---3--:R-:W-:Y:S05]  /*a770*/  @!P0 NANOSLEEP.SYNCS 0x989680 ;  /* 0x009896800000895d */ /* 0x008fea0003900000 */
[----:B------:R-:W3:Y:S02]  /*a780*/  @!P0 SYNCS.PHASECHK.TRANS64 P0, [R5+URZ+0x19c40], R2 ;  /* 0x019c4002050085a7 */ /* 0x000ee4000800007f */
[----:B---3--:R-:W-:Y:S05]  /*a790*/  @!P0 BRA `(.L_x_47) ;  /* 0xfffffffc00f08947 */ /* 0x008fea000383ffff */
[----:B------:R-:W-:Y:S05]  /*a7a0*/  BRA `(.L_x_106) ;  /* 0xffffffd800187947 */ /* 0x000fea000383ffff */
.L_x_50:
[----:B------:R-:W-:Y:S02]  /*a7b0*/  IMAD.MOV.U32 R13, RZ, RZ, R5 ;  /* 0x000000ffff0d7224 */ /* 0x000fe400078e0005 */
[----:B------:R-:W-:Y:S02]  /*a7c0*/  IMAD.MOV.U32 R12, RZ, RZ, RZ ;  /* 0x000000ffff0c7224 */ /* 0x000fe400078e00ff */
[----:B------:R-:W-:Y:S02]  /*a7d0*/  IMAD.MOV.U32 R11, RZ, RZ, 0x1e1f ;  /* 0x00001e1fff0b7424 */ /* 0x000fe400078e00ff */
[----:B------:R-:W-:Y:S02]  /*a7e0*/  IMAD.MOV.U32 R15, RZ, RZ, -0x1 ;  /* 0xffffffffff0f7424 */ /* 0x000fe400078e00ff */
[----:B------:R-:W-:-:S07]  /*a7f0*/  IMAD R0, R0, 0xc0, R10 ;  /* 0x000000c000007824 */ /* 0x000fce00078e020a */
[----:B------:R-:W-:Y:S05]  /*a800*/  WARPSYNC.COLLECTIVE R15, `(.L_x_107) ;  /* 0x000000000f087348 */ /* 0x000fea0003c00000 */
[----:B------:R0:W1:Y:S02]  /*a810*/  SHFL.IDX P6, R14, R13, R12, R11 ;  /* 0x0000000c0d0e7389 */ /* 0x00006400000c000b */
[----:B01----:R-:W-:Y:S01]  /*a820*/  ENDCOLLECTIVE ;  /* 0x000000000000791b */ /* 0x003fe20003800000 */
.L_x_107:
[----:B------:R-:W-:Y:S02]  /*a830*/  IMAD.MOV.U32 R13, RZ, RZ, R4 ;  /* 0x000000ffff0d7224 */ /* 0x000fe400078e0004 */
[----:B------:R-:W-:-:S07]  /*a840*/  IMAD.MOV.U32 R2, RZ, RZ, R14 ;  /* 0x000000ffff027224 */ /* 0x000fce00078e000e */
[----:B------:R-:W-:Y:S05]  /*a850*/  WARPSYNC.COLLECTIVE R15, `(.L_x_108) ;  /* 0x000000000f087348 */ /* 0x000fea0003c00000 */
[----:B------:R0:W1:Y:S02]  /*a860*/  SHFL.IDX P6, R14, R13, R12, R11 ;  /* 0x0000000c0d0e7389 */ /* 0x00006400000c000b */
[----:B01----:R-:W-:Y:S01]  /*a870*/  ENDCOLLECTIVE ;  /* 0x000000000000791b */ /* 0x003fe20003800000 */
.L_x_108:
[----:B------:R-:W-:Y:S02]  /*a880*/  ULDC UR4, c[0x0][0x288] ;  /* 0x0000a20000047ab9 */ /* 0x000fe40000000800 */
[----:B------:R-:W-:-:S05]  /*a890*/  IMAD R8, R8, UR4, RZ ;  /* 0x0000000408087c24 */ /* 0x000fca000f8e02ff */
[----:B------:R-:W-:Y:S01]  /*a8a0*/  ISETP.GE.AND P3, PT, R0, R8, PT ;  /* 0x000000080000720c */ /* 0x000fe20003f66270 */
[----:B------:R-:W-:Y:S02]  /*a8b0*/  IMAD.MOV.U32 R13, RZ, RZ, R5 ;  /* 0x000000ffff0d7224 */ /* 0x000fe400078e0005 */
[----:B------:R-:W-:-:S10]  /*a8c0*/  IMAD.MOV.U32 R12, RZ, RZ, 0x1 ;  /* 0x00000001ff0c7424 */ /* 0x000fd400078e00ff */
[----:B------:R-:W-:-:S05]  /*a8d0*/  @!P3 IADD3 R14, P4, R17, R14, RZ ;  /* 0x0000000e110eb210 */ /* 0x000fca0007f9e0ff */
[----:B------:R-:W-:Y:S02]  /*a8e0*/  @!P3 IMAD.X R3, RZ, RZ, R2, P4 ;  /* 0x000000ffff03b224 */ /* 0x000fe400020e0602 */
[----:B------:R-:W-:-:S07]  /*a8f0*/  @!P3 IMAD.MOV.U32 R2, RZ, RZ, R14 ;  /* 0x000000ffff02b224 */ /* 0x000fce00078e000e */
[----:B------:R-:W-:Y:S05]  /*a900*/  WARPSYNC.COLLECTIVE R15, `(.L_x_109) ;  /* 0x000000000f087348 */ /* 0x000fea0003c00000 */
[----:B------:R0:W1:Y:S02]  /*a910*/  SHFL.IDX P6, R14, R13, R12, R11 ;  /* 0x0000000c0d0e7389 */ /* 0x00006400000c000b */
[----:B01----:R-:W-:Y:S01]  /*a920*/  ENDCOLLECTIVE ;  /* 0x000000000000791b */ /* 0x003fe20003800000 */
.L_x_109:
[----:B------:R-:W-:Y:S01]  /*a930*/  @!PT LDS RZ, [RZ] ;  /* 0x00000000fffff984 */ /* 0x000fe20000000800 */
[----:B------:R-:W-:Y:S01]  /*a940*/  @!PT LDS RZ, [RZ] ;  /* 0x00000000fffff984 */ /* 0x000fe20000000800 */
[----:B------:R-:W-:Y:S01]  /*a950*/  @!PT LDS RZ, [RZ] ;  /* 0x00000000fffff984 */ /* 0x000fe20000000800 */
[----:B------:R0:W-:Y:S04]  /*a960*/  @!P3 LDGSTS.E.BYPASS.LTC128B.128 [R28+0xf000], desc[UR52][R2.64], !P0 ;  /* 0x0f000000021cbfae */ /* 0x0001e8000c101d74 */
[----:B------:R0:W-:Y:S04]  /*a970*/  @!P3 LDGSTS.E.BYPASS.LTC128B.128 [R28+0x10800], desc[UR52][R2.64+0x20], !P1 ;  /* 0x10800020021cbfae */ /* 0x0001e8000c901d74 */
[----:B------:R0:W-:Y:S01]  /*a980*/  @!P3 LDGSTS.E.BYPASS.LTC128B.128 [R28+0x12000], desc[UR52][R2.64+0x40], !P2 ;  /* 0x12000040021cbfae */ /* 0x0001e2000d101d74 */
[----:B------:R-:W-:Y:S02]  /*a990*/  IMAD.MOV.U32 R13, RZ, RZ, R4 ;  /* 0x000000ffff0d7224 */ /* 0x000fe400078e0004 */
[----:B------:R-:W-:-:S07]  /*a9a0*/  IMAD.MOV.U32 R5, RZ, RZ, R14 ;  /* 0x000000ffff057224 */ /* 0x000fce00078e000e */
[----:B0-----:R-:W-:Y:S05]  /*a9b0*/  WARPSYNC.COLLECTIVE R15, `(.L_x_110) ;  /* 0x000000000f087348 */ /* 0x001fea0003c00000 */
[----:B------:R1:W2:Y:S02]  /*a9c0*/  SHFL.IDX P6, R14, R13, R12, R11 ;  /* 0x0000000c0d0e7389 */ /* 0x0002a400000c000b */
[----:B012---:R-:W-:Y:S01]  /*a9d0*/  ENDCOLLECTIVE ;  /* 0x000000000000791b */ /* 0x007fe20003800000 */
.L_x_110:
[----:B------:R-:W-:-:S05]  /*a9e0*/  VIADD R3, R0, 0x40 ;  /* 0x0000004000037836 */ /* 0x000fca0000000000 */
[----:B------:R-:W-:Y:S01]  /*a9f0*/  ISETP.GE.AND P4, PT, R3, R8, PT ;  /* 0x000000080300720c */ /* 0x000fe20003f86270 */
[----:B------:R-:W-:Y:S02]  /*aa00*/  IMAD.MOV.U32 R13, RZ, RZ, R7 ;  /* 0x000000ffff0d7224 */ /* 0x000fe400078e0007 */
[----:B------:R-:W-:Y:S02]  /*aa10*/  IMAD.MOV.U32 R12, RZ, RZ, RZ ;  /* 0x000000ffff0c7224 */ /* 0x000fe400078e00ff */
[----:B------:R-:W-:-:S08]  /*aa20*/  IMAD.MOV.U32 R9, RZ, RZ, R14 ;  /* 0x000000ffff097224 */ /* 0x000fd000078e000e */
[----:B------:R-:W-:Y:S05]  /*aa30*/  WARPSYNC.COLLECTIVE R15, `(.L_x_111) ;  /* 0x000000000f087348 */ /* 0x000fea0003c00000 */
[----:B------:R0:W1:Y:S02]  /*aa40*/  SHFL.IDX P6, R14, R13, R12, R11 ;  /* 0x0000000c0d0e7389 */ /* 0x00006400000c000b */
[----:B01----:R-:W-:Y:S01]  /*aa50*/  ENDCOLLECTIVE ;  /* 0x000000000000791b */ /* 0x003fe20003800000 */
.L_x_111:
[----:B------:R-:W-:-:S05]  /*aa60*/  @!P4 IADD3 R9, P3, R17, R9, RZ ;  /* 0x000000091109c210 */ /* 0x000fca0007f7e0ff */
[----:B------:R-:W-:Y:S02]  /*aa70*/  @!P4 IMAD.X R4, RZ, RZ, R5, P3 ;  /* 0x000000ffff04c224 */ /* 0x000fe400018e0605 */
[----:B------:R-:W-:Y:S02]  /*aa80*/  @!P4 IMAD.MOV.U32 R2, RZ, RZ, R9 ;  /* 0x000000ffff02c224 */ /* 0x000fe400078e0009 */
[----:B------:R-:W-:Y:S02]  /*aa90*/  @!P4 IMAD.MOV.U32 R3, RZ, RZ, R4 ;  /* 0x000000ffff03c224 */ /* 0x000fe400078e0004 */
[----:B------:R-:W-:-:S03]  /*aaa0*/  IMAD.MOV.U32 R13, RZ, RZ, R6 ;  /* 0x000000ffff0d7224 */ /* 0x000fc600078e0006 */
[----:B------:R-:W-:Y:S01]  /*aab0*/  @!PT LDS RZ, [RZ] ;  /* 0x00000000fffff984 */ /* 0x000fe20000000800 */
[----:B------:R-:W-:Y:S01]  /*aac0*/  @!PT LDS RZ, [RZ] ;  /* 0x00000000fffff984 */ /* 0x000fe20000000800 */
[----:B------:R-:W-:Y:S01]  /*aad0*/  @!PT LDS RZ, [RZ] ;  /* 0x00000000fffff984 */ /* 0x000fe20000000800 */
[----:B------:R0:W-:Y:S04]  /*aae0*/  @!P4 LDGSTS.E.BYPASS.LTC128B.128 [R28+0xf800], desc[UR52][R2.64], !P0 ;  /* 0x0f800000021ccfae */ /* 0x0001e8000c101d74 */
[----:B------:R0:W-:Y:S01]  /*aaf0*/  @!P4 LDGSTS.E.BYPASS.LTC128B.128 [R28+0x11000], desc[UR52][R2.64+0x20], !P1 ;  /* 0x11000020021ccfae */ /* 0x0001e2000c901d74 */
[----:B------:R-:W-:-:S03]  /*ab00*/  IMAD.MOV.U32 R7, RZ, RZ, R14 ;  /* 0x000000ffff077224 */ /* 0x000fc600078e000e */
[----:B------:R0:W-:Y:S04]  /*ab10*/  @!P4 LDGSTS.E.BYPASS.LTC128B.128 [R28+0x12800], desc[UR52][R2.64+0x40], !P2 ;  /* 0x12800040021ccfae */ /* 0x0001e8000d101d74 */
[----:B0-----:R-:W-:Y:S05]  /*ab20*/  WARPSYNC.COLLECTIVE R15, `(.L_x_112) ;  /* 0x000000000f087348 */ /* 0x001fea0003c00000 */
[----:B------:R1:W2:Y:S02]  /*ab30*/  SHFL.IDX P6, R14, R13, R12, R11 ;  /* 0x0000000c0d0e7389 */ /* 0x0002a400000c000b */
[----:B012---:R-:W-:Y:S01]  /*ab40*/  ENDCOLLECTIVE ;  /* 0x000000000000791b */ /* 0x007fe20003800000 */
.L_x_112:
[----:B------:R-:W-:Y:S05]  /*ab50*/  BRA `(.L_x_113) ;  /* 0xffffffdc00bc7947 */ /* 0x000fea000383ffff */
.L_x_53:
[----:B0-----:R-:W-:-:S04]  /*ab60*/  IMAD.U32 R3, RZ, RZ, UR40 ;  /* 0x00000028ff037e24 */ /* 0x001fc8000f8e00ff */
[----:B------:R0:W1:Y:S03]  /*ab70*/  SYNCS.PHASECHK.TRANS64.TRYWAIT P0, [R3+URZ+0x19c20], R0 ;  /* 0x019c2000030075a7 */ /* 0x000066000800017f */
[----:B-1----:R-:W-:Y:S05]  /*ab80*/  @!P0 NANOSLEEP.SYNCS 0x989680 ;  /* 0x009896800000895d */ /* 0x002fea0003900000 */
[----:B------:R-:W1:Y:S02]  /*ab90*/  @!P0 SYNCS.PHASECHK.TRANS64 P0, [R3+URZ+0x19c20], R0 ;  /* 0x019c2000030085a7 */ /* 0x000e64000800007f */
[----:B-1----:R-:W-:Y:S05]  /*aba0*/  @!P0 BRA `(.L_x_53) ;  /* 0xfffffffc00ec8947 */ /* 0x002fea000383ffff */
[----:B------:R-:W-:Y:S05]  /*abb0*/  BRA `(.L_x_114) ;  /* 0xffffffe000007947 */ /* 0x000fea000383ffff */
.L_x_59:
[----:B-1----:R1:W2:Y:S02]  /*abc0*/  SYNCS.PHASECHK.TRANS64.TRYWAIT P0, [R6+URZ+0x19c80], R2 ;  /* 0x019c8002060075a7 */ /* 0x0022a4000800017f */
[----:B--2---:R-:W-:Y:S05]  /*abd0*/  @!P0 NANOSLEEP.SYNCS 0x989680 ;  /* 0x009896800000895d */ /* 0x004fea0003900000 */
[----:B------:R-:W2:Y:S02]  /*abe0*/  @!P0 SYNCS.PHASECHK.TRANS64 P0, [R6+URZ+0x19c80], R2 ;  /* 0x019c8002060085a7 */ /* 0x000ea4000800007f */
[----:B--2---:R-:W-:Y:S05]  /*abf0*/  @!P0 BRA `(.L_x_59) ;  /* 0xfffffffc00f08947 */ /* 0x004fea000383ffff */
[----:B------:R-:W-:Y:S05]  /*ac00*/  BRA `(.L_x_115) ;  /* 0xffffffe000987947 */ /* 0x000fea000383ffff */
.L_x_66:
[----:B--2---:R2:W3:Y:S02]  /*ac10*/  SYNCS.PHASECHK.TRANS64.TRYWAIT P0, [R6+URZ+0x19c40], R2 ;  /* 0x019c4002060075a7 */ /* 0x0044e4000800017f */
[----:B---3--:R-:W-:Y:S05]  /*ac20*/  @!P0 NANOSLEEP.SYNCS 0x989680 ;  /* 0x009896800000895d */ /* 0x008fea0003900000 */
[----:B------:R-:W3:Y:S02]  /*ac30*/  @!P0 SYNCS.PHASECHK.TRANS64 P0, [R6+URZ+0x19c40], R2 ;  /* 0x019c4002060085a7 */ /* 0x000ee4000800007f */
[----:B---3--:R-:W-:Y:S05]  /*ac40*/  @!P0 BRA `(.L_x_66) ;  /* 0xfffffffc00f08947 */ /* 0x008fea000383ffff */
[----:B------:R-:W-:Y:S05]  /*ac50*/  BRA `(.L_x_116) ;  /* 0xffffffe400947947 */ /* 0x000fea000383ffff */
.L_x_74:
[----:B-1----:R1:W2:Y:S02]  /*ac60*/  SYNCS.PHASECHK.TRANS64.TRYWAIT P0, [R3+URZ+0x19c70], R2 ;  /* 0x019c7002030075a7 */ /* 0x0022a4000800017f */
[----:B--2---:R-:W-:Y:S05]  /*ac70*/  @!P0 NANOSLEEP.SYNCS 0x989680 ;  /* 0x009896800000895d */ /* 0x004fea0003900000 */
[----:B------:R-:W2:Y:S02]  /*ac80*/  @!P0 SYNCS.PHASECHK.TRANS64 P0, [R3+URZ+0x19c70], R2 ;  /* 0x019c7002030085a7 */ /* 0x000ea4000800007f */
[----:B--2---:R-:W-:Y:S05]  /*ac90*/  @!P0 BRA `(.L_x_74) ;  /* 0xfffffffc00f08947 */ /* 0x004fea000383ffff */
[----:B------:R-:W-:Y:S05]  /*aca0*/  BRA `(.L_x_117) ;  /* 0xffffffe800a87947 */ /* 0x000fea000383ffff */
.L_x_76:
[----:B-1----:R1:W2:Y:S02]  /*acb0*/  SYNCS.PHASECHK.TRANS64.TRYWAIT P0, [R3+URZ+0x19c60], R2 ;  /* 0x019c6002030075a7 */ /* 0x0022a4000800017f */
[----:B--2---:R-:W-:Y:S05]  /*acc0*/  @!P0 NANOSLEEP.SYNCS 0x989680 ;  /* 0x009896800000895d */ /* 0x004fea0003900000 */
[----:B------:R-:W2:Y:S02]  /*acd0*/  @!P0 SYNCS.PHASECHK.TRANS64 P0, [R3+URZ+0x19c60], R2 ;  /* 0x019c6002030085a7 */ /* 0x000ea4000800007f */
[----:B--2---:R-:W-:Y:S05]  /*ace0*/  @!P0 BRA `(.L_x_76) ;  /* 0xfffffffc00f08947 */ /* 0x004fea000383ffff */
[----:B------:R-:W-:Y:S05]  /*acf0*/  BRA `(.L_x_118) ;  /* 0xffffffe800b07947 */ /* 0x000fea000383ffff */
.L_x_81:
[----:B0-----:R0:W2:Y:S02]  /*ad00*/  SYNCS.PHASECHK.TRANS64.TRYWAIT P0, [R2+URZ+0x19c70], R3 ;  /* 0x019c7003020075a7 */ /* 0x0010a4000800017f */
[----:B--2---:R-:W-:Y:S05]  /*ad10*/  @!P0 NANOSLEEP.SYNCS 0x989680 ;  /* 0x009896800000895d */ /* 0x004fea0003900000 */
[----:B------:R-:W2:Y:S02]  /*ad20*/  @!P0 SYNCS.PHASECHK.TRANS64 P0, [R2+URZ+0x19c70], R3 ;  /* 0x019c7003020085a7 */ /* 0x000ea4000800007f */
[----:B--2---:R-:W-:Y:S05]  /*ad30*/  @!P0 BRA `(.L_x_81) ;  /* 0xfffffffc00f08947 */ /* 0x004fea000383ffff */
[----:B------:R-:W-:Y:S05]  /*ad40*/  BRA `(.L_x_119) ;  /* 0xffffffec00bc7947 */ /* 0x000fea000383ffff */
.L_x_83:
[----:B0-----:R0:W1:Y:S02]  /*ad50*/  SYNCS.PHASECHK.TRANS64.TRYWAIT P0, [R2+URZ+0x19c60], R3 ;  /* 0x019c6003020075a7 */ /* 0x001064000800017f */
[----:B-1----:R-:W-:Y:S05]  /*ad60*/  @!P0 NANOSLEEP.SYNCS 0x989680 ;  /* 0x009896800000895d */ /* 0x002fea0003900000 */
[----:B------:R-:W1:Y:S02]  /*ad70*/  @!P0 SYNCS.PHASECHK.TRANS64 P0, [R2+URZ+0x19c60], R3 ;  /* 0x019c6003020085a7 */ /* 0x000e64000800007f */
[----:B-1----:R-:W-:Y:S05]  /*ad80*/  @!P0 BRA `(.L_x_83) ;  /* 0xfffffffc00f08947 */ /* 0x002fea000383ffff */
[----:B------:R-:W-:Y:S05]  /*ad90*/  BRA `(.L_x_120) ;  /* 0xffffffec00c47947 */ /* 0x000fea000383ffff */
.L_x_86:
[----:B0-----:R0:W1:Y:S02]  /*ada0*/  SYNCS.PHASECHK.TRANS64.TRYWAIT P0, [R7+URZ+0x19c20], R0 ;  /* 0x019c2000070075a7 */ /* 0x001064000800017f */
[----:B-1----:R-:W-:Y:S05]  /*adb0*/  @!P0 NANOSLEEP.SYNCS 0x989680 ;  /* 0x009896800000895d */ /* 0x002fea0003900000 */
[----:B------:R-:W1:Y:S02]  /*adc0*/  @!P0 SYNCS.PHASECHK.TRANS64 P0, [R7+URZ+0x19c20], R0 ;  /* 0x019c2000070085a7 */ /* 0x000e64000800007f */
[----:B-1----:R-:W-:Y:S05]  /*add0*/  @!P0 BRA `(.L_x_86) ;  /* 0xfffffffc00f08947 */ /* 0x002fea000383ffff */
[----:B------:R-:W-:Y:S05]  /*ade0*/  BRA `(.L_x_121) ;  /* 0xfffffff000d47947 */ /* 0x000fea000383ffff */
.L_x_90:
[----:B0-----:R0:W1:Y:S02]  /*adf0*/  SYNCS.PHASECHK.TRANS64.TRYWAIT P1, [R5+URZ], R4 ;  /* 0x00000004050075a7 */ /* 0x001064000802017f */
[----:B-1----:R-:W-:Y:S05]  /*ae00*/  @!P1 NANOSLEEP.SYNCS 0x989680 ;  /* 0x009896800000995d */ /* 0x002fea0003900000 */
[----:B------:R-:W1:Y:S02]  /*ae10*/  @!P1 SYNCS.PHASECHK.TRANS64 P1, [R5+URZ], R4 ;  /* 0x00000004050095a7 */ /* 0x000e64000802007f */
[----:B-1----:R-:W-:Y:S05]  /*ae20*/  @!P1 BRA `(.L_x_90) ;  /* 0xfffffffc00f09947 */ /* 0x002fea000383ffff */
[----:B------:R-:W-:Y:S05]  /*ae30*/  BRA `(.L_x_122) ;  /* 0xfffffff400287947 */ /* 0x000fea000383ffff */
.L_x_91:
[----:B-1----:R1:W2:Y:S02]  /*ae40*/  SYNCS.PHASECHK.TRANS64.TRYWAIT P1, [R3+URZ], R0 ;  /* 0x00000000030075a7 */ /* 0x0022a4000802017f */
[----:B--2---:R-:W-:Y:S05]  /*ae50*/  @!P1 NANOSLEEP.SYNCS 0x989680 ;  /* 0x009896800000995d */ /* 0x004fea0003900000 */
[----:B------:R-:W2:Y:S02]  /*ae60*/  @!P1 SYNCS.PHASECHK.TRANS64 P1, [R3+URZ], R0 ;  /* 0x00000000030095a7 */ /* 0x000ea4000802007f */
[----:B--2---:R-:W-:Y:S05]  /*ae70*/  @!P1 BRA `(.L_x_91) ;  /* 0xfffffffc00f09947 */ /* 0x004fea000383ffff */
[----:B------:R-:W-:Y:S05]  /*ae80*/  BRA `(.L_x_123) ;  /* 0xfffffff4001c7947 */ /* 0x000fea000383ffff */
.L_x_93:
[----:B-1----:R1:W2:Y:S02]  /*ae90*/  SYNCS.PHASECHK.TRANS64.TRYWAIT P1, [R3+URZ+0x19c60], R4 ;  /* 0x019c6004030075a7 */ /* 0x0022a4000802017f */
[----:B--2---:R-:W-:Y:S05]  /*aea0*/  @!P1 NANOSLEEP.SYNCS 0x989680 ;  /* 0x009896800000995d */ /* 0x004fea0003900000 */
[----:B------:R-:W2:Y:S02]  /*aeb0*/  @!P1 SYNCS.PHASECHK.TRANS64 P1, [R3+URZ+0x19c60], R4 ;  /* 0x019c6004030095a7 */ /* 0x000ea4000802007f */
[----:B--2---:R-:W-:Y:S05]  /*aec0*/  @!P1 BRA `(.L_x_93) ;  /* 0xfffffffc00f09947 */ /* 0x004fea000383ffff */
[----:B------:R-:W-:Y:S05]  /*aed0*/  BRA `(.L_x_124) ;  /* 0xfffffff4001c7947 */ /* 0x000fea000383ffff */
.L_x_95:
[----:B0-----:R0:W2:Y:S02]  /*aee0*/  SYNCS.PHASECHK.TRANS64.TRYWAIT P1, [R5+URZ+0x19c60], R0 ;  /* 0x019c6000050075a7 */ /* 0x0010a4000802017f */
[----:B--2---:R-:W-:Y:S05]  /*aef0*/  @!P1 NANOSLEEP.SYNCS 0x989680 ;  /* 0x009896800000995d */ /* 0x004fea0003900000 */
[----:B------:R-:W2:Y:S02]  /*af00*/  @!P1 SYNCS.PHASECHK.TRANS64 P1, [R5+URZ+0x19c60], R0 ;  /* 0x019c6000050095a7 */ /* 0x000ea4000802007f */
[----:B--2---:R-:W-:Y:S05]  /*af10*/  @!P1 BRA `(.L_x_95) ;  /* 0xfffffffc00f09947 */ /* 0x004fea000383ffff */
[----:B------:R-:W-:Y:S05]  /*af20*/  BRA `(.L_x_125) ;  /* 0xfffffff4001c7947 */ /* 0x000fea000383ffff */
.L_x_97:
[----:B--2---:R2:W3:Y:S02]  /*af30*/  SYNCS.PHASECHK.TRANS64.TRYWAIT P0, [R3+URZ+0x19c80], R4 ;  /* 0x019c8004030075a7 */ /* 0x0044e4000800017f */
[----:B---3--:R-:W-:Y:S05]  /*af40*/  @!P0 NANOSLEEP.SYNCS 0x989680 ;  /* 0x009896800000895d */ /* 0x008fea0003900000 */
[----:B------:R-:W3:Y:S02]  /*af50*/  @!P0 SYNCS.PHASECHK.TRANS64 P0, [R3+URZ+0x19c80], R4 ;  /* 0x019c8004030085a7 */ /* 0x000ee4000800007f */
[----:B---3--:R-:W-:Y:S05]  /*af60*/  @!P0 BRA `(.L_x_97) ;  /* 0xfffffffc00f08947 */ /* 0x008fea000383ffff */
[----:B------:R-:W-:Y:S05]  /*af70*/  BRA `(.L_x_98) ;  /* 0xfffffff400187947 */ /* 0x000fea000383ffff */
.L_x_126:
[----:B------:R-:W-:-:S00]  /*af80*/  BRA `(.L_x_126) ;  /* 0xfffffffc00fc7947 */ /* 0x000fc0000383ffff */
[----:B------:R-:W-:-:S00]  /*af90*/  NOP ;  /* 0x0000000000007918 */ /* 0x000fc00000000000 */
        /* <DEDUP_REMOVED lines=14> */
.L_x_2298:


//--------------------- .text._ZN7cutlass13device_kernelIN5flash11enable_sm90INS1_16FlashAttnFwdSm90INS1_25CollectiveMainloopFwdSm90ILi2EN4cute5tupleIJNS5_1CILi1EEES8_S8_EEENS6_IJNS7_ILi192EEENS7_ILi128EEENS7_ILi96EEEEEELi96ENS_12float_e4m3_tEfNS_4arch4Sm90ELb0ELb0ELb0ELb1ELb0ELb0ELb0ELb1ELb1ELb1ELb0ELb0EEENS1_21CollectiveEpilogueFwdINS6_IJSA_SC_SB_EEES9_NS_10bfloat16_tESG_Li384ELb1ELb1ELb0ELb1EEENS1_36VarlenDynamicPersistentTileSchedulerILi192ELi128ELi384ELi128ELb0ELb1ELb1ELb0ELb1ELb1EEEEEEEEEvNT_6ParamsE --------------------------
	.section	.text._ZN7cutlass13device_kernelIN5flash11enable_sm90INS1_16FlashAttnFwdSm90INS1_25CollectiveMainloopFwdSm90ILi2EN4cute5tupleIJNS5_1CILi1EEES8_S8_EEENS6_IJNS7_ILi192EEENS7_ILi128EEENS7_ILi96EEEEEELi96ENS_12float_e4m3_tEfNS_4arch4Sm90ELb0ELb0ELb0ELb1ELb0ELb0ELb0ELb1ELb1ELb1ELb0ELb0EEENS1_21CollectiveEpilogueFwdINS6_IJSA_SC_SB_EEES9_NS_10bfloat16_tESG_Li384ELb1ELb1ELb0ELb1EEENS1_36VarlenDynamicPersistentTileSchedulerILi192ELi128ELi384ELi128ELb0ELb1ELb1ELb0ELb1ELb1EEEEEEEEEvNT_6ParamsE,"ax",@progbits
	.align	128
.text._ZN7cutlass13device_kernelIN5flash11enable_sm90INS1_16FlashAttnFwdSm90INS1_25CollectiveMainloopFwdSm90ILi2EN4cute5tupleIJNS5_1CILi1EEES8_S8_EEENS6_IJNS7_ILi192EEENS7_ILi128EEENS7_ILi96EEEEEELi96ENS_12float_e4m3_tEfNS_4arch4Sm90ELb0ELb0ELb0ELb1ELb0ELb0ELb0ELb1ELb1ELb1ELb0ELb0EEENS1_21CollectiveEpilogueFwdINS6_IJSA_SC_SB_EEES9_NS_10bfloat16_tESG_Li384ELb1ELb1ELb0ELb1EEENS1_36VarlenDynamicPersistentTileSchedulerILi192ELi128ELi384ELi128ELb0ELb1ELb1ELb0ELb1ELb1EEEEEEEEEvNT_6ParamsE:
        .type           _ZN7cutlass13device_kernelIN5flash11enable_sm90INS1_16FlashAttnFwdSm90INS1_25CollectiveMainloopFwdSm90ILi2EN4cute5tupleIJNS5_1CILi1EEES8_S8_EEENS6_IJNS7_ILi192EEENS7_ILi128EEENS7_ILi96EEEEEELi96ENS_12float_e4m3_tEfNS_4arch4Sm90ELb0ELb0ELb0ELb1ELb0ELb0ELb0ELb1ELb1ELb1ELb0ELb0EEENS1_21CollectiveEpilogueFwdINS6_IJSA_SC_SB_EEES9_NS_10bfloat16_tESG_Li384ELb1ELb1ELb0ELb1EEENS1_36VarlenDynamicPersistentTileSchedulerILi192ELi128ELi384ELi128ELb0ELb1ELb1ELb0ELb1ELb1EEEEEEEEEvNT_6ParamsE,@function
        .size           _ZN7cutlass13device_kernelIN5flash11enable_sm90INS1_16FlashAttnFwdSm90INS1_25CollectiveMainloopFwdSm90ILi2EN4cute5tupleIJNS5_1CILi1EEES8_S8_EEENS6_IJNS7_ILi192EEENS7_ILi128EEENS7_ILi96EEEEEELi96ENS_12float_e4m3_tEfNS_4arch4Sm90ELb0ELb0ELb0ELb1ELb0ELb0ELb0ELb1ELb1ELb1ELb0ELb0EEENS1_21CollectiveEpilogueFwdINS6_IJSA_SC_SB_EEES9_NS_10bfloat16_tESG_Li384ELb1ELb1ELb0ELb1EEENS1_36VarlenDynamicPersistentTileSchedulerILi192ELi128ELi384ELi128ELb0ELb1ELb1ELb0ELb1ELb1EEEEEEEEEvNT_6ParamsE,(.L_x_2299 - _ZN7cutlass13device_kernelIN5flash11enable_sm90INS1_16FlashAttnFwdSm90INS1_25CollectiveMainloopFwdSm90ILi2EN4cute5tupleIJNS5_1CILi1EEES8_S8_EEENS6_IJNS7_ILi192EEENS7_ILi128EEENS7_ILi96EEEEEELi96ENS_12float_e4m3_tEfNS_4arch4Sm90ELb0ELb0ELb0ELb1ELb0ELb0ELb0ELb1ELb1ELb1ELb0ELb0EEENS1_21CollectiveEpilogueFwdINS6_IJSA_SC_SB_EEES9_NS_10bfloat16_tESG_Li384ELb1ELb1ELb0ELb1EEENS1_36VarlenDynamicPersistentTileSchedulerILi192ELi128ELi384ELi128ELb0ELb1ELb1ELb0ELb1ELb1EEEEEEEEEvNT_6ParamsE)
        .other          _ZN7cutlass13device_kernelIN5flash11enable_sm90INS1_16FlashAttnFwdSm90INS1_25CollectiveMainloopFwdSm90ILi2EN4cute5tupleIJNS5_1CILi1EEES8_S8_EEENS6_IJNS7_ILi192EEENS7_ILi128EEENS7_ILi96EEEEEELi96ENS_12float_e4m3_tEfNS_4arch4Sm90ELb0ELb0ELb0ELb1ELb0ELb0ELb0ELb1ELb1ELb1ELb0ELb0EEENS1_21CollectiveEpilogueFwdINS6_IJSA_SC_SB_EEES9_NS_10bfloat16_tESG_Li384ELb1ELb1ELb0ELb1EEENS1_36VarlenDynamicPersistentTileSchedulerILi192ELi128ELi384ELi128ELb0ELb1ELb1ELb0ELb1ELb1EEEEEEEEEvNT_6ParamsE,@"STO_CUDA_ENTRY STV_DEFAULT"
_ZN7cutlass13device_kernelIN5flash11enable_sm90INS1_16FlashAttnFwdSm90INS1_25CollectiveMainloopFwdSm90ILi2EN4cute5tupleIJNS5_1CILi1EEES8_S8_EEENS6_IJNS7_ILi192EEENS7_ILi128EEENS7_ILi96EEEEEELi96ENS_12float_e4m3_tEfNS_4arch4Sm90ELb0ELb0ELb0ELb1ELb0ELb0ELb0ELb1ELb1ELb1ELb0ELb0EEENS1_21CollectiveEpilogueFwdINS6_IJSA_SC_SB_EEES9_NS_10bfloat16_tESG_Li384ELb1ELb1ELb0ELb1EEENS1_36VarlenDynamicPersistentTileSchedulerILi192ELi128ELi384ELi128ELb0ELb1ELb1ELb0ELb1ELb1EEEEEEEEEvNT_6ParamsE:
[----:B------:R-:W0:Y:S02]  /*0000*/  LDC R1, c[0x0][0x28] ;  /* 0x00000a00ff017b82 */ /* 0x000e240000000800 */
[----:B0-----:R-:W-:Y:S01]  /*0010*/  VIADD R1, R1, 0xfffffff0 ;  /* 0xfffffff001017836 */ /* 0x001fe20000000000 */
[----:B------:R-:W0:Y:S01]  /*0020*/  S2R R3, SR_TID.X ;  /* 0x0000000000037919 */ /* 0x000e220000002100 */
[----:B------:R-:W-:Y:S01]  /*0030*/  ELECT P0, URZ, PT ;  /* 0x00000000003f782f */ /* 0x000fe20003800000 */
[----:B------:R-:W-:Y:S01]  /*0040*/  BSSY B0, `(.L_x_127) ;  /* 0x000000e000007945 */ /* 0x000fe20003800000 */
[----:B0-----:R-:W-:-:S05]  /*0050*/  SHF.R.U32.HI R0, RZ, 0x5, R3 ;  /* 0x00000005ff007819 */ /* 0x001fca0000011603 */
[----:B------:R-:W0:Y:S02]  /*0060*/  SHFL.IDX PT, R2, R0, RZ, 0x1f ;  /* 0x00001fff00027589 */ /* 0x000e2400000e0000 */
[----:B0-----:R-:W-:Y:S02]  /*0070*/  ISETP.EQ.AND P0, PT, R2, RZ, P0 ;  /* 0x000000ff0200720c */ /* 0x001fe40000702270 */
[----:B------:R-:W-:-:S11]  /*0080*/  SHF.R.U32.HI R2, RZ, 0x7, R3 ;  /* 0x00000007ff027819 */ /* 0x000fd60000011603 */
[----:B------:R-:W-:Y:S05]  /*0090*/  @!P0 BRA `(.L_x_128) ;  /* 0x0000000000208947 */ /* 0x000fea0003800000 */
        /* <DEDUP_REMOVED lines=8> */
.L_x_128:
[----:B------:R-:W-:Y:S05]  /*0120*/  BSYNC B0 ;  /* 0x0000000000007941 */ /* 0x000fea0003800000 */
.L_x_127:
        /* <DEDUP_REMOVED lines=41> */
.L_x_129:
        /* <DEDUP_REMOVED lines=22> */
.L_x_130:
        /* <DEDUP_REMOVED lines=18> */
.L_x_131:
        /* <DEDUP_REMOVED lines=22> */
.L_x_132:
        /* <DEDUP_REMOVED lines=22> */
.L_x_133:
[----:B------:R-:W-:Y:S01]  /*0900*/  PLOP3.LUT P0, PT, PT, PT, UP0, 0x80, 0x0 ;  /* 0x000000000000781c */ /* 0x000fe20003f0f008 */
[----:B------:R-:W-:Y:S01]  /*0910*/  UMOV UR42, 0x1 ;  /* 0x00000001002a7882 */ /* 0x000fe20000000000 */
[----:B------:R-:W-:Y:S01]  /*0920*/  NOP ;  /* 0x0000000000007918 */ /* 0x000fe20000000000 */
[----:B------:R-:W-:Y:S01]  /*0930*/  USEL UR42, UR42, 0x2, !UP0 ;  /* 0x000000022a2a7887 */ /* 0x000fe2000c000000 */
[----:B------:R-:W-:Y:S01]  /*0940*/  ULDC.64 UR52, c[0x0][0x208] ;  /* 0x0000820000347ab9 */ /* 0x000fe20000000a00 */
[----:B012-4-:R-:W-:Y:S08]  /*0950*/  BAR.SYNC.DEFER_BLOCKING 0x0 ;  /* 0x0000000000007b1d */ /* 0x017ff00000010000 */
[----:B------:R-:W-:Y:S05]  /*0960*/  @!P0 BRA `(.L_x_134) ;  /* 0x0000007800348947 */ /* 0x000fea0003800000 */
.L_x_135:
[----:B------:R-:W-:-:S08]  /*0970*/  NOP ;  /* 0x0000000000007918 */ /* 0x000fd00000000000 */
[----:B------:R-:W0:Y:S02]  /*0980*/  USETMAXREG.TRY_ALLOC.CTAPOOL UP0, 0xa0 ;  /* 0x000000a0000079c8 */ /* 0x000e240008000600 */
[----:B0-----:R-:W-:-:S13]  /*0990*/  PLOP3.LUT P0, PT, PT, PT, UP0, 0x80, 0x0 ;  /* 0x000000000000781c */ /* 0x001fda0003f0f008 */
[----:B------:R-:W-:Y:S05]  /*09a0*/  @!P0 BRA `(.L_x_135) ;  /* 0xfffffffc00f08947 */ /* 0x000fea000383ffff */
[----:B------:R-:W0:Y:S08]  /*09b0*/  S2UR UR5, SR_CgaCtaId ;  /* 0x00000000000579c3 */ /* 0x000e300000008800 */
[----:B------:R-:W-:Y:S06]  /*09c0*/  BAR.ARV 0x8, 0x200 ;  /* 0x0208000000007b1d */ /* 0x000fec0000002000 */
[----:B------:R-:W-:-:S02]  /*09d0*/  UMOV UR4, 0x400 ;  /* 0x0000040000047882 */ /* 0x000fc40000000000 */
[----:B------:R-:W-:Y:S01]  /*09e0*/  BAR.SYNC.DEFER_BLOCKING 0x5, 0x200 ;  /* 0x0148000000007b1d */ /* 0x000fe20000010000 */
[----:B0-----:R-:W-:-:S09]  /*09f0*/  ULEA UR4, UR5, UR4, 0x18 ;  /* 0x0000000405047291 */ /* 0x001fd2000f8ec03f */
[----:B------:R-:W0:Y:S01]  /*0a00*/  LDS.128 R44, [UR4+0x19cd0] ;  /* 0x019cd004ff2c7984 */ /* 0x000e220008000c00 */
[----:B------:R-:W-:Y:S01]  /*0a10*/  ULDC UR4, c[0x0][0xc3c] ;  /* 0x00030f0000047ab9 */ /* 0x000fe20000000800 */
[----:B------:R-:W-:Y:S06]  /*0a20*/  BAR.ARV 0x4, 0x200 ;  /* 0x0108000000007b1d */ /* 0x000fec0000002000 */
[----:B0-----:R-:W-:-:S13]  /*0a30*/  ISETP.GE.AND P0, PT, R47, UR4, PT ;  /* 0x000000042f007c0c */ /* 0x001fda000bf06270 */
[----:B------:R-:W-:Y:S05]  /*0a40*/  @P0 EXIT ;  /* 0x000000000000094d */ /* 0x000fea0003800000 */
[----:B------:R-:W0:Y:S01]  /*0a50*/  S2R R0, SR_TID.X ;  /* 0x0000000000007919 */ /* 0x000e220000002100 */
[----:B------:R-:W-:Y:S01]  /*0a60*/  R2UR UR5, R45 ;  /* 0x000000002d0572ca */ /* 0x000fe200000e0000 */
[----:B------:R-:W-:Y:S01]  /*0a70*/  ULOP3.LUT UR39, UR42, 0x1, URZ, 0xfc, !UPT ;  /* 0x000000012a277892 */ /* 0x000fe2000f8efc3f */
[----:B------:R-:W-:Y:S01]  /*0a80*/  R2UR UR46, R46 ;  /* 0x000000002e2e72ca */ /* 0x000fe200000e0000 */
[----:B------:R-:W-:Y:S01]  /*0a90*/  UMOV UR36, URZ ;  /* 0x0000003f00247c82 */ /* 0x000fe20008000000 */
[----:B------:R-:W-:Y:S01]  /*0aa0*/  UMOV UR37, URZ ;  /* 0x0000003f00257c82 */ /* 0x000fe20008000000 */
[----:B------:R-:W-:Y:S01]  /*0ab0*/  UMOV UR38, URZ ;  /* 0x0000003f00267c82 */ /* 0x000fe20008000000 */
[----:B0-----:R-:W-:-:S05]  /*0ac0*/  VIADD R10, R0, 0xffffff80 ;  /* 0xffffff80000a7836 */ /* 0x001fca0000000000 */
[----:B------:R-:W-:-:S04]  /*0ad0*/  SHF.R.S32.HI R0, RZ, 0x1f, R10 ;  /* 0x0000001fff007819 */ /* 0x000fc8000001140a */
[CC--:B------:R-:W-:Y:S02]  /*0ae0*/  LEA.HI R152, R0.reuse, R10.reuse, RZ, 0x7 ;  /* 0x0000000a00987211 */ /* 0x0c0fe400078f38ff */
[-C--:B------:R-:W-:Y:S02]  /*0af0*/  LEA.HI R2, R0, R10.reuse, RZ, 0x4 ;  /* 0x0000000a00027211 */ /* 0x080fe400078f20ff */
[----:B------:R-:W-:Y:S02]  /*0b00*/  LOP3.LUT R23, R152, 0xffffff80, RZ, 0xc0, !PT ;  /* 0xffffff8098177812 */ /* 0x000fe400078ec0ff */
[-C--:B------:R-:W-:Y:S02]  /*0b10*/  LEA.HI R3, R0, R10.reuse, RZ, 0x5 ;  /* 0x0000000a00037211 */ /* 0x080fe400078f28ff */
[----:B------:R-:W-:Y:S01]  /*0b20*/  SHF.R.S32.HI R5, RZ, 0x4, R2 ;  /* 0x00000004ff057819 */ /* 0x000fe20000011402 */
[----:B------:R-:W-:Y:S01]  /*0b30*/  IMAD.IADD R23, R10, 0x1, -R23 ;  /* 0x000000010a177824 */ /* 0x000fe200078e0a17 */
[----:B------:R-:W-:Y:S01]  /*0b40*/  LEA.HI R0, R0, R10, RZ, 0x2 ;  /* 0x0000000a00007211 */ /* 0x000fe200078f10ff */
[----:B------:R-:W-:Y:S01]  /*0b50*/  IMAD.SHL.U32 R4, R3, 0x10, RZ ;  /* 0x0000001003047824 */ /* 0x000fe200078e00ff */
[----:B------:R-:W-:-:S02]  /*0b60*/  LOP3.LUT R3, R2, 0x7fffff0, RZ, 0xc0, !PT ;  /* 0x07fffff002037812 */ /* 0x000fc400078ec0ff */
[----:B------:R-:W-:Y:S02]  /*0b70*/  SHF.R.S32.HI R6, RZ, 0x1f, R23 ;  /* 0x0000001fff067819 */ /* 0x000fe40000011417 */
[----:B------:R-:W-:Y:S01]  /*0b80*/  LEA.HI R2, R2, R5, RZ, 0x1 ;  /* 0x0000000502027211 */ /* 0x000fe200078f08ff */
[----:B------:R-:W-:Y:S01]  /*0b90*/  IMAD.IADD R3, R10, 0x1, -R3 ;  /* 0x000000010a037824 */ /* 0x000fe200078e0a03 */
[----:B------:R-:W-:Y:S02]  /*0ba0*/  LEA.HI R7, R6, R23, RZ, 0x2 ;  /* 0x0000001706077211 */ /* 0x000fe400078f10ff */
[----:B------:R-:W-:Y:S02]  /*0bb0*/  LOP3.LUT R4, R4, 0xfffffe00, RZ, 0xc0, !PT ;  /* 0xfffffe0004047812 */ /* 0x000fe400078ec0ff */
[--C-:B------:R-:W-:Y:S02]  /*0bc0*/  SHF.R.S32.HI R8, RZ, 0x2, R7.reuse ;  /* 0x00000002ff087819 */ /* 0x100fe40000011407 */
[----:B------:R-:W-:Y:S01]  /*0bd0*/  SHF.R.S32.HI R9, RZ, 0x1f, R7 ;  /* 0x0000001fff097819 */ /* 0x000fe20000011407 */
[----:B------:R-:W-:Y:S01]  /*0be0*/  IMAD R3, R3, 0x20, R4 ;  /* 0x0000002003037824 */ /* 0x000fe200078e0204 */
[----:B------:R-:W-:-:S02]  /*0bf0*/  SHF.R.S32.HI R152, RZ, 0x7, R152 ;  /* 0x00000007ff987819 */ /* 0x000fc40000011498 */
[----:B------:R-:W-:Y:S02]  /*0c00*/  LOP3.LUT R2, R2, 0x1ffffffe, RZ, 0xc0, !PT ;  /* 0x1ffffffe02027812 */ /* 0x000fe400078ec0ff */
[----:B------:R-:W-:Y:S01]  /*0c10*/  LOP3.LUT R19, R0, 0xfffffffc, RZ, 0xc0, !PT ;  /* 0xfffffffc00137812 */ /* 0x000fe200078ec0ff */
[----:B------:R-:W-:Y:S01]  /*0c20*/  IMAD.HI R4, R152, 0x55555556, RZ ;  /* 0x5555555698047827 */ /* 0x000fe200078e02ff */
[----:B------:R-:W-:Y:S02]  /*0c30*/  LEA.HI R9, R9, R8, RZ, 0x3 ;  /* 0x0000000809097211 */ /* 0x000fe400078f18ff */
[----:B------:R-:W-:Y:S01]  /*0c40*/  LEA.HI R6, R6, R23, RZ, 0x5 ;  /* 0x0000001706067211 */ /* 0x000fe200078f28ff */
[----:B------:R-:W-:Y:S01]  /*0c50*/  IMAD.IADD R2, R5, 0x1, -R2 ;  /* 0x0000000105027824 */ /* 0x000fe200078e0a02 */
[----:B------:R-:W-:Y:S01]  /*0c60*/  LOP3.LUT R9, R9, 0xfffffff8, RZ, 0xc0, !PT ;  /* 0xfffffff809097812 */ /* 0x000fe200078ec0ff */
[----:B------:R-:W-:Y:S01]  /*0c70*/  IMAD.IADD R19, R10, 0x1, -R19 ;  /* 0x000000010a137824 */ /* 0x000fe200078e0a13 */
[----:B------:R-:W-:Y:S01]  /*0c80*/  LEA.HI R5, R4, R4, RZ, 0x1 ;  /* 0x0000000404057211 */ /* 0x000fe200078f08ff */
[----:B------:R-:W-:Y:S01]  /*0c90*/  IMAD R156, R2, 0x8, R3 ;  /* 0x00000008029c7824 */ /* 0x000fe200078e0203 */
[----:B------:R-:W-:Y:S01]  /*0ca0*/  SHF.R.S32.HI R6, RZ, 0x5, R6 ;  /* 0x00000005ff067819 */ /* 0x000fe20000011406 */
[----:B------:R-:W-:Y:S01]  /*0cb0*/  IMAD.IADD R9, R8, 0x1, -R9 ;  /* 0x0000000108097824 */ /* 0x000fe200078e0a09 */
[C---:B------:R-:W-:Y:S01]  /*0cc0*/  LEA.HI R2, R19.reuse, R19, RZ, 0x1 ;  /* 0x0000001313027211 */ /* 0x040fe200078f08ff */
[----:B------:R-:W-:Y:S01]  /*0cd0*/  IMAD.SHL.U32 R16, R19, 0x8, RZ ;  /* 0x0000000813107824 */ /* 0x000fe200078e00ff */
[----:B------:R-:W-:Y:S01]  /*0ce0*/  LOP3.LUT R4, R7, 0x7ffffffc, RZ, 0xc0, !PT ;  /* 0x7ffffffc07047812 */ /* 0x000fe200078ec0ff */
[----:B------:R-:W-:Y:S01]  /*0cf0*/  IMAD R5, R5, -0x3, R152 ;  /* 0xfffffffd05057824 */ /* 0x000fe200078e0298 */
[----:B------:R-:W-:Y:S01]  /*0d00*/  LOP3.LUT R2, R2, 0x1ffffffe, RZ, 0xc0, !PT ;  /* 0x1ffffffe02027812 */ /* 0x000fe200078ec0ff */
[----:B------:R-:W-:Y:S01]  /*0d10*/  IMAD R6, R6, 0x10, R9 ;  /* 0x0000001006067824 */ /* 0x000fe200078e0209 */
[----:B------:R-:W-:Y:S01]  /*0d20*/  SHF.R.S32.HI R22, RZ, 0x2, R0 ;  /* 0x00000002ff167819 */ /* 0x000fe20000011400 */
[----:B------:R-:W-:-:S02]  /*0d30*/  VIADD R17, R16, 0x20 ;  /* 0x0000002010117836 */ /* 0x000fc40000000000 */
[----:B------:R-:W-:Y:S02]  /*0d40*/  VIADD R18, R16, 0x40 ;  /* 0x0000004010127836 */ /* 0x000fe40000000000 */
[----:B------:R-:W-:Y:S01]  /*0d50*/  IMAD.MOV.U32 R7, RZ, RZ, -0x2 ;  /* 0xfffffffeff077424 */ /* 0x000fe200078e00ff */
[----:B------:R-:W-:Y:S01]  /*0d60*/  SHF.R.S32.HI R0, RZ, 0x1f, R17 ;  /* 0x0000001fff007819 */ /* 0x000fe20000011411 */
[----:B------:R-:W-:Y:S01]  /*0d70*/  IMAD.IADD R4, R23, 0x1, -R4 ;  /* 0x0000000117047824 */ /* 0x000fe200078e0a04 */
[----:B------:R-:W-:Y:S01]  /*0d80*/  SHF.R.S32.HI R157, RZ, 0x1f, R18 ;  /* 0x0000001fff9d7819 */ /* 0x000fe20000011412 */
[----:B------:R-:W-:Y:S02]  /*0d90*/  IMAD R153, R5, 0x40, R6 ;  /* 0x0000004005997824 */ /* 0x000fe400078e0206 */
[----:B------:R-:W-:Y:S02]  /*0da0*/  IMAD.IADD R2, R19, 0x1, -R2 ;  /* 0x0000000113027824 */ /* 0x000fe400078e0a02 */
[----:B------:R-:W-:-:S02]  /*0db0*/  IMAD R154, R4, R7, 0x80 ;  /* 0x00000080049a7424 */ /* 0x000fc400078e0207 */
[----:B------:R-:W-:-:S07]  /*0dc0*/  IMAD R155, R2, 0x8, R153 ;  /* 0x00000008029b7824 */ /* 0x000fce00078e0299 */
.L_x_171:
[----:B01234-:R-:W0:Y:S01]  /*0dd0*/  LDC.64 R2, c[0x0][0xc88] ;  /* 0x00032200ff027b82 */ /* 0x01fe220000000a00 */
[----:B------:R-:W-:Y:S01]  /*0de0*/  ULDC.64 UR6, c[0x0][0x990] ;  /* 0x0002640000067ab9 */ /* 0x000fe20000000a00 */
[----:B------:R-:W-:Y:S01]  /*0df0*/  ULDC.64 UR8, c[0x0][0x998] ;  /* 0x0002660000087ab9 */ /* 0x000fe20000000a00 */
[----:B0-----:R-:W-:-:S06]  /*0e00*/  IMAD.WIDE R2, R47, 0x4, R2 ;  /* 0x000000042f027825 */ /* 0x001fcc00078e0202 */
[----:B------:R-:W2:Y:S01]  /*0e10*/  LDG.E R2, desc[UR52][R2.64] ;  /* 0x0000003402027981 */ /* 0x000ea2000c1e1900 */
[----:B------:R-:W-:Y:S01]  /*0e20*/  UISETP.NE.U32.AND UP0, UPT, UR6, URZ, UPT ;  /* 0x0000003f0600728c */ /* 0x000fe2000bf05070 */
[----:B------:R-:W-:Y:S01]  /*0e30*/  IMAD.MOV.U32 R11, RZ, RZ, 0x3f800000 ;  /* 0x3f800000ff0b7424 */ /* 0x000fe200078e00ff */
[----:B------:R-:W-:Y:S01]  /*0e40*/  UISETP.NE.U32.AND UP3, UPT, UR8, URZ, UPT ;  /* 0x0000003f0800728c */ /* 0x000fe2000bf65070 */
[----:B------:R-:W-:Y:S01]  /*0e50*/  IMAD.MOV.U32 R0, RZ, RZ, 0x3f800000 ;  /* 0x3f800000ff007424 */ /* 0x000fe200078e00ff */
[----:B------:R-:W-:Y:S02]  /*0e60*/  UISETP.NE.AND.EX UP0, UPT, UR7, URZ, UPT, UP0 ;  /* 0x0000003f0700728c */ /* 0x000fe4000bf05300 */
[----:B------:R-:W-:-:S04]  /*0e70*/  UISETP.NE.AND.EX UP3, UPT, UR9, URZ, UPT, UP3 ;  /* 0x0000003f0900728c */ /* 0x000fc8000bf65330 */
[----:B------:R-:W-:Y:S02]  /*0e80*/  PLOP3.LUT P2, PT, PT, PT, UP0, 0x80, 0x0 ;  /* 0x000000000000781c */ /* 0x000fe40003f4f008 */
[----:B------:R-:W-:-:S03]  /*0e90*/  PLOP3.LUT P3, PT, PT, PT, UP3, 0x80, 0x0 ;  /* 0x000000000000781c */ /* 0x000fc60003f6f038 */
[----:B------:R-:W-:Y:S01]  /*0ea0*/  @UP0 ULDC.64 UR12, c[0x0][0x9a8] ;  /* 0x00026a00000c0ab9 */ /* 0x000fe20000000a00 */
[----:B------:R-:W-:Y:S01]  /*0eb0*/  @UP0 ULDC.64 UR14, c[0x0][0x9b0] ;  /* 0x00026c00000e0ab9 */ /* 0x000fe20000000a00 */
[----:B------:R-:W-:Y:S01]  /*0ec0*/  @UP3 ULDC.64 UR18, c[0x0][0x9b8] ;  /* 0x00026e0000123ab9 */ /* 0x000fe20000000a00 */
[----:B------:R-:W-:Y:S01]  /*0ed0*/  @UP3 ULDC.64 UR20, c[0x0][0x9c0] ;  /* 0x0002700000143ab9 */ /* 0x000fe20000000a00 */
[----:B--2---:R-:W-:-:S13]  /*0ee0*/  R2UR UR40, R2 ;  /* 0x00000000022872ca */ /* 0x004fda00000e0000 */
[----:B------:R-:W-:Y:S02]  /*0ef0*/  USHF.R.S32.HI UR41, URZ, 0x1f, UR40 ;  /* 0x0000001f3f297899 */ /* 0x000fe40008011428 */
[----:B------:R-:W-:Y:S02]  /*0f00*/  @UP0 UIMAD.WIDE.U32 UR10, UR40, UR12, URZ ;  /* 0x0000000c280a02a5 */ /* 0x000fe4000f8e003f */
[----:B------:R-:W-:Y:S02]  /*0f10*/  @UP0 UIMAD UR4, UR41, UR12, URZ ;  /* 0x0000000c290402a4 */ /* 0x000fe4000f8e023f */
[----:B------:R-:W-:Y:S02]  /*0f20*/  @UP3 UIMAD.WIDE.U32 UR16, UR40, UR18, URZ ;  /* 0x00000012281032a5 */ /* 0x000fe4000f8e003f */
[----:B------:R-:W-:Y:S02]  /*0f30*/  @UP0 UIMAD UR12, UR40, UR13, UR4 ;  /* 0x0000000d280c02a4 */ /* 0x000fe4000f8e0204 */
[----:B------:R-:W-:-:S02]  /*0f40*/  @UP0 USHF.R.S32.HI UR4, URZ, 0x1f, UR46 ;  /* 0x0000001f3f040899 */ /* 0x000fc4000801142e */
[----:B------:R-:W-:Y:S02]  /*0f50*/  @UP3 UIMAD UR13, UR41, UR18, URZ ;  /* 0x00000012290d32a4 */ /* 0x000fe4000f8e023f */
[----:B------:R-:W-:Y:S02]  /*0f60*/  @UP0 UIADD3 UR11, UR11, UR12, URZ ;  /* 0x0000000c0b0b0290 */ /* 0x000fe4000fffe03f */
[----:B------:R-:W-:Y:S02]  /*0f70*/  @UP0 UIMAD UR4, UR4, UR14, URZ ;  /* 0x0000000e040402a4 */ /* 0x000fe4000f8e023f */
[----:B------:R-:W-:Y:S02]  /*0f80*/  @UP3 UIMAD UR18, UR40, UR19, UR13 ;  /* 0x00000013281232a4 */ /* 0x000fe4000f8e020d */
[----:B------:R-:W-:Y:S02]  /*0f90*/  @UP3 USHF.R.S32.HI UR19, URZ, 0x1f, UR46 ;  /* 0x0000001f3f133899 */ /* 0x000fe4000801142e */
[----:B------:R-:W-:-:S02]  /*0fa0*/  @UP0 UIMAD UR4, UR46, UR15, UR4 ;  /* 0x0000000f2e0402a4 */ /* 0x000fc4000f8e0204 */
[----:B------:R-:W-:Y:S02]  /*0fb0*/  @UP0 UIMAD.WIDE.U32 UR14, UR46, UR14, UR10 ;  /* 0x0000000e2e0e02a5 */ /* 0x000fe4000f8e000a */
[----:B------:R-:W-:Y:S01]  /*0fc0*/  @UP3 UIADD3 UR17, UR17, UR18, URZ ;  /* 0x0000001211113290 */ /* 0x000fe2000fffe03f */
[----:B------:R-:W-:Y:S01]  /*0fd0*/  ULDC.64 UR10, c[0x0][0xa28] ;  /* 0x00028a00000a7ab9 */ /* 0x000fe20000000a00 */
[----:B------:R-:W-:Y:S01]  /*0fe0*/  ULDC.64 UR12, c[0x0][0xa20] ;  /* 0x00028800000c7ab9 */ /* 0x000fe20000000a00 */
[----:B------:R-:W-:Y:S02]  /*0ff0*/  @UP3 UIMAD UR18, UR19, UR20, URZ ;  /* 0x00000014131232a4 */ /* 0x000fe4000f8e023f */
[----:B------:R-:W-:Y:S02]  /*1000*/  UISETP.NE.U32.AND UP1, UPT, UR10, URZ, UPT ;  /* 0x0000003f0a00728c */ /* 0x000fe4000bf25070 */
[----:B------:R-:W-:Y:S02]  /*1010*/  UISETP.NE.U32.AND UP2, UPT, UR12, URZ, UPT ;  /* 0x0000003f0c00728c */ /* 0x000fe4000bf45070 */
[----:B------:R-:W-:-:S02]  /*1020*/  @UP3 UIMAD UR18, UR46, UR21, UR18 ;  /* 0x000000152e1232a4 */ /* 0x000fc4000f8e0212 */
[----:B------:R-:W-:Y:S02]  /*1030*/  @UP3 UIMAD.WIDE.U32 UR16, UR46, UR20, UR16 ;  /* 0x000000142e1032a5 */ /* 0x000fe4000f8e0010 */
[----:B------:R-:W-:Y:S02]  /*1040*/  UISETP.NE.AND.EX UP1, UPT, UR11, URZ, UPT, UP1 ;  /* 0x0000003f0b00728c */ /* 0x000fe4000bf25310 */
[----:B------:R-:W-:Y:S02]  /*1050*/  UISETP.NE.AND.EX UP2, UPT, UR13, URZ, UPT, UP2 ;  /* 0x0000003f0d00728c */ /* 0x000fe4000bf45320 */
[----:B------:R-:W-:Y:S02]  /*1060*/  @UP0 UIADD3 UR15, UR15, UR4, URZ ;  /* 0x000000040f0f0290 */ /* 0x000fe4000fffe03f */
[----:B------:R-:W-:Y:S01]  /*1070*/  @UP0 ULEA UR6, UP4, UR14, UR6, 0x2 ;  /* 0x000000060e060291 */ /* 0x000fe2000f88103f */
[----:B------:R-:W-:Y:S01]  /*1080*/  PLOP3.LUT P0, PT, PT, PT, UP1, 0x80, 0x0 ;  /* 0x000000000000781c */ /* 0x000fe20003f0f018 */
[----:B------:R-:W-:Y:S01]  /*1090*/  @UP3 UIADD3 UR4, UR17, UR18, URZ ;  /* 0x0000001211043290 */ /* 0x000fe2000fffe03f */
[----:B------:R-:W-:Y:S01]  /*10a0*/  PLOP3.LUT P1, PT, PT, PT, UP2, 0x80, 0x0 ;  /* 0x000000000000781c */ /* 0x000fe20003f2f028 */
[----:B------:R-:W-:-:S02]  /*10b0*/  @UP3 ULEA UR8, UP5, UR16, UR8, 0x2 ;  /* 0x0000000810083291 */ /* 0x000fc4000f8a103f */
[----:B------:R-:W-:Y:S01]  /*10c0*/  @UP0 ULEA.HI.X UR7, UR14, UR7, UR15, 0x2, UP4 ;  /* 0x000000070e070291 */ /* 0x000fe2000a0f140f */
[----:B-----5:R-:W-:Y:S01]  /*10d0*/  IMAD.U32 R6, RZ, RZ, UR6 ;  /* 0x00000006ff067e24 */ /* 0x020fe2000f8e00ff */
[----:B------:R-:W-:Y:S02]  /*10e0*/  @UP3 ULEA.HI.X UR9, UR16, UR9, UR4, 0x2, UP5 ;  /* 0x0000000910093291 */ /* 0x000fe4000a8f1404 */
[----:B------:R-:W-:Y:S01]  /*10f0*/  @UP1 ULEA UR10, UP0, UR40, UR10, 0x2 ;  /* 0x0000000a280a1291 */ /* 0x000fe2000f80103f */
[----:B------:R-:W-:Y:S01]  /*1100*/  IMAD.U32 R8, RZ, RZ, UR8 ;  /* 0x00000008ff087e24 */ /* 0x000fe2000f8e00ff */
[----:B------:R-:W-:Y:S01]  /*1110*/  @UP2 ULEA UR12, UP3, UR40, UR12, 0x2 ;  /* 0x0000000c280c2291 */ /* 0x000fe2000f86103f */
[----:B------:R-:W-:Y:S01]  /*1120*/  IMAD.U32 R7, RZ, RZ, UR7 ;  /* 0x00000007ff077e24 */ /* 0x000fe2000f8e00ff */
[----:B------:R-:W-:Y:S01]  /*1130*/  @UP1 ULEA.HI.X UR11, UR40, UR11, UR41, 0x2, UP0 ;  /* 0x0000000b280b1291 */ /* 0x000fe200080f1429 */
[----:B------:R-:W-:Y:S01]  /*1140*/  IMAD.U32 R9, RZ, RZ, UR9 ;  /* 0x00000009ff097e24 */ /* 0x000fe2000f8e00ff */
[----:B------:R-:W-:-:S02]  /*1150*/  @UP2 ULEA.HI.X UR13, UR40, UR13, UR41, 0x2, UP3 ;  /* 0x0000000d280d2291 */ /* 0x000fc400098f1429 */
[----:B------:R-:W2:Y:S01]  /*1160*/  @P2 LDG.E R11, desc[UR52][R6.64] ;  /* 0x00000034060b2981 */ /* 0x000ea2000c1e1900 */
[----:B------:R-:W-:Y:S01]  /*1170*/  IMAD.U32 R2, RZ, RZ, UR10 ;  /* 0x0000000aff027e24 */ /* 0x000fe2000f8e00ff */
[----:B------:R-:W-:Y:S01]  /*1180*/  ULDC.64 UR6, c[0x0][0x418] ;  /* 0x0001060000067ab9 */ /* 0x000fe20000000a00 */
[----:B------:R-:W-:Y:S01]  /*1190*/  ULDC UR4, c[0x0][0x424] ;  /* 0x0001090000047ab9 */ /* 0x000fe20000000800 */
[----:B------:R0:W2:Y:S01]  /*11a0*/  @P3 LDG.E R0, desc[UR52][R8.64] ;  /* 0x0000003408003981 */ /* 0x0000a2000c1e1900 */
[----:B------:R-:W-:Y:S02]  /*11b0*/  IMAD.U32 R4, RZ, RZ, UR12 ;  /* 0x0000000cff047e24 */ /* 0x000fe4000f8e00ff */
[----:B------:R-:W-:Y:S02]  /*11c0*/  IMAD.U32 R3, RZ, RZ, UR11 ;  /* 0x0000000bff037e24 */ /* 0x000fe4000f8e00ff */
[----:B------:R-:W-:-:S03]  /*11d0*/  IMAD.U32 R5, RZ, RZ, UR13 ;  /* 0x0000000dff057e24 */ /* 0x000fc6000f8e00ff */
[----:B------:R-:W3:Y:S04]  /*11e0*/  @P0 LDG.E R2, desc[UR52][R2.64] ;  /* 0x0000003402020981 */ /* 0x000ee8000c1e1900 */
[----:B------:R-:W4:Y:S01]  /*11f0*/  @P1 LDG.E R4, desc[UR52][R4.64] ;  /* 0x0000003404041981 */ /* 0x000f22000c1e1900 */
[----:B------:R-:W-:Y:S01]  /*1200*/  UISETP.NE.U32.AND UP0, UPT, UR6, URZ, UPT ;  /* 0x0000003f0600728c */ /* 0x000fe2000bf05070 */
[----:B0-----:R-:W-:Y:S01]  /*1210*/  CS2R R8, SRZ ;  /* 0x0000000000087805 */ /* 0x001fe2000001ff00 */
[----:B------:R-:W-:Y:S01]  /*1220*/  UMOV UR48, URZ ;  /* 0x0000003f00307c82 */ /* 0x000fe20008000000 */
[----:B------:R-:W-:Y:S01]  /*1230*/  ULDC UR6, c[0x0][0x2f0] ;  /* 0x0000bc0000067ab9 */ /* 0x000fe20000000800 */
[----:B------:R-:W-:Y:S01]  /*1240*/  UISETP.NE.AND.EX UP0, UPT, UR7, URZ, UPT, UP0 ;  /* 0x0000003f0700728c */ /* 0x000fe2000bf05300 */
[----:B------:R-:W-:Y:S01]  /*1250*/  IMAD.MOV.U32 R135, RZ, RZ, RZ ;  /* 0x000000ffff877224 */ /* 0x000fe200078e00ff */
[----:B------:R-:W-:Y:S01]  /*1260*/  UMOV UR44, UR5 ;  /* 0x00000005002c7c82 */ /* 0x000fe20008000000 */
[----:B------:R-:W-:Y:S01]  /*1270*/  ULDC UR7, c[0x0][0x988] ;  /* 0x0002620000077ab9 */ /* 0x000fe20000000800 */
[----:B------:R-:W-:Y:S01]  /*1280*/  USEL UR4, UR4, 0x1, UP0 ;  /* 0x0000000104047887 */ /* 0x000fe20008000000 */
[----:B------:R-:W-:-:S02]  /*1290*/  CS2R R6, SRZ ;  /* 0x0000000000067805 */ /* 0x000fc4000001ff00 */
[----:B------:R-:W-:Y:S02]  /*12a0*/  CS2R R12, SRZ ;  /* 0x00000000000c7805 */ /* 0x000fe4000001ff00 */
[----:B------:R-:W-:Y:S01]  /*12b0*/  CS2R R14, SRZ ;  /* 0x00000000000e7805 */ /* 0x000fe2000001ff00 */
[----:B------:R-:W-:Y:S01]  /*12c0*/  UIMAD UR4, UR4, UR6, URZ ;  /* 0x00000006040472a4 */ /* 0x000fe2000f8e023f */
        /* <DEDUP_REMOVED lines=11> */
[----:B------:R-:W-:Y:S01]  /*1380*/  CS2R R48, SRZ ;  /* 0x0000000000307805 */ /* 0x000fe2000001ff00 */
[----:B------:R-:W-:Y:S02]  /*1390*/  IMAD.MOV.U32 R50, RZ, RZ, RZ ;  /* 0x000000ffff327224 */ /* 0x000fe400078e00ff */
[----:B--2---:R-:W-:Y:S01]  /*13a0*/  FMUL.FTZ R0, R11, R0 ;  /* 0x000000000b007220 */ /* 0x004fe20000410000 */
[----:B------:R-:W-:-:S03]  /*13b0*/  CS2R R10, SRZ ;  /* 0x00000000000a7805 */ /* 0x000fc6000001ff00 */
[----:B------:R-:W-:Y:S01]  /*13c0*/  FMUL.FTZ R0, R0, UR7 ;  /* 0x0000000700007c20 */ /* 0x000fe20008410000 */
[----:B---3--:R-:W-:-:S04]  /*13d0*/  @P0 R2UR UR48, R2 ;  /* 0x00000000023002ca */ /* 0x008fc800000e0000 */
[----:B------:R-:W-:Y:S01]  /*13e0*/  R2UR UR43, R0 ;  /* 0x00000000002b72ca */ /* 0x000fe200000e0000 */
[----:B------:R-:W-:Y:S01]  /*13f0*/  IMAD.MOV.U32 R0, RZ, RZ, RZ ;  /* 0x000000ffff007224 */ /* 0x000fe200078e00ff */
[----:B----4-:R-:W-:Y:S02]  /*1400*/  @P1 R2UR UR4, R4 ;  /* 0x00000000040412ca */ /* 0x010fe400000e0000 */
[----:B------:R-:W-:Y:S01]  /*1410*/  PLOP3.LUT P0, PT, PT, PT, PT, 0x80, 0x0 ;  /* 0x000000000000781c */ /* 0x000fe20003f0f070 */
[----:B------:R-:W-:-:S12]  /*1420*/  @P1 BRA `(.L_x_136) ;  /* 0x0000000000341947 */ /* 0x000fd80003800000 */
[----:B------:R-:W-:Y:S02]  /*1430*/  ULDC.64 UR6, c[0x0][0xa08] ;  /* 0x0002820000067ab9 */ /* 0x000fe40000000a00 */
[----:B------:R-:W-:-:S04]  /*1440*/  ISETP.NE.U32.AND P1, PT, RZ, UR6, PT ;  /* 0x00000006ff007c0c */ /* 0x000fc8000bf25070 */
[----:B------:R-:W-:-:S13]  /*1450*/  ISETP.NE.AND.EX P1, PT, RZ, UR7, PT, P1 ;  /* 0x00000007ff007c0c */ /* 0x000fda000bf25310 */
[----:B------:R-:W-:Y:S05]  /*1460*/  @!P1 BRA `(.L_x_136) ;  /* 0x0000000000249947 */ /* 0x000fea0003800000 */
[----:B------:R-:W-:Y:S02]  /*1470*/  ULDC.64 UR4, c[0x0][0xa08] ;  /* 0x0002820000047ab9 */ /* 0x000fe40000000a00 */
[----:B------:R-:W-:-:S06]  /*1480*/  UIMAD.WIDE UR4, UR40, 0x4, UR4 ;  /* 0x00000004280478a5 */ /* 0x000fcc000f8e0204 */
[----:B------:R-:W-:Y:S02]  /*1490*/  IMAD.U32 R2, RZ, RZ, UR4 ;  /* 0x00000004ff027e24 */ /* 0x000fe4000f8e00ff */
[----:B------:R-:W-:-:S05]  /*14a0*/  IMAD.U32 R3, RZ, RZ, UR5 ;  /* 0x00000005ff037e24 */ /* 0x000fca000f8e00ff */
[----:B------:R-:W2:Y:S04]  /*14b0*/  LDG.E R5, desc[UR52][R2.64] ;  /* 0x0000003402057981 */ /* 0x000ea8000c1e1900 */
[----:B------:R-:W3:Y:S01]  /*14c0*/  LDG.E R4, desc[UR52][R2.64+0x4] ;  /* 0x0000043402047981 */ /* 0x000ee2000c1e1900 */
[----:B--2---:R-:W-:Y:S02]  /*14d0*/  R2UR UR4, R5 ;  /* 0x00000000050472ca */ /* 0x004fe400000e0000 */
[----:B---3--:R-:W-:-:S13]  /*14e0*/  R2UR UR5, R4 ;  /* 0x00000000040572ca */ /* 0x008fda00000e0000 */
[----:B------:R-:W-:-:S12]  /*14f0*/  UIADD3 UR4, -UR4, UR5, URZ ;  /* 0x0000000504047290 */ /* 0x000fd8000fffe13f */
.L_x_136:
[----:B------:R-:W-:Y:S01]  /*1500*/  UIADD3 UR48, -UR48, UR4, URZ ;  /* 0x0000000430307290 */ /* 0x000fe2000fffe13f */
[----:B------:R-:W-:Y:S01]  /*1510*/  CS2R R52, SRZ ;  /* 0x0000000000347805 */ /* 0x000fe2000001ff00 */
[----:B------:R-:W-:Y:S01]  /*1520*/  UMOV UR45, UR46 ;  /* 0x0000002e002d7c82 */ /* 0x000fe20008000000 */
[----:B------:R-:W-:Y:S01]  /*1530*/  IMAD.MOV.U32 R51, RZ, RZ, RZ ;  /* 0x000000ffff337224 */ /* 0x000fe200078e00ff */
[----:B------:R-:W-:Y:S01]  /*1540*/  UISETP.GE.AND UP0, UPT, UR48, 0x1, UPT ;  /* 0x000000013000788c */ /* 0x000fe2000bf06270 */
[----:B------:R-:W-:Y:S01]  /*1550*/  CS2R R54, SRZ ;  /* 0x0000000000367805 */ /* 0x000fe2000001ff00 */
[----:B------:R-:W-:Y:S01]  /*1560*/  UIADD3 UR4, UR48, 0x7f, URZ ;  /* 0x0000007f30047890 */ /* 0x000fe2000fffe03f */
[----:B------:R-:W-:Y:S02]  /*1570*/  CS2R R56, SRZ ;  /* 0x0000000000387805 */ /* 0x000fe4000001ff00 */
[----:B------:R-:W-:Y:S02]  /*1580*/  CS2R R58, SRZ ;  /* 0x00000000003a7805 */ /* 0x000fe4000001ff00 */
[----:B------:R-:W-:-:S02]  /*1590*/  CS2R R60, SRZ ;  /* 0x00000000003c7805 */ /* 0x000fc4000001ff00 */
[----:B------:R-:W-:Y:S01]  /*15a0*/  PLOP3.LUT P1, PT, PT, PT, UP0, 0x80, 0x0 ;  /* 0x000000000000781c */ /* 0x000fe20003f2f008 */
[----:B------:R-:W-:Y:S01]  /*15b0*/  USHF.R.S32.HI UR5, URZ, 0x1f, UR4 ;  /* 0x0000001f3f057899 */ /* 0x000fe20008011404 */
[----:B------:R-:W-:Y:S02]  /*15c0*/  IMAD.MOV.U32 R62, RZ, RZ, RZ ;  /* 0x000000ffff3e7224 */ /* 0x000fe400078e00ff */
[----:B------:R-:W-:Y:S01]  /*15d0*/  IMAD.MOV.U32 R64, RZ, RZ, RZ ;  /* 0x000000ffff407224 */ /* 0x000fe200078e00ff */
[----:B------:R-:W-:-:S08]  /*15e0*/  ULEA.HI UR47, UR5, UR4, URZ, 0x7 ;  /* 0x00000004052f7291 */ /* 0x000fd0000f8f383f */
[----:B------:R-:W-:Y:S05]  /*15f0*/  @!P1 BRA `(.L_x_137) ;  /* 0x0000004800a49947 */ /* 0x000fea0003800000 */
[----:B------:R-:W0:Y:S01]  /*1600*/  SHFL.IDX PT, R0, R152, RZ, 0x1f ;  /* 0x00001fff98007589 */ /* 0x000e2200000e0000 */
[----:B------:R-:W1:Y:S01]  /*1610*/  S2UR UR8, SR_CgaCtaId ;  /* 0x00000000000879c3 */ /* 0x000e620000008800 */
[----:B------:R-:W-:Y:S01]  /*1620*/  UMOV UR7, 0x400 ;  /* 0x0000040000077882 */ /* 0x000fe20000000000 */
[----:B------:R-:W-:Y:S01]  /*1630*/  USHF.R.S32.HI UR47, URZ, 0x7, UR47 ;  /* 0x000000073f2f7899 */ /* 0x000fe2000801142f */
[----:B0-----:R-:W-:Y:S01]  /*1640*/  R2UR UR6, R0 ;  /* 0x00000000000672ca */ /* 0x001fe200000e0000 */
[----:B-1----:R-:W-:-:S12]  /*1650*/  ULEA UR7, UR8, UR7, 0x18 ;  /* 0x0000000708077291 */ /* 0x002fd8000f8ec03f */
[----:B------:R-:W-:Y:S02]  /*1660*/  UIMAD.WIDE UR4, UR6, 0x55555556, URZ ;  /* 0x55555556060478a5 */ /* 0x000fe4000f8e023f */
[----:B------:R-:W-:Y:S02]  /*1670*/  UIADD3 UR4, UR7, 0xf000, URZ ;  /* 0x0000f00007047890 */ /* 0x000fe4000fffe03f */
[----:B------:R-:W-:Y:S02]  /*1680*/  ULEA.HI UR5, UR5, UR5, URZ, 0x1 ;  /* 0x0000000505057291 */ /* 0x000fe4000f8f083f */
[----:B------:R-:W-:Y:S02]  /*1690*/  ULOP3.LUT UP0, URZ, UR4, 0x3ff, URZ, 0xc0, !UPT ;  /* 0x000003ff043f7892 */ /* 0x000fe4000f80c03f */
[----:B------:R-:W-:-:S04]  /*16a0*/  UIMAD UR5, UR5, -0x3, UR6 ;  /* 0xfffffffd050578a4 */ /* 0x000fc8000f8e0206 */
[----:B------:R-:W-:Y:S01]  /*16b0*/  PLOP3.LUT P0, PT, PT, PT, UP0, 0x80, 0x0 ;  /* 0x000000000000781c */ /* 0x000fe20003f0f008 */
[----:B------:R-:W-:-:S04]  /*16c0*/  ULEA UR5, UR5, UR4, 0xb ;  /* 0x0000000405057291 */ /* 0x000fc8000f8e583f */
[----:B------:R-:W-:-:S04]  /*16d0*/  USHF.R.U32.HI UR5, URZ, 0x4, UR5 ;  /* 0x000000043f057899 */ /* 0x000fc80008011605 */
[----:B------:R-:W-:-:S04]  /*16e0*/  ULOP3.LUT UR49, UR5, 0x3fff, URZ, 0xc0, !UPT ;  /* 0x00003fff05317892 */ /* 0x000fc8000f8ec03f */
[----:B------:R-:W-:Y:S08]  /*16f0*/  @!P0 BRA `(.L_x_138) ;  /* 0x0000000000408947 */ /* 0x000ff00003800000 */
        /* <DEDUP_REMOVED lines=16> */
.L_x_138:
[----:B------:R-:W0:Y:S01]  /*1800*/  S2UR UR5, SR_CgaCtaId ;  /* 0x00000000000579c3 */ /* 0x000e220000008800 */
[----:B------:R-:W-:Y:S01]  /*1810*/  ULEA.HI UR4, UR36, UR36, URZ, 0x1 ;  /* 0x0000002424047291 */ /* 0x000fe2000f8f083f */
[----:B------:R-:W-:-:S03]  /*1820*/  MOV R3, 0x400 ;  /* 0x0000040000037802 */ /* 0x000fc60000000f00 */
[----:B------:R-:W-:-:S04]  /*1830*/  ULOP3.LUT UR4, UR4, 0xfffffffe, URZ, 0xc0, !UPT ;  /* 0xfffffffe04047892 */ /* 0x000fc8000f8ec03f */
[----:B------:R-:W-:-:S06]  /*1840*/  UIADD3 UR4, UR36, -UR4, URZ ;  /* 0x8000000424047290 */ /* 0x000fcc000fffe03f */
[----:B------:R-:W-:Y:S02]  /*1850*/  IMAD.U32 R4, RZ, RZ, UR4 ;  /* 0x00000004ff047e24 */ /* 0x000fe4000f8e00ff */
[----:B0-----:R-:W-:-:S05]  /*1860*/  IMAD.U32 R2, RZ, RZ, UR5 ;  /* 0x00000005ff027e24 */ /* 0x001fca000f8e00ff */
[----:B------:R-:W-:Y:S02]  /*1870*/  LEA R0, R2, R3, 0x18 ;  /* 0x0000000302007211 */ /* 0x000fe400078ec0ff */
[----:B------:R-:W-:Y:S01]  /*1880*/  SHF.L.U32 R3, R4, 0x1f, RZ ;  /* 0x0000001f04037819 */ /* 0x000fe200000006ff */
[----:B------:R-:W-:-:S03]  /*1890*/  IMAD.U32 R4, RZ, RZ, UR39 ;  /* 0x00000027ff047e24 */ /* 0x000fc6000f8e00ff */
[----:B------:R-:W0:Y:S02]  /*18a0*/  SYNCS.PHASECHK.TRANS64.TRYWAIT P1, [R0+URZ+0x19c00], R3 ;  /* 0x019c0003000075a7 */ /* 0x000e24000802017f */
[----:B------:R-:W-:Y:S01]  /*18b0*/  ISETP.NE.AND P0, PT, R4, 0x3, PT ;  /* 0x000000030400780c */ /* 0x000fe20003f05270 */
[----:B0-----:R-:W-:-:S12]  /*18c0*/  @!P1 BRA `(.L_x_139) ;  /* 0x000000b8008c9947 */ /* 0x001fd80003800000 */
.L_x_271:
[----:B------:R-:W-:Y:S05]  /*18d0*/  @!P0 BRA `(.L_x_140) ;  /* 0x0000000000048947 */ /* 0x000fea0003800000 */
[----:B------:R-:W-:Y:S01]  /*18e0*/  BPT.TRAP 0x1 ;  /* 0x000000040000795c */ /* 0x000fe20000300000 */
.L_x_140:
[----:B0-----:R-:W-:Y:S02]  /*18f0*/  IMAD.U32 R3, RZ, RZ, UR38 ;  /* 0x00000026ff037e24 */ /* 0x001fe4000f8e00ff */
[----:B------:R-:W-:Y:S02]  /*1900*/  IMAD.U32 R5, RZ, RZ, UR37 ;  /* 0x00000025ff057e24 */ /* 0x000fe4000f8e00ff */
[----:B------:R-:W-:-:S03]  /*1910*/  IMAD R4, R3, 0x8, R0 ;  /* 0x0000000803047824 */ /* 0x000fc600078e0200 */
[----:B------:R-:W-:-:S04]  /*1920*/  SHF.L.U32 R3, R5, 0x1f, RZ ;  /* 0x0000001f05037819 */ /* 0x000fc800000006ff */
[----:B------:R0:W1:Y:S01]  /*1930*/  SYNCS.PHASECHK.TRANS64.TRYWAIT P1, [R4+URZ+0x19c30], R3 ;  /* 0x019c3003040075a7 */ /* 0x000062000802017f */
[----:B------:R-:W-:Y:S05]  /*1940*/  @!P0 BRA `(.L_x_141) ;  /* 0x0000000000048947 */ /* 0x000fea0003800000 */
[----:B------:R-:W-:Y:S01]  /*1950*/  BPT.TRAP 0x1 ;  /* 0x000000040000795c */ /* 0x000fe20000300000 */
.L_x_141:
[----:B------:R-:W2:Y:S01]  /*1960*/  LDL.LU R5, [R1] ;  /* 0x0000000001057983 */ /* 0x000ea20000300800 */
[----:B------:R-:W3:Y:S02]  /*1970*/  S2R R6, SR_TID.X ;  /* 0x0000000000067919 */ /* 0x000ee40000002100 */
[----:B---3--:R-:W-:Y:S01]  /*1980*/  LOP3.LUT P2, RZ, R6, 0x7f, RZ, 0xc0, !PT ;  /* 0x0000007f06ff7812 */ /* 0x008fe2000784c0ff */
[----:B------:R-:W-:Y:S01]  /*1990*/  IMAD.MOV.U32 R135, RZ, RZ, RZ ;  /* 0x000000ffff877224 */ /* 0x000fe200078e00ff */
[----:B--2---:R-:W-:-:S11]  /*19a0*/  LOP3.LUT R5, R5, 0xffffffef, RZ, 0xc0, !PT ;  /* 0xffffffef05057812 */ /* 0x004fd600078ec0ff */
[----:B------:R-:W-:-:S05]  /*19b0*/  @P2 LOP3.LUT R5, R5, 0x10, RZ, 0xfc, !PT ;  /* 0x0000001005052812 */ /* 0x000fca00078efcff */
[----:B------:R2:W-:Y:S01]  /*19c0*/  STL [R1], R5 ;  /* 0x0000000501007387 */ /* 0x0005e20000100800 */
[----:B-1----:R-:W-:Y:S05]  /*19d0*/  @P1 BRA `(.L_x_142) ;  /* 0x0000000000081947 */ /* 0x002fea0003800000 */
[----:B------:R-:W1:Y:S02]  /*19e0*/  SYNCS.PHASECHK.TRANS64.TRYWAIT P1, [R4+URZ+0x19c30], R3 ;  /* 0x019c3003040075a7 */ /* 0x000e64000802017f */
[----:B-1----:R-:W-:Y:S05]  /*19f0*/  @!P1 BRA `(.L_x_143) ;  /* 0x000000b800549947 */ /* 0x002fea0003800000 */
.L_x_142:
[----:B------:R-:W-:Y:S05]  /*1a00*/  WARPSYNC.ALL ;  /* 0x0000000000007948 */ /* 0x000fea0003800000 */
[----:B------:R-:W-:Y:S01]  /*1a10*/  R2UR UR4, R0 ;  /* 0x00000000000472ca */ /* 0x000fe200000e0000 */
[----:B------:R-:W-:Y:S01]  /*1a20*/  ULOP3.LUT UR12, UR49, 0x10000, URZ, 0xfc, !UPT ;  /* 0x00010000310c7892 */ /* 0x000fe2000f8efc3f */
[----:B------:R-:W-:Y:S01]  /*1a30*/  WARPGROUP.ARRIVE ;  /* 0x00000000000079c5 */ /* 0x000fe20000000000 */
[----:B------:R-:W-:Y:S01]  /*1a40*/  UMOV UR13, 0xc0000010 ;  /* 0xc0000010000d7882 */ /* 0x000fe20000000000 */
[----:B------:R-:W-:Y:S01]  /*1a50*/  UMOV UR15, 0xc0000010 ;  /* 0xc0000010000f7882 */ /* 0x000fe20000000000 */
[----:B------:R-:W-:Y:S01]  /*1a60*/  UMOV UR5, 0xc0000010 ;  /* 0xc000001000057882 */ /* 0x000fe20000000000 */
[----:B------:R-:W-:Y:S01]  /*1a70*/  UMOV UR7, 0xc0000010 ;  /* 0xc000001000077882 */ /* 0x000fe20000000000 */
[----:B------:R-:W-:Y:S01]  /*1a80*/  UIADD3 UR8, UR12, 0x300, URZ ;  /* 0x000003000c087890 */ /* 0x000fe2000fffe03f */
[----:B--2---:R-:W-:Y:S01]  /*1a90*/  VIADD R5, R154, UR48 ;  /* 0x000000309a057c36 */ /* 0x004fe20008000000 */
[----:B------:R-:W-:Y:S01]  /*1aa0*/  UMOV UR9, 0xc0000010 ;  /* 0xc000001000097882 */ /* 0x000fe20000000000 */
[----:B------:R-:W-:Y:S01]  /*1ab0*/  UMOV UR11, 0xc0000010 ;  /* 0xc0000010000b7882 */ /* 0x000fe20000000000 */
[----:B------:R-:W-:Y:S01]  /*1ac0*/  IMAD.U32 R6, RZ, RZ, UR47 ;  /* 0x0000002fff067e24 */ /* 0x000fe2000f8e00ff */
[----:B------:R-:W-:Y:S01]  /*1ad0*/  P2R R7, PR, RZ, 0x1 ;  /* 0x00000001ff077803 */ /* 0x000fe20000000000 */
[----:B------:R-:W-:Y:S01]  /*1ae0*/  UIADD3 UR4, UR4, 0x13800, URZ ;  /* 0x0001380004047890 */ /* 0x000fe2000fffe03f */
[----:B------:R-:W-:Y:S01]  /*1af0*/  IMAD.U32 R10, RZ, RZ, UR43 ;  /* 0x0000002bff0a7e24 */ /* 0x000fe2000f8e00ff */
[----:B------:R-:W2:Y:S01]  /*1b00*/  S2R R88, SR_TID.X ;  /* 0x0000000000587919 */ /* 0x000ea20000002100 */
[----:B------:R-:W-:Y:S01]  /*1b10*/  IMAD R5, R6, -0x80, R5 ;  /* 0xffffff8006057824 */ /* 0x000fe200078e0205 */
[----:B------:R-:W-:Y:S01]  /*1b20*/  USHF.R.U32.HI UR4, URZ, 0x4, UR4 ;  /* 0x000000043f047899 */ /* 0x000fe20008011604 */
[--C-:B------:R-:W-:Y:S01]  /*1b30*/  IMAD.MOV.U32 R134, RZ, RZ, R135.reuse ;  /* 0x000000ffff867224 */ /* 0x100fe200078e0087 */
[----:B------:R-:W-:Y:S01]  /*1b40*/  UISETP.GE.AND UP0, UPT, UR48, 0x81, UPT ;  /* 0x000000813000788c */ /* 0x000fe2000bf06270 */
[--C-:B------:R-:W-:Y:S01]  /*1b50*/  IMAD.MOV.U32 R133, RZ, RZ, R135.reuse ;  /* 0x000000ffff857224 */ /* 0x100fe200078e0087 */
[----:B------:R-:W-:Y:S01]  /*1b60*/  ULOP3.LUT UR4, UR4, 0x3fff, URZ, 0xc0, !UPT ;  /* 0x00003fff04047892 */ /* 0x000fe2000f8ec03f */
[C---:B------:R-:W-:Y:S01]  /*1b70*/  ISETP.GT.AND P3, PT, R5.reuse, RZ, PT ;  /* 0x000000ff0500720c */ /* 0x040fe20003f64270 */
[--C-:B------:R-:W-:Y:S01]  /*1b80*/  IMAD.MOV.U32 R132, RZ, RZ, R135.reuse ;  /* 0x000000ffff847224 */ /* 0x100fe200078e0087 */
[C---:B------:R-:W-:Y:S01]  /*1b90*/  ISETP.GT.AND P1, PT, R5.reuse, 0x1, PT ;  /* 0x000000010500780c */ /* 0x040fe20003f24270 */
[----:B------:R-:W-:Y:S01]  /*1ba0*/  ULOP3.LUT UR16, UR4, 0x10000, URZ, 0xfc, !UPT ;  /* 0x0001000004107892 */ /* 0x000fe2000f8efc3f */
[C---:B------:R-:W-:Y:S01]  /*1bb0*/  ISETP.GT.AND P2, PT, R5.reuse, 0x8, PT ;  /* 0x000000080500780c */ /* 0x040fe20003f44270 */
[----:B------:R-:W-:Y:S01]  /*1bc0*/  UIADD3 UR4, UR12, 0x180, URZ ;  /* 0x000001800c047890 */ /* 0x000fe2000fffe03f */
[C---:B------:R-:W-:Y:S01]  /*1bd0*/  ISETP.GT.AND P5, PT, R5.reuse, 0x9, PT ;  /* 0x000000090500780c */ /* 0x040fe20003fa4270 */
[----:B------:R-:W-:Y:S01]  /*1be0*/  UIMAD UR14, UR38, 0x300, UR16 ;  /* 0x00000300260e78a4 */ /* 0x000fe2000f8e0210 */
[C---:B------:R-:W-:Y:S01]  /*1bf0*/  ISETP.GT.AND P4, PT, R5.reuse, 0x10, PT ;  /* 0x000000100500780c */ /* 0x040fe20003f84270 */
[--C-:B------:R-:W-:Y:S01]  /*1c00*/  IMAD.MOV.U32 R131, RZ, RZ, R135.reuse ;  /* 0x000000ffff837224 */ /* 0x100fe200078e0087 */
[C---:B------:R-:W-:Y:S01]  /*1c10*/  ISETP.GT.AND P0, PT, R5.reuse, 0x59, PT ;  /* 0x000000590500780c */ /* 0x040fe20003f04270 */
[----:B------:R-:W-:Y:S01]  /*1c20*/  UIADD3 UR6, UR14, 0x100, URZ ;  /* 0x000001000e067890 */ /* 0x000fe2000fffe03f */
[----:B------:R-:W-:Y:S01]  /*1c30*/  ISETP.GT.AND P6, PT, R5, 0x60, PT ;  /* 0x000000600500780c */ /* 0x000fe20003fc4270 */
[----:B------:R-:W-:Y:S01]  /*1c40*/  UIADD3 UR10, UR14, 0x200, URZ ;  /* 0x000002000e0a7890 */ /* 0x000fe2000fffe03f */
[----:B------:R-:W-:-:S02]  /*1c50*/  IMAD.MOV.U32 R130, RZ, RZ, R135 ;  /* 0x000000ffff827224 */ /* 0x000fc400078e0087 */
[----:B------:R-:W-:Y:S01]  /*1c60*/  QGMMA.64x128x32.F32.E4M3.E4M3 R24, gdesc[UR12], RZ, !UPT, gsb0 ;  /* 0x01e000000c1879f3 */ /* 0x000fe2000c0008ff */
        /* <DEDUP_REMOVED lines=51> */
[----:B01----:R-:W-:-:S02]  /*1fa0*/  FMNMX.FTZ R3, R26, R27, !PT ;  /* 0x0000001b1a037209 */ /* 0x003fc40007810000 */
        /* <DEDUP_REMOVED lines=108> */
[----:B------:R-:W-:Y:S02]  /*2670*/  ISETP.GT.AND P0, PT, R5, 0x60, PT ;  /* 0x000000600500780c */ /* 0x000fe40003f04270 */
[----:B------:R-:W-:Y:S01]  /*2680*/  P2R R9, PR, RZ, 0x4 ;  /* 0x00000004ff097803 */ /* 0x000fe20000000000 */
[----:B------:R-:W0:Y:S01]  /*2690*/  SHFL.BFLY PT, R3, R6, 0x2, 0x1f ;  /* 0x0c401f0006037f89 */ /* 0x000e2200000e0000 */
[----:B------:R-:W-:Y:S02]  /*26a0*/  FSEL R72, R72, -INF , P0 ;  /* 0xff80000048487808 */ /* 0x000fe40000000000 */
[----:B------:R-:W-:Y:S02]  /*26b0*/  ISETP.NE.AND P0, PT, R12, RZ, PT ;  /* 0x000000ff0c00720c */ /* 0x000fe40003f05270 */
[----:B------:R-:W-:Y:S02]  /*26c0*/  P2R R11, PR, RZ, 0x2 ;  /* 0x00000002ff0b7803 */ /* 0x000fe40000000000 */
[----:B------:R-:W-:-:S02]  /*26d0*/  FSEL R73, R73, -INF , P0 ;  /* 0xff80000049497808 */ /* 0x000fc40000000000 */
[----:B------:R-:W-:Y:S02]  /*26e0*/  ISETP.NE.AND P0, PT, R7, RZ, PT ;  /* 0x000000ff0700720c */ /* 0x000fe40003f05270 */
[----:B------:R-:W-:Y:S02]  /*26f0*/  FMNMX.FTZ R7, R24, R25, !PT ;  /* 0x0000001918077209 */ /* 0x000fe40007810000 */
[----:B------:R-:W-:Y:S02]  /*2700*/  ISETP.GT.AND P1, PT, R5, 0x59, PT ;  /* 0x000000590500780c */ /* 0x000fe40003f24270 */
[----:B------:R-:W-:Y:S02]  /*2710*/  FSEL R80, R80, -INF , P3 ;  /* 0xff80000050507808 */ /* 0x000fe40001800000 */
[----:B------:R-:W-:Y:S02]  /*2720*/  FSEL R69, R69, -INF , P1 ;  /* 0xff80000045457808 */ /* 0x000fe40000800000 */
[----:B------:R-:W-:-:S02]  /*2730*/  ISETP.NE.AND P1, PT, R11, RZ, PT ;  /* 0x000000ff0b00720c */ /* 0x000fc40003f25270 */
[----:B------:R-:W-:Y:S02]  /*2740*/  FSEL R81, R81, -INF , P4 ;  /* 0xff80000051517808 */ /* 0x000fe40002000000 */
[----:B------:R-:W-:Y:S02]  /*2750*/  FSEL R76, R76, -INF , P1 ;  /* 0xff8000004c4c7808 */ /* 0x000fe40000800000 */
[----:B0-----:R-:W-:Y:S02]  /*2760*/  FMNMX.FTZ R8, R6, R3, !PT ;  /* 0x0000000306087209 */ /* 0x001fe40007810000 */
[----:B------:R-:W-:Y:S02]  /*2770*/  FSEL R84, R84, -INF , P5 ;  /* 0xff80000054547808 */ /* 0x000fe40002800000 */
[----:B------:R-:W-:Y:S01]  /*2780*/  FSEL R85, R85, -INF , P6 ;  /* 0xff80000055557808 */ /* 0x000fe20003000000 */
[----:B------:R-:W0:Y:S02]  /*2790*/  SHFL.BFLY PT, R3, R8, 0x1, 0x1f ;  /* 0x0c201f0008037f89 */ /* 0x000e2400000e0000 */
[----:B0-----:R-:W-:-:S04]  /*27a0*/  FMNMX.FTZ R3, R8, R3, !PT ;  /* 0x0000000308037209 */ /* 0x001fc80007810000 */
[C---:B------:R-:W-:Y:S01]  /*27b0*/  FSETP.NEU.FTZ.AND P2, PT, R3.reuse, -INF , PT ;  /* 0xff8000000300780b */ /* 0x040fe20003f5d000 */
[----:B------:R-:W-:-:S01]  /*27c0*/  FFMA.FTZ R15, R3, R10, -8 ;  /* 0xc1000000030f7423 */ /* 0x000fc2000001000a */
[----:B------:R-:W-:-:S04]  /*27d0*/  FMNMX.FTZ R10, R28, R7, !PT ;  /* 0x000000071c0a7209 */ /* 0x000fc80007810000 */
[----:B------:R-:W-:Y:S02]  /*27e0*/  FMNMX.FTZ R7, R29, R10, !PT ;  /* 0x0000000a1d077209 */ /* 0x000fe40007810000 */
[----:B------:R-:W-:Y:S02]  /*27f0*/  FSEL R15, R15, RZ, P2 ;  /* 0x000000ff0f0f7208 */ /* 0x000fe40001000000 */
[----:B------:R-:W-:Y:S02]  /*2800*/  FMNMX.FTZ R12, R32, R7, !PT ;  /* 0x00000007200c7209 */ /* 0x000fe40007810000 */
[----:B------:R-:W-:Y:S01]  /*2810*/  ISETP.NE.AND P2, PT, R9, RZ, PT ;  /* 0x000000ff0900720c */ /* 0x000fe20003f45270 */
[--C-:B------:R-:W-:Y:S01]  /*2820*/  FFMA.FTZ R5, R26, UR43, -R15.reuse ;  /* 0x0000002b1a057c23 */ /* 0x100fe2000801080f */
[----:B------:R-:W-:Y:S01]  /*2830*/  FMNMX.FTZ R7, R33, R12, !PT ;  /* 0x0000000c21077209 */ /* 0x000fe20007810000 */
[--C-:B------:R-:W-:Y:S01]  /*2840*/  FFMA.FTZ R8, R30, UR43, -R15.reuse ;  /* 0x0000002b1e087c23 */ /* 0x100fe2000801080f */
[----:B------:R-:W-:-:S01]  /*2850*/  FFMA.FTZ R10, R34, UR43, -R15 ;  /* 0x0000002b220a7c23 */ /* 0x000fc2000801080f */
[----:B------:R-:W-:Y:S01]  /*2860*/  FSEL R77, R77, -INF , P2 ;  /* 0xff8000004d4d7808 */ /* 0x000fe20001000000 */
[----:B------:R-:W-:-:S01]  /*2870*/  FFMA.FTZ R6, R27, UR43, -R15 ;  /* 0x0000002b1b067c23 */ /* 0x000fc2000801080f */
[----:B------:R-:W-:Y:S01]  /*2880*/  FMNMX.FTZ R12, R36, R7, !PT ;  /* 0x00000007240c7209 */ /* 0x000fe20007810000 */
[----:B------:R-:W-:-:S01]  /*2890*/  FFMA.FTZ R21, R43, UR43, -R15 ;  /* 0x0000002b2b157c23 */ /* 0x000fc2000801080f */
[--C-:B------:R-:W-:Y:S01]  /*28a0*/  FFMA.FTZ R43, R67, UR43, -R15.reuse ;  /* 0x0000002b432b7c23 */ /* 0x100fe2000801080f */
[----:B------:R-:W-:Y:S01]  /*28b0*/  MUFU.EX2 R5, R5 ;  /* 0x0000000500057308 */ /* 0x000fe20000000800 */
        /* <DEDUP_REMOVED lines=8> */
[----:B------:R-:W-:Y:S01]  /*2940*/  FMNMX.FTZ R7, R41, R14, !PT ;  /* 0x0000000e29077209 */ /* 0x000fe20007810000 */
[--C-:B------:R-:W-:Y:S01]  /*2950*/  FFMA.FTZ R13, R39, UR43, -R15.reuse ;  /* 0x0000002b270d7c23 */ /* 0x100fe2000801080f */
[----:B--2---:R-:W-:Y:S01]  /*2960*/  LOP3.LUT P2, RZ, R88, 0x7f, RZ, 0xc0, !PT ;  /* 0x0000007f58ff7812 */ /* 0x004fe2000784c0ff */
[--C-:B------:R-:W-:Y:S01]  /*2970*/  FFMA.FTZ R39, R59, UR43, -R15.reuse ;  /* 0x0000002b3b277c23 */ /* 0x100fe2000801080f */
[----:B------:R-:W-:Y:S01]  /*2980*/  FMNMX.FTZ R14, R44, R7, !PT ;  /* 0x000000072c0e7209 */ /* 0x000fe20007810000 */
[--C-:B------:R-:W-:Y:S01]  /*2990*/  FFMA.FTZ R59, R79, UR43, -R15.reuse ;  /* 0x0000002b4f3b7c23 */ /* 0x100fe2000801080f */
[----:B------:R-:W-:-:S01]  /*29a0*/  FFMA.FTZ R35, R55, UR43, -R15 ;  /* 0x0000002b37237c23 */ /* 0x000fc2000801080f */
        /* <DEDUP_REMOVED lines=8> */
[----:B------:R-:W0:Y:S01]  /*2a30*/  MUFU.EX2 R9, R9 ;  /* 0x0000000900097308 */ /* 0x000e220000000800 */
[----:B------:R-:W-:Y:S01]  /*2a40*/  FMNMX.FTZ R7, R49, R20, !PT ;  /* 0x0000001431077209 */ /* 0x000fe20007810000 */
[----:B------:R-:W-:Y:S01]  /*2a50*/  FFMA.FTZ R63, R83, UR43, -R15 ;  /* 0x0000002b533f7c23 */ /* 0x000fe2000801080f */
[----:B------:R-:W-:-:S02]  /*2a60*/  IMAD.MOV.U32 R88, RZ, RZ, R135 ;  /* 0x000000ffff587224 */ /* 0x000fc400078e0087 */
[----:B------:R-:W-:-:S03]  /*2a70*/  FMNMX.FTZ R20, R52, R7, !PT ;  /* 0x0000000734147209 */ /* 0x000fc60007810000 */
[----:B------:R-:W-:Y:S01]  /*2a80*/  MUFU.EX2 R10, R10 ;  /* 0x0000000a000a7308 */ /* 0x000fe20000000800 */
[----:B------:R-:W-:Y:S01]  /*2a90*/  FMNMX.FTZ R7, R53, R20, !PT ;  /* 0x0000001435077209 */ /* 0x000fe20007810000 */
[--C-:B------:R-:W-:Y:S01]  /*2aa0*/  FFMA.FTZ R20, R46, UR43, -R15.reuse ;  /* 0x0000002b2e147c23 */ /* 0x100fe2000801080f */
[----:B------:R-:W-:-:S02]  /*2ab0*/  FFMA.FTZ R46, R70, UR43, -R15 ;  /* 0x0000002b462e7c23 */ /* 0x000fc4000801080f */
[----:B------:R-:W-:-:S03]  /*2ac0*/  FMNMX.FTZ R26, R56, R7, !PT ;  /* 0x00000007381a7209 */ /* 0x000fc60007810000 */
[----:B------:R-:W-:Y:S01]  /*2ad0*/  MUFU.EX2 R11, R11 ;  /* 0x0000000b000b7308 */ /* 0x000fe20000000800 */
[----:B------:R-:W-:Y:S02]  /*2ae0*/  FMNMX.FTZ R7, R57, R26, !PT ;  /* 0x0000001a39077209 */ /* 0x000fe40007810000 */
[----:B0-----:R-:W-:Y:S02]  /*2af0*/  F2FP.SATFINITE.E4M3.F32.PACK_AB_MERGE_C R137, R9, R8, RZ ;  /* 0x000000080989723e */ /* 0x001fe400048070ff */
[----:B------:R-:W-:Y:S02]  /*2b00*/  FMNMX.FTZ R26, R60, R7, !PT ;  /* 0x000000073c1a7209 */ /* 0x000fe40007810000 */
[----:B------:R-:W-:Y:S01]  /*2b10*/  F2FP.SATFINITE.E4M3.F32.PACK_AB_MERGE_C R137, R6, R5, R137 ;  /* 0x000000050689723e */ /* 0x000fe20004807089 */
[----:B------:R-:W-:Y:S01]  /*2b20*/  MUFU.EX2 R12, R12 ;  /* 0x0000000c000c7308 */ /* 0x000fe20000000800 */
[----:B------:R-:W-:Y:S01]  /*2b30*/  FMNMX.FTZ R7, R61, R26, !PT ;  /* 0x0000001a3d077209 */ /* 0x000fe20007810000 */
[----:B------:R-:W-:-:S03]  /*2b40*/  FFMA.FTZ R26, R50, UR43, -R15 ;  /* 0x0000002b321a7c23 */ /* 0x000fc6000801080f */
[----:B------:R-:W-:-:S03]  /*2b50*/  FMNMX.FTZ R30, R64, R7, !PT ;  /* 0x00000007401e7209 */ /* 0x000fc60007810000 */
[----:B------:R-:W0:Y:S01]  /*2b60*/  MUFU.EX2 R13, R13 ;  /* 0x0000000d000d7308 */ /* 0x000e220000000800 */
[----:B------:R-:W-:-:S04]  /*2b70*/  FMNMX.FTZ R7, R65, R30, !PT ;  /* 0x0000001e41077209 */ /* 0x000fc80007810000 */
        /* <DEDUP_REMOVED lines=13> */
[--C-:B------:R-:W-:Y:S01]  /*2c50*/  FFMA.FTZ R34, R58, UR43, -R15.reuse ;  /* 0x0000002b3a227c23 */ /* 0x100fe2000801080f */
[----:B------:R-:W-:-:S02]  /*2c60*/  FFMA.FTZ R58, R82, UR43, -R15 ;  /* 0x0000002b523a7c23 */ /* 0x000fc4000801080f */
[----:B------:R-:W-:-:S03]  /*2c70*/  FMNMX.FTZ R38, R80, R7, !PT ;  /* 0x0000000750267209 */ /* 0x000fc60007810000 */
[----:B------:R-:W0:Y:S01]  /*2c80*/  MUFU.EX2 R27, R27 ;  /* 0x0000001b001b7308 */ /* 0x000e220000000800 */
[----:B------:R-:W-:-:S04]  /*2c90*/  FMNMX.FTZ R7, R81, R38, !PT ;  /* 0x0000002651077209 */ /* 0x000fc80007810000 */
[----:B------:R-:W-:-:S03]  /*2ca0*/  FMNMX.FTZ R38, R84, R7, !PT ;  /* 0x0000000754267209 */ /* 0x000fc60007810000 */
[----:B------:R-:W-:Y:S01]  /*2cb0*/  MUFU.EX2 R26, R26 ;  /* 0x0000001a001a7308 */ /* 0x000fe20000000800 */
[----:B------:R-:W-:Y:S01]  /*2cc0*/  FMNMX.FTZ R7, R85, R38, !PT ;  /* 0x0000002655077209 */ /* 0x000fe20007810000 */
[----:B------:R-:W-:Y:S01]  /*2cd0*/  FFMA.FTZ R38, R66, UR43, -R15 ;  /* 0x0000002b42267c23 */ /* 0x000fe2000801080f */
[----:B------:R-:W-:-:S03]  /*2ce0*/  IMAD.U32 R66, RZ, RZ, UR43 ;  /* 0x0000002bff427e24 */ /* 0x000fc6000f8e00ff */
[----:B------:R-:W1:Y:S02]  /*2cf0*/  SHFL.BFLY PT, R50, R7, 0x2, 0x1f ;  /* 0x0c401f0007327f89 */ /* 0x000e6400000e0000 */
[----:B------:R-:W-:Y:S01]  /*2d00*/  MUFU.EX2 R31, R31 ;  /* 0x0000001f001f7308 */ /* 0x000fe20000000800 */
[----:B0-----:R-:W-:-:S04]  /*2d10*/  F2FP.SATFINITE.E4M3.F32.PACK_AB_MERGE_C R141, R27, R20, RZ ;  /* 0x000000141b8d723e */ /* 0x001fc800048070ff */
[----:B------:R-:W-:-:S03]  /*2d20*/  F2FP.SATFINITE.E4M3.F32.PACK_AB_MERGE_C R141, R21, R14, R141 ;  /* 0x0000000e158d723e */ /* 0x000fc6000480708d */
[----:B------:R-:W-:Y:S08]  /*2d30*/  MUFU.EX2 R30, R30 ;  /* 0x0000001e001e7308 */ /* 0x000ff00000000800 */
[----:B------:R-:W0:Y:S01]  /*2d40*/  MUFU.EX2 R35, R35 ;  /* 0x0000002300237308 */ /* 0x000e220000000800 */
[----:B-1----:R-:W-:Y:S01]  /*2d50*/  FMNMX.FTZ R62, R7, R50, !PT ;  /* 0x00000032073e7209 */ /* 0x002fe20007810000 */
[----:B------:R-:W-:-:S06]  /*2d60*/  FFMA.FTZ R50, R74, UR43, -R15 ;  /* 0x0000002b4a327c23 */ /* 0x000fcc000801080f */
[----:B------:R-:W-:Y:S01]  /*2d70*/  MUFU.EX2 R34, R34 ;  /* 0x0000002200227308 */ /* 0x000fe20000000800 */
[----:B------:R-:W1:Y:S07]  /*2d80*/  SHFL.BFLY PT, R7, R62, 0x1, 0x1f ;  /* 0x0c201f003e077f89 */ /* 0x000e6e00000e0000 */
[----:B------:R-:W-:Y:S01]  /*2d90*/  MUFU.EX2 R39, R39 ;  /* 0x0000002700277308 */ /* 0x000fe20000000800 */
[----:B0-----:R-:W-:-:S04]  /*2da0*/  F2FP.SATFINITE.E4M3.F32.PACK_AB_MERGE_C R143, R35, R30, RZ ;  /* 0x0000001e238f723e */ /* 0x001fc800048070ff */
[----:B------:R-:W-:-:S03]  /*2db0*/  F2FP.SATFINITE.E4M3.F32.PACK_AB_MERGE_C R143, R31, R26, R143 ;  /* 0x0000001a1f8f723e */ /* 0x000fc6000480708f */
[----:B------:R-:W-:Y:S08]  /*2dc0*/  MUFU.EX2 R42, R42 ;  /* 0x0000002a002a7308 */ /* 0x000ff00000000800 */
[----:B------:R-:W-:Y:S01]  /*2dd0*/  MUFU.EX2 R47, R47 ;  /* 0x0000002f002f7308 */ /* 0x000fe20000000800 */
[----:B-1----:R-:W-:Y:S01]  /*2de0*/  FMNMX.FTZ R7, R62, R7, !PT ;  /* 0x000000073e077209 */ /* 0x002fe20007810000 */
[--C-:B------:R-:W-:Y:S01]  /*2df0*/  FFMA.FTZ R62, R86, UR43, -R15.reuse ;  /* 0x0000002b563e7c23 */ /* 0x100fe2000801080f */
[----:B------:R-:W-:-:S02]  /*2e00*/  FFMA.FTZ R15, R87, UR43, -R15 ;  /* 0x0000002b570f7c23 */ /* 0x000fc4000801080f */
[C---:B------:R-:W-:Y:S01]  /*2e10*/  FSETP.NEU.FTZ.AND P1, PT, R7.reuse, -INF , PT ;  /* 0xff8000000700780b */ /* 0x040fe20003f3d000 */
[----:B------:R-:W-:-:S02]  /*2e20*/  FFMA.FTZ R66, R7, R66, -8 ;  /* 0xc100000007427423 */ /* 0x000fc40000010042 */
[----:B------:R-:W-:Y:S03]  /*2e30*/  MUFU.EX2 R38, R38 ;  /* 0x0000002600267308 */ /* 0x000fe60000000800 */
[----:B------:R-:W-:Y:S02]  /*2e40*/  FSEL R66, R66, RZ, P1 ;  /* 0x000000ff42427208 */ /* 0x000fe40000800000 */
        /* <DEDUP_REMOVED lines=13> */
[--C-:B------:R-:W-:Y:S01]  /*2f20*/  FFMA.FTZ R48, R57, UR43, -R66.reuse ;  /* 0x0000002b39307c23 */ /* 0x100fe20008010842 */
[----:B------:R-:W-:-:S01]  /*2f30*/  FFMA.FTZ R45, R56, UR43, -R66 ;  /* 0x0000002b382d7c23 */ /* 0x000fc20008010842 */
[----:B------:R-:W-:Y:S01]  /*2f40*/  FADD.FTZ R57, R5, R6 ;  /* 0x0000000605397221 */ /* 0x000fe20000010000 */
[----:B------:R-:W-:-:S01]  /*2f50*/  FFMA.FTZ R37, R37, UR43, -R66 ;  /* 0x0000002b25257c23 */ /* 0x000fc20008010842 */
[----:B------:R-:W0:Y:S01]  /*2f60*/  MUFU.EX2 R25, R25 ;  /* 0x0000001900197308 */ /* 0x000e220000000800 */
[----:B------:R-:W-:-:S01]  /*2f70*/  FFMA.FTZ R33, R41, UR43, -R66 ;  /* 0x0000002b29217c23 */ /* 0x000fc20008010842 */
[----:B------:R-:W-:Y:S01]  /*2f80*/  FADD.FTZ R74, R8, R57 ;  /* 0x00000039084a7221 */ /* 0x000fe20000010000 */
[----:B------:R-:W-:-:S01]  /*2f90*/  FFMA.FTZ R61, R61, UR43, -R66 ;  /* 0x0000002b3d3d7c23 */ /* 0x000fc20008010842 */
[--C-:B------:R-:W-:Y:S01]  /*2fa0*/  FFMA.FTZ R41, R49, UR43, -R66.reuse ;  /* 0x0000002b31297c23 */ /* 0x100fe20008010842 */
[----:B------:R-:W-:-:S01]  /*2fb0*/  FFMA.FTZ R44, R44, UR43, -R66 ;  /* 0x0000002b2c2c7c23 */ /* 0x000fc20008010842 */
[----:B------:R-:W-:Y:S01]  /*2fc0*/  FADD.FTZ R79, R9, R74 ;  /* 0x0000004a094f7221 */ /* 0x000fe20000010000 */
[----:B------:R-:W-:-:S01]  /*2fd0*/  FFMA.FTZ R49, R53, UR43, -R66 ;  /* 0x0000002b35317c23 */ /* 0x000fc20008010842 */
[----:B------:R-:W1:Y:S01]  /*2fe0*/  MUFU.EX2 R67, R67 ;  /* 0x0000004300437308 */ /* 0x000e620000000800 */
[----:B------:R-:W-:-:S01]  /*2ff0*/  FFMA.FTZ R53, R60, UR43, -R66 ;  /* 0x0000002b3c357c23 */ /* 0x000fc20008010842 */
[----:B------:R-:W-:Y:S01]  /*3000*/  FADD.FTZ R74, R10, R79 ;  /* 0x0000004f0a4a7221 */ /* 0x000fe20000010000 */
[----:B------:R-:W-:-:S01]  /*3010*/  FFMA.FTZ R64, R64, UR43, -R66 ;  /* 0x0000002b40407c23 */ /* 0x000fc20008010842 */
[--C-:B------:R-:W-:Y:S01]  /*3020*/  FFMA.FTZ R52, R52, UR43, -R66.reuse ;  /* 0x0000002b34347c23 */ /* 0x100fe20008010842 */
[----:B------:R-:W-:-:S01]  /*3030*/  FFMA.FTZ R65, R65, UR43, -R66 ;  /* 0x0000002b41417c23 */ /* 0x000fc20008010842 */
[--C-:B------:R-:W-:Y:S01]  /*3040*/  FFMA.FTZ R68, R68, UR43, -R66.reuse ;  /* 0x0000002b44447c23 */ /* 0x100fe20008010842 */
[----:B------:R-:W-:-:S01]  /*3050*/  FFMA.FTZ R69, R69, UR43, -R66 ;  /* 0x0000002b45457c23 */ /* 0x000fc20008010842 */
[----:B------:R-:W2:Y:S01]  /*3060*/  MUFU.EX2 R70, R70 ;  /* 0x0000004600467308 */ /* 0x000ea20000000800 */
[----:B0-----:R-:W-:-:S01]  /*3070*/  FADD.FTZ R56, R24, R25 ;  /* 0x0000001918387221 */ /* 0x001fc20000010000 */
[--C-:B------:R-:W-:Y:S01]  /*3080*/  FFMA.FTZ R73, R73, UR43, -R66.reuse ;  /* 0x0000002b49497c23 */ /* 0x100fe20008010842 */
[----:B------:R-:W-:-:S01]  /*3090*/  FFMA.FTZ R76, R76, UR43, -R66 ;  /* 0x0000002b4c4c7c23 */ /* 0x000fc20008010842 */
[--C-:B------:R-:W-:Y:S01]  /*30a0*/  FFMA.FTZ R77, R77, UR43, -R66.reuse ;  /* 0x0000002b4d4d7c23 */ /* 0x100fe20008010842 */
[----:B------:R-:W-:-:S01]  /*30b0*/  FFMA.FTZ R80, R80, UR43, -R66 ;  /* 0x0000002b50507c23 */ /* 0x000fc20008010842 */
[--C-:B------:R-:W-:Y:S01]  /*30c0*/  FFMA.FTZ R81, R81, UR43, -R66.reuse ;  /* 0x0000002b51517c23 */ /* 0x100fe20008010842 */
[----:B------:R-:W-:-:S01]  /*30d0*/  FFMA.FTZ R84, R84, UR43, -R66 ;  /* 0x0000002b54547c23 */ /* 0x000fc20008010842 */
[----:B------:R-:W0:Y:S01]  /*30e0*/  MUFU.EX2 R28, R28 ;  /* 0x0000001c001c7308 */ /* 0x000e220000000800 */
[----:B-1----:R-:W-:-:S07]  /*30f0*/  FADD.FTZ R57, R67, R56 ;  /* 0x0000003843397221 */ /* 0x002fce0000010000 */
[----:B------:R-:W1:Y:S01]  /*3100*/  MUFU.EX2 R29, R29 ;  /* 0x0000001d001d7308 */ /* 0x000e620000000800 */
[----:B--2---:R-:W-:-:S01]  /*3110*/  FADD.FTZ R57, R70, R57 ;  /* 0x0000003946397221 */ /* 0x004fc20000010000 */
[----:B------:R-:W-:-:S04]  /*3120*/  F2FP.SATFINITE.E4M3.F32.PACK_AB_MERGE_C R67, R70, R67, RZ ;  /* 0x000000434643723e */ /* 0x000fc800048070ff */
[----:B------:R-:W-:Y:S02]  /*3130*/  F2FP.SATFINITE.E4M3.F32.PACK_AB_MERGE_C R136, R25, R24, R67 ;  /* 0x000000181988723e */ /* 0x000fe40004807043 */
[----:B------:R-:W2:Y:S01]  /*3140*/  MUFU.EX2 R36, R36 ;  /* 0x0000002400247308 */ /* 0x000ea20000000800 */
[----:B0-----:R-:W-:-:S07]  /*3150*/  FADD.FTZ R56, R28, R57 ;  /* 0x000000391c387221 */ /* 0x001fce0000010000 */
[----:B------:R-:W0:Y:S01]  /*3160*/  MUFU.EX2 R37, R37 ;  /* 0x0000002500257308 */ /* 0x000e220000000800 */
[----:B-1----:R-:W-:-:S07]  /*3170*/  FADD.FTZ R57, R29, R56 ;  /* 0x000000381d397221 */ /* 0x002fce0000010000 */
[----:B------:R-:W1:Y:S08]  /*3180*/  MUFU.EX2 R32, R32 ;  /* 0x0000002000207308 */ /* 0x000e700000000800 */
[----:B------:R-:W3:Y:S08]  /*3190*/  MUFU.EX2 R33, R33 ;  /* 0x0000002100217308 */ /* 0x000ef00000000800 */
[----:B------:R4:W-:Y:S08]  /*31a0*/  MUFU.EX2 R60, R61 ;  /* 0x0000003d003c7308 */ /* 0x0009f00000000800 */
[----:B------:R5:W-:Y:S01]  /*31b0*/  MUFU.EX2 R75, R49 ;  /* 0x00000031004b7308 */ /* 0x000be20000000800 */
[----:B----4-:R-:W-:-:S04]  /*31c0*/  FADD.FTZ R61, R11, R74 ;  /* 0x0000004a0b3d7221 */ /* 0x010fc80000010000 */
[----:B------:R-:W-:-:S03]  /*31d0*/  FADD.FTZ R56, R12, R61 ;  /* 0x0000003d0c387221 */ /* 0x000fc60000010000 */
[----:B------:R-:W4:Y:S01]  /*31e0*/  MUFU.EX2 R44, R44 ;  /* 0x0000002c002c7308 */ /* 0x000f220000000800 */
[----:B-----5:R-:W-:Y:S02]  /*31f0*/  @!P2 VIADD R49, R4, 0x19c40 ;  /* 0x00019c400431a836 */ /* 0x020fe40000000000 */
[----:B------:R-:W-:Y:S01]  /*3200*/  FADD.FTZ R61, R13, R56 ;  /* 0x000000380d3d7221 */ /* 0x000fe20000010000 */
[----:B------:R-:W-:-:S01]  /*3210*/  FFMA.FTZ R56, R72, UR43, -R66 ;  /* 0x0000002b48387c23 */ /* 0x000fc20008010842 */
[----:B------:R-:W-:Y:S02]  /*3220*/  FFMA.FTZ R66, R85, UR43, -R66 ;  /* 0x0000002b55427c23 */ /* 0x000fe40008010842 */
[----:B------:R-:W-:-:S01]  /*3230*/  FADD.FTZ R72, R14, R61 ;  /* 0x0000003d0e487221 */ /* 0x000fc20000010000 */
[----:B------:R-:W-:Y:S01]  /*3240*/  @!P2 PRMT R49, RZ, 0x654, R49 ;  /* 0x00000654ff31a816 */ /* 0x000fe20000000031 */
[----:B------:R2:W-:Y:S02]  /*3250*/  MUFU.EX2 R4, R64 ;  /* 0x0000004000047308 */ /* 0x0005e40000000800 */
[----:B------:R-:W-:-:S01]  /*3260*/  FADD.FTZ R61, R21, R72 ;  /* 0x00000048153d7221 */ /* 0x000fc20000010000 */
[----:B------:R5:W-:Y:S03]  /*3270*/  @!P2 SYNCS.ARRIVE.TRANS64.RED.A1T0 RZ, [R49+URZ], RZ ;  /* 0x000000ff31ffa9a7 */ /* 0x000be6000810043f */
[----:B------:R-:W-:-:S02]  /*3280*/  FADD.FTZ R72, R20, R61 ;  /* 0x0000003d14487221 */ /* 0x000fc40000010000 */
[----:B------:R-:W5:Y:S01]  /*3290*/  MUFU.EX2 R71, R71 ;  /* 0x0000004700477308 */ /* 0x000f620000000800 */
[----:B--2---:R-:W-:-:S01]  /*32a0*/  FADD.FTZ R64, R36, R57 ;  /* 0x0000003924407221 */ /* 0x004fc20000010000 */
[----:B------:R-:W-:Y:S01]  /*32b0*/  FADD.FTZ R61, R27, R72 ;  /* 0x000000481b3d7221 */ /* 0x000fe20000010000 */
[C---:B0-----:R-:W-:Y:S02]  /*32c0*/  F2FP.SATFINITE.E4M3.F32.PACK_AB_MERGE_C R36, R37.reuse, R36, RZ ;  /* 0x000000242524723e */ /* 0x041fe400048070ff */
[----:B------:R-:W-:Y:S01]  /*32d0*/  FADD.FTZ R57, R37, R64 ;  /* 0x0000004025397221 */ /* 0x000fe20000010000 */
[----:B------:R-:W-:-:S01]  /*32e0*/  FADD.FTZ R72, R26, R61 ;  /* 0x0000003d1a487221 */ /* 0x000fc20000010000 */
[----:B------:R-:W-:Y:S01]  /*32f0*/  F2FP.SATFINITE.E4M3.F32.PACK_AB_MERGE_C R138, R29, R28, R36 ;  /* 0x0000001c1d8a723e */ /* 0x000fe20004807024 */
[----:B------:R-:W0:Y:S01]  /*3300*/  MUFU.EX2 R40, R40 ;  /* 0x0000002800287308 */ /* 0x000e220000000800 */
[----:B-1----:R-:W-:-:S04]  /*3310*/  FADD.FTZ R64, R32, R57 ;  /* 0x0000003920407221 */ /* 0x002fc80000010000 */
[----:B---3--:R-:W-:-:S03]  /*3320*/  FADD.FTZ R57, R33, R64 ;  /* 0x0000004021397221 */ /* 0x008fc60000010000 */
[----:B------:R-:W1:Y:S01]  /*3330*/  MUFU.EX2 R41, R41 ;  /* 0x0000002900297308 */ /* 0x000e620000000800 */
[----:B----4-:R-:W-:-:S01]  /*3340*/  FADD.FTZ R64, R44, R57 ;  /* 0x000000392c407221 */ /* 0x010fc20000010000 */
[----:B-----5:R-:W-:-:S03]  /*3350*/  F2FP.SATFINITE.E4M3.F32.PACK_AB_MERGE_C R44, R71, R44, RZ ;  /* 0x0000002c472c723e */ /* 0x020fc600048070ff */
[----:B------:R-:W-:Y:S01]  /*3360*/  FADD.FTZ R57, R71, R64 ;  /* 0x0000004047397221 */ /* 0x000fe20000010000 */
[----:B------:R-:W-:Y:S02]  /*3370*/  F2FP.SATFINITE.E4M3.F32.PACK_AB_MERGE_C R140, R33, R32, R44 ;  /* 0x00000020218c723e */ /* 0x000fe4000480702c */
[----:B------:R-:W2:Y:S01]  /*3380*/  MUFU.EX2 R52, R52 ;  /* 0x0000003400347308 */ /* 0x000ea20000000800 */
[----:B0-----:R-:W-:-:S01]  /*3390*/  FADD.FTZ R64, R40, R57 ;  /* 0x0000003928407221 */ /* 0x001fc20000010000 */
[----:B------:R-:W-:-:S04]  /*33a0*/  FADD.FTZ R57, R31, R72 ;  /* 0x000000481f397221 */ /* 0x000fc80000010000 */
[----:B------:R-:W-:Y:S02]  /*33b0*/  FADD.FTZ R12, R30, R57 ;  /* 0x000000391e0c7221 */ /* 0x000fe40000010000 */
[----:B------:R-:W0:Y:S01]  /*33c0*/  MUFU.EX2 R45, R45 ;  /* 0x0000002d002d7308 */ /* 0x000e220000000800 */
[----:B-1----:R-:W-:-:S01]  /*33d0*/  FADD.FTZ R9, R41, R64 ;  /* 0x0000004029097221 */ /* 0x002fc20000010000 */
[----:B------:R-:W-:-:S04]  /*33e0*/  FADD.FTZ R35, R35, R12 ;  /* 0x0000000c23237221 */ /* 0x000fc80000010000 */
[----:B------:R-:W-:Y:S02]  /*33f0*/  FADD.FTZ R12, R34, R35 ;  /* 0x00000023220c7221 */ /* 0x000fe40000010000 */
[----:B------:R-:W1:Y:S01]  /*3400*/  MUFU.EX2 R48, R48 ;  /* 0x0000003000307308 */ /* 0x000e620000000800 */
[----:B--2---:R-:W-:-:S01]  /*3410*/  FADD.FTZ R8, R52, R9 ;  /* 0x0000000934087221 */ /* 0x004fc20000010000 */
[----:B------:R-:W-:Y:S01]  /*3420*/  FADD.FTZ R13, R39, R12 ;  /* 0x0000000c270d7221 */ /* 0x000fe20000010000 */
[C---:B------:R-:W-:Y:S02]  /*3430*/  F2FP.SATFINITE.E4M3.F32.PACK_AB_MERGE_C R52, R75.reuse, R52, RZ ;  /* 0x000000344b34723e */ /* 0x040fe400048070ff */
[----:B------:R-:W-:Y:S01]  /*3440*/  FADD.FTZ R8, R75, R8 ;  /* 0x000000084b087221 */ /* 0x000fe20000010000 */
[----:B------:R-:W-:-:S01]  /*3450*/  FADD.FTZ R12, R42, R13 ;  /* 0x0000000d2a0c7221 */ /* 0x000fc20000010000 */
[----:B------:R-:W-:Y:S01]  /*3460*/  F2FP.SATFINITE.E4M3.F32.PACK_AB_MERGE_C R42, R47, R42, RZ ;  /* 0x0000002a2f2a723e */ /* 0x000fe200048070ff */
[----:B------:R-:W2:Y:S01]  /*3470*/  MUFU.EX2 R53, R53 ;  /* 0x0000003500357308 */ /* 0x000ea20000000800 */
[----:B0-----:R-:W-:-:S01]  /*3480*/  FADD.FTZ R9, R45, R8 ;  /* 0x000000082d097221 */ /* 0x001fc20000010000 */
[----:B------:R-:W-:Y:S01]  /*3490*/  FADD.FTZ R47, R47, R12 ;  /* 0x0000000c2f2f7221 */ /* 0x000fe20000010000 */
[----:B------:R-:W-:-:S02]  /*34a0*/  F2FP.SATFINITE.E4M3.F32.PACK_AB_MERGE_C R145, R39, R34, R42 ;  /* 0x000000222791723e */ /* 0x000fc4000480702a */
[----:B------:R-:W-:-:S03]  /*34b0*/  F2FP.SATFINITE.E4M3.F32.PACK_AB_MERGE_C R142, R41, R40, R52 ;  /* 0x00000028298e723e */ /* 0x000fc60004807034 */
[----:B------:R-:W0:Y:S01]  /*34c0*/  MUFU.EX2 R49, R65 ;  /* 0x0000004100317308 */ /* 0x000e220000000800 */
[----:B-1----:R-:W-:-:S07]  /*34d0*/  FADD.FTZ R8, R48, R9 ;  /* 0x0000000930087221 */ /* 0x002fce0000010000 */
[----:B------:R-:W1:Y:S01]  /*34e0*/  MUFU.EX2 R46, R46 ;  /* 0x0000002e002e7308 */ /* 0x000e620000000800 */
[----:B--2---:R-:W-:-:S01]  /*34f0*/  FADD.FTZ R5, R53, R8 ;  /* 0x0000000835057221 */ /* 0x004fc20000010000 */
[----:B------:R-:W-:Y:S01]  /*3500*/  FADD.FTZ R8, R38, R47 ;  /* 0x0000002f26087221 */ /* 0x000fe20000010000 */
[C---:B------:R-:W-:Y:S02]  /*3510*/  F2FP.SATFINITE.E4M3.F32.PACK_AB_MERGE_C R53, R60.reuse, R53, RZ ;  /* 0x000000353c35723e */ /* 0x040fe400048070ff */
[----:B------:R-:W-:Y:S01]  /*3520*/  FADD.FTZ R5, R60, R5 ;  /* 0x000000053c057221 */ /* 0x000fe20000010000 */
[----:B------:R-:W-:-:S01]  /*3530*/  FADD.FTZ R9, R43, R8 ;  /* 0x000000082b097221 */ /* 0x000fc20000010000 */
[----:B------:R-:W-:Y:S01]  /*3540*/  F2FP.SATFINITE.E4M3.F32.PACK_AB_MERGE_C R144, R48, R45, R53 ;  /* 0x0000002d3090723e */ /* 0x000fe20004807035 */
[----:B------:R-:W2:Y:S01]  /*3550*/  MUFU.EX2 R68, R68 ;  /* 0x0000004400447308 */ /* 0x000ea20000000800 */
[----:B------:R-:W-:-:S04]  /*3560*/  FADD.FTZ R6, R4, R5 ;  /* 0x0000000504067221 */ /* 0x000fc80000010000 */
[----:B0-----:R-:W-:-:S03]  /*3570*/  FADD.FTZ R5, R49, R6 ;  /* 0x0000000631057221 */ /* 0x001fc60000010000 */
[----:B------:R-:W0:Y:S01]  /*3580*/  MUFU.EX2 R51, R51 ;  /* 0x0000003300337308 */ /* 0x000e220000000800 */
[----:B-1----:R-:W-:-:S07]  /*3590*/  FADD.FTZ R8, R46, R9 ;  /* 0x000000092e087221 */ /* 0x002fce0000010000 */
[----:B------:R-:W1:Y:S01]  /*35a0*/  MUFU.EX2 R69, R69 ;  /* 0x0000004500457308 */ /* 0x000e620000000800 */
[----:B--2---:R-:W-:-:S07]  /*35b0*/  FADD.FTZ R6, R68, R5 ;  /* 0x0000000544067221 */ /* 0x004fce0000010000 */
[----:B------:R-:W-:Y:S01]  /*35c0*/  MUFU.EX2 R54, R54 ;  /* 0x0000003600367308 */ /* 0x000fe20000000800 */
[C---:B0-----:R-:W-:Y:S01]  /*35d0*/  F2FP.SATFINITE.E4M3.F32.PACK_AB_MERGE_C R46, R51.reuse, R46, RZ ;  /* 0x0000002e332e723e */ /* 0x041fe200048070ff */
[----:B------:R-:W-:-:S03]  /*35e0*/  FADD.FTZ R51, R51, R8 ;  /* 0x0000000833337221 */ /* 0x000fc60000010000 */
[----:B------:R-:W-:-:S03]  /*35f0*/  F2FP.SATFINITE.E4M3.F32.PACK_AB_MERGE_C R147, R43, R38, R46 ;  /* 0x000000262b93723e */ /* 0x000fc6000480702e */
        /* <DEDUP_REMOVED lines=11> */
[----:B------:R-:W2:Y:S01]  /*36b0*/  MUFU.EX2 R76, R76 ;  /* 0x0000004c004c7308 */ /* 0x000ea20000000800 */
[C---:B0-----:R-:W-:Y:S01]  /*36c0*/  F2FP.SATFINITE.E4M3.F32.PACK_AB_MERGE_C R149, R55.reuse, R50, R5 ;  /* 0x000000323795723e */ /* 0x041fe20004807005 */
[----:B------:R-:W-:-:S04]  /*36d0*/  FADD.FTZ R55, R55, R8 ;  /* 0x0000000837377221 */ /* 0x000fc80000010000 */
[----:B------:R-:W-:Y:S02]  /*36e0*/  FADD.FTZ R54, R54, R55 ;  /* 0x0000003736367221 */ /* 0x000fe40000010000 */
[----:B------:R-:W0:Y:S01]  /*36f0*/  MUFU.EX2 R77, R77 ;  /* 0x0000004d004d7308 */ /* 0x000e220000000800 */
[----:B-1----:R-:W-:-:S01]  /*3700*/  FADD.FTZ R9, R73, R6 ;  /* 0x0000000649097221 */ /* 0x002fc20000010000 */
[----:B------:R-:W-:-:S06]  /*3710*/  FADD.FTZ R59, R59, R54 ;  /* 0x000000363b3b7221 */ /* 0x000fcc0000010000 */
[----:B------:R-:W-:Y:S01]  /*3720*/  MUFU.EX2 R62, R62 ;  /* 0x0000003e003e7308 */ /* 0x000fe20000000800 */
[----:B--2---:R-:W-:-:S07]  /*3730*/  FADD.FTZ R6, R76, R9 ;  /* 0x000000094c067221 */ /* 0x004fce0000010000 */
[----:B------:R-:W1:Y:S01]  /*3740*/  MUFU.EX2 R15, R15 ;  /* 0x0000000f000f7308 */ /* 0x000e620000000800 */
[C---:B0-----:R-:W-:Y:S01]  /*3750*/  F2FP.SATFINITE.E4M3.F32.PACK_AB_MERGE_C R76, R77.reuse, R76, RZ ;  /* 0x0000004c4d4c723e */ /* 0x041fe200048070ff */
[----:B------:R-:W-:-:S03]  /*3760*/  FADD.FTZ R77, R77, R6 ;  /* 0x000000064d4d7221 */ /* 0x000fc60000010000 */
[----:B------:R-:W-:-:S03]  /*3770*/  F2FP.SATFINITE.E4M3.F32.PACK_AB_MERGE_C R148, R73, R56, R76 ;  /* 0x000000384994723e */ /* 0x000fc6000480704c */
[----:B------:R-:W0:Y:S08]  /*3780*/  MUFU.EX2 R58, R58 ;  /* 0x0000003a003a7308 */ /* 0x000e300000000800 */
[----:B------:R-:W2:Y:S01]  /*3790*/  MUFU.EX2 R80, R80 ;  /* 0x0000005000507308 */ /* 0x000ea20000000800 */
[----:B-1----:R-:W-:-:S07]  /*37a0*/  F2FP.SATFINITE.E4M3.F32.PACK_AB_MERGE_C R9, R15, R62, RZ ;  /* 0x0000003e0f09723e */ /* 0x002fce00048070ff */
[----:B------:R-:W1:Y:S01]  /*37b0*/  MUFU.EX2 R63, R63 ;  /* 0x0000003f003f7308 */ /* 0x000e620000000800 */
[----:B0-----:R-:W-:-:S07]  /*37c0*/  FADD.FTZ R8, R58, R59 ;  /* 0x0000003b3a087221 */ /* 0x001fce0000010000 */
[----:B------:R-:W0:Y:S01]  /*37d0*/  MUFU.EX2 R81, R81 ;  /* 0x0000005100517308 */ /* 0x000e220000000800 */
[----:B--2---:R-:W-:-:S07]  /*37e0*/  FADD.FTZ R6, R80, R77 ;  /* 0x0000004d50067221 */ /* 0x004fce0000010000 */
[----:B------:R-:W-:Y:S01]  /*37f0*/  MUFU.EX2 R84, R84 ;  /* 0x0000005400547308 */ /* 0x000fe20000000800 */
[C---:B-1----:R-:W-:Y:S01]  /*3800*/  F2FP.SATFINITE.E4M3.F32.PACK_AB_MERGE_C R151, R63.reuse, R58, R9 ;  /* 0x0000003a3f97723e */ /* 0x042fe20004807009 */
[----:B------:R-:W-:-:S06]  /*3810*/  FADD.FTZ R63, R63, R8 ;  /* 0x000000083f3f7221 */ /* 0x000fcc0000010000 */
[----:B------:R-:W1:Y:S01]  /*3820*/  MUFU.EX2 R5, R66 ;  /* 0x0000004200057308 */ /* 0x000e620000000800 */
[----:B0-----:R-:W-:-:S01]  /*3830*/  FADD.FTZ R9, R81, R6 ;  /* 0x0000000651097221 */ /* 0x001fc20000010000 */
[----:B------:R-:W-:-:S04]  /*3840*/  FADD.FTZ R6, R62, R63 ;  /* 0x0000003f3e067221 */ /* 0x000fc80000010000 */
[----:B------:R-:W-:Y:S01]  /*3850*/  FADD.FTZ R6, R15, R6 ;  /* 0x000000060f067221 */ /* 0x000fe20000010000 */
[----:B-1----:R-:W-:Y:S01]  /*3860*/  F2FP.SATFINITE.E4M3.F32.PACK_AB_MERGE_C R4, R5, R84, RZ ;  /* 0x000000540504723e */ /* 0x002fe200048070ff */
        /* <DEDUP_REMOVED lines=33> */
.L_x_154:
[----:B------:R-:W-:-:S04]  /*3a80*/  UISETP.NE.AND UP0, UPT, UR18, 0x1, UPT ;  /* 0x000000011200788c */ /* 0x000fc8000bf05270 */
[----:B------:R-:W-:-:S04]  /*3a90*/  USEL UR37, URZ, 0x1, UP0 ;  /* 0x000000013f257887 */ /* 0x000fc80008000000 */
[----:B------:R-:W-:Y:S01]  /*3aa0*/  ULOP3.LUT UR37, UR17, UR37, URZ, 0x3c, !UPT ;  /* 0x0000002511257292 */ /* 0x000fe2000f8e3c3f */
[----:B------:R-:W-:Y:S11]  /*3ab0*/  @!P0 BRA `(.L_x_145) ;  /* 0x0000000000048947 */ /* 0x000ff60003800000 */
[----:B------:R-:W-:Y:S01]  /*3ac0*/  BPT.TRAP 0x1 ;  /* 0x000000040000795c */ /* 0x000fe20000300000 */
.L_x_145:
[----:B------:R-:W0:Y:S01]  /*3ad0*/  S2UR UR6, SR_CgaCtaId ;  /* 0x00000000000679c3 */ /* 0x000e220000008800 */
[----:B------:R-:W-:Y:S01]  /*3ae0*/  UIADD3 UR38, UR18, 0x1, URZ ;  /* 0x0000000112267890 */ /* 0x000fe2000fffe03f */
[----:B------:R-:W-:Y:S01]  /*3af0*/  MOV R3, 0x400 ;  /* 0x0000040000037802 */ /* 0x000fe20000000f00 */
[----:B------:R-:W-:Y:S02]  /*3b00*/  IMAD.U32 R4, RZ, RZ, UR37 ;  /* 0x00000025ff047e24 */ /* 0x000fe4000f8e00ff */
[----:B------:R-:W-:-:S04]  /*3b10*/  UISETP.NE.AND UP0, UPT, UR38, 0x2, UPT ;  /* 0x000000022600788c */ /* 0x000fc8000bf05270 */
[----:B------:R-:W-:-:S06]  /*3b20*/  USEL UR38, UR38, URZ, UP0 ;  /* 0x0000003f26267287 */ /* 0x000fcc0008000000 */
[----:B------:R-:W-:Y:S02]  /*3b30*/  IMAD.U32 R7, RZ, RZ, UR38 ;  /* 0x00000026ff077e24 */ /* 0x000fe4000f8e00ff */
[----:B0-----:R-:W-:-:S05]  /*3b40*/  IMAD.U32 R2, RZ, RZ, UR6 ;  /* 0x00000006ff027e24 */ /* 0x001fca000f8e00ff */
[----:B------:R-:W-:Y:S02]  /*3b50*/  LEA R0, R2, R3, 0x18 ;  /* 0x0000000302007211 */ /* 0x000fe400078ec0ff */
[----:B------:R-:W-:-:S03]  /*3b60*/  SHF.L.U32 R3, R4, 0x1f, RZ ;  /* 0x0000001f04037819 */ /* 0x000fc600000006ff */
[----:B------:R-:W-:-:S04]  /*3b70*/  IMAD R4, R7, 0x8, R0 ;  /* 0x0000000807047824 */ /* 0x000fc800078e0200 */
[----:B------:R0:W1:Y:S01]  /*3b80*/  SYNCS.PHASECHK.TRANS64.TRYWAIT P1, [R4+URZ+0x19c30], R3 ;  /* 0x019c3003040075a7 */ /* 0x000062000802017f */
[----:B------:R-:W-:Y:S05]  /*3b90*/  @!P0 BRA `(.L_x_146) ;  /* 0x0000000000048947 */ /* 0x000fea0003800000 */
[----:B------:R-:W-:Y:S01]  /*3ba0*/  BPT.TRAP 0x1 ;  /* 0x000000040000795c */ /* 0x000fe20000300000 */
.L_x_146:
[----:B-1----:R-:W-:Y:S05]  /*3bb0*/  @P1 BRA `(.L_x_147) ;  /* 0x0000000000081947 */ /* 0x002fea0003800000 */
[----:B------:R-:W1:Y:S02]  /*3bc0*/  SYNCS.PHASECHK.TRANS64.TRYWAIT P1, [R4+URZ+0x19c30], R3 ;  /* 0x019c3003040075a7 */ /* 0x000e64000802017f */
[----:B-1----:R-:W-:Y:S05]  /*3bd0*/  @!P1 BRA `(.L_x_148) ;  /* 0x0000009400f09947 */ /* 0x002fea0003800000 */
.L_x_147:
        /* <DEDUP_REMOVED lines=17> */
.L_x_149:
[----:B------:R-:W-:Y:S01]  /*3cf0*/  R2UR UR11, R0 ;  /* 0x00000000000b72ca */ /* 0x000fe200000e0000 */
[----:B01----:R-:W-:-:S05]  /*3d00*/  IMAD.U32 R3, RZ, RZ, UR17 ;  /* 0x00000011ff037e24 */ /* 0x003fca000f8e00ff */
[----:B------:R-:W-:-:S07]  /*3d10*/  SHF.L.U32 R3, R3, 0x1f, RZ ;  /* 0x0000001f03037819 */ /* 0x000fce00000006ff */
[----:B------:R-:W-:-:S09]  /*3d20*/  ULEA UR11, UR18, UR11, 0x3 ;  /* 0x0000000b120b7291 */ /* 0x000fd2000f8e183f */
[----:B------:R0:W1:Y:S01]  /*3d30*/  SYNCS.PHASECHK.TRANS64.TRYWAIT P1, [UR11+0x19c50], R3 ;  /* 0x019c5003ff0075a7 */ /* 0x000062000802014b */
[----:B------:R-:W-:Y:S05]  /*3d40*/  @!P0 BRA `(.L_x_150) ;  /* 0x0000000000048947 */ /* 0x000fea0003800000 */
[----:B------:R-:W-:Y:S01]  /*3d50*/  BPT.TRAP 0x1 ;  /* 0x000000040000795c */ /* 0x000fe20000300000 */
.L_x_150:
[----:B-1----:R-:W-:Y:S05]  /*3d60*/  @P1 BRA `(.L_x_151) ;  /* 0x0000000000081947 */ /* 0x002fea0003800000 */
[----:B------:R-:W1:Y:S02]  /*3d70*/  SYNCS.PHASECHK.TRANS64.TRYWAIT P1, [UR11+0x19c50], R3 ;  /* 0x019c5003ff0075a7 */ /* 0x000e64000802014b */
[----:B-1----:R-:W-:Y:S05]  /*3d80*/  @!P1 BRA `(.L_x_152) ;  /* 0x0000009400989947 */ /* 0x002fea0003800000 */
.L_x_151:
[----:B------:R-:W-:Y:S01]  /*3d90*/  R2UR UR6, R0 ;  /* 0x00000000000672ca */ /* 0x000fe200000e0000 */
[----:B------:R-:W-:Y:S01]  /*3da0*/  WARPGROUP.ARRIVE ;  /* 0x00000000000079c5 */ /* 0x000fe20000000000 */
[----:B------:R-:W-:Y:S01]  /*3db0*/  UMOV UR7, 0x40000040 ;  /* 0x4000004000077882 */ /* 0x000fe20000000000 */
[----:B-1----:R-:W-:-:S04]  /*3dc0*/  FMNMX.FTZ R10, R24, R8, !PT ;  /* 0x00000008180a7209 */ /* 0x002fc80007810000 */
[----:B0-----:R-:W-:Y:S02]  /*3dd0*/  FMNMX.FTZ R3, R25, R10, !PT ;  /* 0x0000000a19037209 */ /* 0x001fe40007810000 */
[----:B------:R-:W-:-:S04]  /*3de0*/  FMNMX.FTZ R10, R26, R9, !PT ;  /* 0x000000091a0a7209 */ /* 0x000fc80007810000 */
[----:B------:R-:W-:Y:S01]  /*3df0*/  UIADD3 UR6, UR6, 0x3000, URZ ;  /* 0x0000300006067890 */ /* 0x000fe2000fffe03f */
[----:B------:R-:W-:Y:S02]  /*3e00*/  FMNMX.FTZ R7, R27, R10, !PT ;  /* 0x0000000a1b077209 */ /* 0x000fe40007810000 */
[----:B------:R-:W-:Y:S01]  /*3e10*/  FMNMX.FTZ R10, R28, R3, !PT ;  /* 0x000000031c0a7209 */ /* 0x000fe20007810000 */
        /* <DEDUP_REMOVED lines=66> */
[----:B------:R-:W-:-:S03]  /*4240*/  FMNMX.FTZ R12, R87, R12, !PT ;  /* 0x0000000c570c7209 */ /* 0x000fc60007810000 */
[----:B------:R-:W0:Y:S04]  /*4250*/  SHFL.BFLY PT, R3, R10, 0x2, 0x1f ;  /* 0x0c401f000a037f89 */ /* 0x000e2800000e0000 */
[----:B------:R-:W1:Y:S01]  /*4260*/  SHFL.BFLY PT, R7, R12, 0x2, 0x1f ;  /* 0x0c401f000c077f89 */ /* 0x000e6200000e0000 */
[----:B------:R-:W-:Y:S02]  /*4270*/  WARPGROUP.DEPBAR.LE gsb0, 0x0 ;  /* 0x00008000000079c5 */ /* 0x000fe40000010000 */
[----:B------:R-:W-:-:S06]  /*4280*/  WARPGROUP.ARRIVE ;  /* 0x00000000000079c5 */ /* 0x000fcc0000000000 */
[----:B------:R-:W2:Y:S01]  /*4290*/  S2R R139, SR_TID.X ;  /* 0x00000000008b7919 */ /* 0x000ea20000002100 */
[----:B------:R-:W-:Y:S01]  /*42a0*/  QGMMA.64x96x32.F32.E4M3.E4M3 R88, R140, gdesc[UR4], R88, gsb0 ;  /* 0x016000048c587df3 */ /* 0x000fe20008000858 */
[----:B------:R-:W-:Y:S01]  /*42b0*/  UIADD3 UR6, UR10, 0x4, URZ ;  /* 0x000000040a067890 */ /* 0x000fe2000fffe03f */
[----:B------:R-:W-:Y:S01]  /*42c0*/  UMOV UR7, 0x40000040 ;  /* 0x4000004000077882 */ /* 0x000fe20000000000 */
[----:B0-----:R-:W-:Y:S01]  /*42d0*/  FMNMX.FTZ R11, R10, R3, !PT ;  /* 0x000000030a0b7209 */ /* 0x001fe20007810000 */
[----:B------:R-:W-:Y:S01]  /*42e0*/  IMAD.U32 R10, RZ, RZ, UR43 ;  /* 0x0000002bff0a7e24 */ /* 0x000fe2000f8e00ff */
[----:B-1----:R-:W-:-:S03]  /*42f0*/  FMNMX.FTZ R13, R12, R7, !PT ;  /* 0x000000070c0d7209 */ /* 0x002fc60007810000 */
[----:B------:R-:W0:Y:S04]  /*4300*/  SHFL.BFLY PT, R14, R11, 0x1, 0x1f ;  /* 0x0c201f000b0e7f89 */ /* 0x000e2800000e0000 */
[----:B------:R-:W1:Y:S01]  /*4310*/  SHFL.BFLY PT, R20, R13, 0x1, 0x1f ;  /* 0x0c201f000d147f89 */ /* 0x000e6200000e0000 */
[----:B--2---:R-:W-:Y:S02]  /*4320*/  LOP3.LUT P1, RZ, R139, 0x7f, RZ, 0xc0, !PT ;  /* 0x0000007f8bff7812 */ /* 0x004fe4000782c0ff */
[----:B0-----:R-:W-:Y:S02]  /*4330*/  FMNMX.FTZ R7, R11, R14, !PT ;  /* 0x0000000e0b077209 */ /* 0x001fe40007810000 */
[----:B-1----:R-:W-:-:S03]  /*4340*/  FMNMX.FTZ R3, R13, R20, !PT ;  /* 0x000000140d037209 */ /* 0x002fc60007810000 */
[C---:B------:R-:W-:Y:S01]  /*4350*/  FFMA.FTZ R10, R7.reuse, R10, -8 ;  /* 0xc1000000070a7423 */ /* 0x040fe2000001000a */
[----:B------:R-:W-:-:S03]  /*4360*/  FADD.FTZ R8, -R7, R8 ;  /* 0x0000000807087221 */ /* 0x000fc60000010100 */
[--C-:B------:R-:W-:Y:S01]  /*4370*/  FFMA.FTZ R14, R29, UR43, -R10.reuse ;  /* 0x0000002b1d0e7c23 */ /* 0x100fe2000801080a */
[----:B------:R-:W-:-:S01]  /*4380*/  FFMA.FTZ R29, R44, UR43, -R10 ;  /* 0x0000002b2c1d7c23 */ /* 0x000fc2000801080a */
[--C-:B------:R-:W-:Y:S01]  /*4390*/  FFMA.FTZ R44, R57, UR43, -R10.reuse ;  /* 0x0000002b392c7c23 */ /* 0x100fe2000801080a */
[----:B------:R-:W-:-:S01]  /*43a0*/  FFMA.FTZ R57, R72, UR43, -R10 ;  /* 0x0000002b48397c23 */ /* 0x000fc2000801080a */
[----:B------:R-:W-:Y:S02]  /*43b0*/  IMAD.U32 R72, RZ, RZ, UR43 ;  /* 0x0000002bff487e24 */ /* 0x000fe4000f8e00ff */
[----:B------:R-:W-:-:S01]  /*43c0*/  FADD.FTZ R9, -R3, R9 ;  /* 0x0000000903097221 */ /* 0x000fc20000010100 */
[----:B------:R-:W-:Y:S01]  /*43d0*/  FMUL.FTZ R8, R8, UR43 ;  /* 0x0000002b08087c20 */ /* 0x000fe20008410000 */
[----:B------:R-:W-:-:S01]  /*43e0*/  FFMA.FTZ R11, R24, UR43, -R10 ;  /* 0x0000002b180b7c23 */ /* 0x000fc2000801080a */
[----:B------:R-:W-:Y:S01]  /*43f0*/  FFMA.FTZ R72, R3, R72, -8 ;  /* 0xc100000003487423 */ /* 0x000fe20000010048 */
[----:B------:R-:W-:Y:S01]  /*4400*/  FMUL.FTZ R9, R9, UR43 ;  /* 0x0000002b09097c20 */ /* 0x000fe20008410000 */
[--C-:B------:R-:W-:Y:S01]  /*4410*/  FFMA.FTZ R12, R25, UR43, -R10.reuse ;  /* 0x0000002b190c7c23 */ /* 0x100fe2000801080a */
[----:B------:R-:W-:-:S01]  /*4420*/  FFMA.FTZ R13, R28, UR43, -R10 ;  /* 0x0000002b1c0d7c23 */ /* 0x000fc2000801080a */
[--C-:B------:R-:W-:Y:S01]  /*4430*/  FFMA.FTZ R26, R26, UR43, -R72.reuse ;  /* 0x0000002b1a1a7c23 */ /* 0x100fe20008010848 */
        /* <DEDUP_REMOVED lines=9> */
[----:B------:R-:W0:Y:S01]  /*44d0*/  MUFU.EX2 R11, R11 ;  /* 0x0000000b000b7308 */ /* 0x000e220000000800 */
[----:B------:R-:W-:-:S01]  /*44e0*/  FFMA.FTZ R33, R48, UR43, -R10 ;  /* 0x0000002b30217c23 */ /* 0x000fc2000801080a */
[----:B------:R-:W-:Y:S01]  /*44f0*/  FFMA.FTZ R48, R61, UR43, -R10 ;  /* 0x0000002b3d307c23 */ /* 0x000fe2000801080a */
        /* <DEDUP_REMOVED lines=10> */
[----:B------:R-:W-:-:S01]  /*45a0*/  FFMA.FTZ R28, R41, UR43, -R10 ;  /* 0x0000002b291c7c23 */ /* 0x000fc2000801080a */
[--C-:B------:R-:W-:Y:S01]  /*45b0*/  FFMA.FTZ R43, R43, UR43, -R72.reuse ;  /* 0x0000002b2b2b7c23 */ /* 0x100fe20008010848 */
[----:B------:R-:W-:-:S01]  /*45c0*/  FFMA.FTZ R46, R46, UR43, -R72 ;  /* 0x0000002b2e2e7c23 */ /* 0x000fc20008010848 */
[----:B------:R-:W1:Y:S01]  /*45d0*/  MUFU.EX2 R26, R26 ;  /* 0x0000001a001a7308 */ /* 0x000e620000000800 */
[----:B0-----:R-:W-:-:S01]  /*45e0*/  FFMA.FTZ R5, R8, R5, R11 ;  /* 0x0000000508057223 */ /* 0x001fc2000001000b */
[--C-:B------:R-:W-:Y:S01]  /*45f0*/  FFMA.FTZ R47, R47, UR43, -R72.reuse ;  /* 0x0000002b2f2f7c23 */ /* 0x100fe20008010848 */
        /* <DEDUP_REMOVED lines=15> */
[--C-:B------:R-:W-:Y:S01]  /*46f0*/  FFMA.FTZ R62, R62, UR43, -R72.reuse ;  /* 0x0000002b3e3e7c23 */ /* 0x100fe20008010848 */
[----:B------:R-:W-:-:S01]  /*4700*/  FFMA.FTZ R63, R63, UR43, -R72 ;  /* 0x0000002b3f3f7c23 */ /* 0x000fc20008010848 */
[----:B------:R-:W-:Y:S01]  /*4710*/  FFMA.FTZ R66, R66, UR43, -R72 ;  /* 0x0000002b42427c23 */ /* 0x000fe20008010848 */
[----:B------:R-:W-:-:S01]  /*4720*/  FFMA.FTZ R52, R65, UR43, -R10 ;  /* 0x0000002b41347c23 */ /* 0x000fc2000801080a */
[----:B------:R-:W-:Y:S01]  /*4730*/  FFMA.FTZ R67, R67, UR43, -R72 ;  /* 0x0000002b43437c23 */ /* 0x000fe20008010848 */
[----:B------:R-:W-:-:S01]  /*4740*/  FFMA.FTZ R53, R68, UR43, -R10 ;  /* 0x0000002b44357c23 */ /* 0x000fc2000801080a */
[----:B------:R-:W1:Y:S01]  /*4750*/  MUFU.EX2 R13, R13 ;  /* 0x0000000d000d7308 */ /* 0x000e620000000800 */
[----:B0-----:R-:W-:-:S01]  /*4760*/  FADD.FTZ R76, R12, R5 ;  /* 0x000000050c4c7221 */ /* 0x001fc20000010000 */
[----:B------:R-:W-:Y:S01]  /*4770*/  FFMA.FTZ R70, R70, UR43, -R72 ;  /* 0x0000002b46467c23 */ /* 0x000fe20008010848 */
[----:B------:R-:W-:-:S01]  /*4780*/  FFMA.FTZ R56, R69, UR43, -R10 ;  /* 0x0000002b45387c23 */ /* 0x000fc2000801080a */
[----:B------:R-:W-:-:S02]  /*4790*/  WARPGROUP.DEPBAR.LE gsb0, 0x0 ;  /* 0x00008000000079c5 */ /* 0x000fc40000010000 */
[----:B------:R-:W-:Y:S01]  /*47a0*/  WARPGROUP.ARRIVE ;  /* 0x00000000000079c5 */ /* 0x000fe20000000000 */
[----:B------:R-:W-:Y:S01]  /*47b0*/  FFMA.FTZ R71, R71, UR43, -R72 ;  /* 0x0000002b47477c23 */ /* 0x000fe20008010848 */
[----:B------:R-:W0:Y:S01]  /*47c0*/  MUFU.EX2 R30, R30 ;  /* 0x0000001e001e7308 */ /* 0x000e220000000800 */
[----:B--2---:R-:W-:-:S01]  /*47d0*/  FADD.FTZ R5, R27, R6 ;  /* 0x000000061b057221 */ /* 0x004fc20000010000 */
[--C-:B------:R-:W-:Y:S01]  /*47e0*/  FFMA.FTZ R65, R80, UR43, -R10.reuse ;  /* 0x0000002b50417c23 */ /* 0x100fe2000801080a */
[----:B------:R-:W-:-:S01]  /*47f0*/  FFMA.FTZ R68, R81, UR43, -R10 ;  /* 0x0000002b51447c23 */ /* 0x000fc2000801080a */
[----:B------:R-:W-:Y:S01]  /*4800*/  QGMMA.64x96x32.F32.E4M3.E4M3 R88, R144, gdesc[UR4], R88, gsb0 ;  /* 0x0160000490587df3 */ /* 0x000fe20008000858 */
[----:B------:R-:W-:Y:S01]  /*4810*/  UIADD3 UR6, UR10, 0x6, URZ ;  /* 0x000000060a067890 */ /* 0x000fe2000fffe03f */
[----:B------:R-:W-:Y:S01]  /*4820*/  FFMA.FTZ R69, R84, UR43, -R10 ;  /* 0x0000002b54457c23 */ /* 0x000fe2000801080a */
[----:B------:R-:W-:Y:S01]  /*4830*/  UMOV UR7, 0x40000040 ;  /* 0x4000004000077882 */ /* 0x000fe20000000000 */
[----:B------:R-:W2:Y:S01]  /*4840*/  MUFU.EX2 R14, R14 ;  /* 0x0000000e000e7308 */ /* 0x000ea20000000800 */
[----:B-1----:R-:W-:-:S01]  /*4850*/  FADD.FTZ R73, R13, R76 ;  /* 0x0000004c0d497221 */ /* 0x002fc20000010000 */
[----:B------:R-:W-:Y:S01]  /*4860*/  FFMA.FTZ R86, R86, UR43, -R72 ;  /* 0x0000002b56567c23 */ /* 0x000fe20008010848 */
[----:B------:R-:W-:-:S05]  /*4870*/  FFMA.FTZ R10, R85, UR43, -R10 ;  /* 0x0000002b550a7c23 */ /* 0x000fca000801080a */
        /* <DEDUP_REMOVED lines=26> */
[----:B------:R-:W-:Y:S02]  /*4a20*/  WARPGROUP.DEPBAR.LE gsb0, 0x0 ;  /* 0x00008000000079c5 */ /* 0x000fe40000010000 */
[----:B------:R-:W-:-:S04]  /*4a30*/  WARPGROUP.ARRIVE ;  /* 0x00000000000079c5 */ /* 0x000fc80000000000 */
[----:B------:R-:W0:Y:S01]  /*4a40*/  MUFU.EX2 R29, R29 ;  /* 0x0000001d001d7308 */ /* 0x000e220000000800 */
[----:B--2---:R-:W-:-:S01]  /*4a50*/  FADD.FTZ R76, R28, R73 ;  /* 0x000000491c4c7221 */ /* 0x004fc20000010000 */
[----:B------:R-:W-:Y:S06]  /*4a60*/  QGMMA.64x96x32.F32.E4M3.E4M3 R88, R148, gdesc[UR4], R88, gsb0 ;  /* 0x0160000494587df3 */ /* 0x000fec0008000858 */
        /* <DEDUP_REMOVED lines=8> */
[--C-:B------:R-:W-:Y:S01]  /*4af0*/  FFMA.FTZ R73, R74, UR43, -R72.reuse ;  /* 0x0000002b4a497c23 */ /* 0x100fe20008010848 */
        /* <DEDUP_REMOVED lines=21> */
[----:B0-----:R-:W-:-:S01]  /*4c50*/  FADD.FTZ R77, R41, R76 ;  /* 0x0000004c294d7221 */ /* 0x001fc20000010000 */
[----:B------:R-:W-:Y:S01]  /*4c60*/  FFMA.FTZ R76, R79, UR43, -R72 ;  /* 0x0000002b4f4c7c23 */ /* 0x000fe20008010848 */
[----:B------:R-:W-:-:S05]  /*4c70*/  WARPGROUP.DEPBAR.LE gsb0, 0x0 ;  /* 0x00008000000079c5 */ /* 0x000fca0000010000 */
        /* <DEDUP_REMOVED lines=28> */
[----:B------:R-:W-:-:S05]  /*4e40*/  @!P1 VIADD R5, R4, 0x19c40 ;  /* 0x00019c4004059836 */ /* 0x000fca0000000000 */
[----:B------:R-:W-:Y:S01]  /*4e50*/  @!P1 PRMT R5, RZ, 0x654, R5 ;  /* 0x00000654ff059816 */ /* 0x000fe20000000005 */
[----:B------:R-:W2:Y:S01]  /*4e60*/  MUFU.EX2 R57, R57 ;  /* 0x0000003900397308 */ /* 0x000ea20000000800 */
[----:B-1----:R-:W-:-:S02]  /*4e70*/  FADD.FTZ R80, R56, R79 ;  /* 0x0000004f38507221 */ /* 0x002fc40000010000 */
[----:B------:R1:W-:Y:S05]  /*4e80*/  @!P1 SYNCS.ARRIVE.TRANS64.RED.A1T0 RZ, [R5+URZ], RZ ;  /* 0x000000ff05ff99a7 */ /* 0x0003ea000810043f */
[----:B------:R-:W3:Y:S01]  /*4e90*/  MUFU.EX2 R73, R73 ;  /* 0x0000004900497308 */ /* 0x000ee20000000800 */
[----:B0-----:R-:W-:-:S07]  /*4ea0*/  FADD.FTZ R6, R71, R6 ;  /* 0x0000000647067221 */ /* 0x001fce0000010000 */
[----:B------:R-:W0:Y:S01]  /*4eb0*/  MUFU.EX2 R60, R60 ;  /* 0x0000003c003c7308 */ /* 0x000e220000000800 */
[----:B--2---:R-:W-:-:S07]  /*4ec0*/  FADD.FTZ R79, R57, R80 ;  /* 0x00000050394f7221 */ /* 0x004fce0000010000 */
[----:B------:R-:W2:Y:S01]  /*4ed0*/  MUFU.EX2 R74, R74 ;  /* 0x0000004a004a7308 */ /* 0x000ea20000000800 */
[----:B---3--:R-:W-:-:S07]  /*4ee0*/  FADD.FTZ R81, R73, R6 ;  /* 0x0000000649517221 */ /* 0x008fce0000010000 */
[----:B------:R-:W3:Y:S01]  /*4ef0*/  MUFU.EX2 R61, R61 ;  /* 0x0000003d003d7308 */ /* 0x000ee20000000800 */
[----:B0-----:R-:W-:-:S01]  /*4f00*/  FADD.FTZ R6, R60, R79 ;  /* 0x0000004f3c067221 */ /* 0x001fc20000010000 */
[----:B------:R-:W-:-:S06]  /*4f10*/  FFMA.FTZ R79, R87, UR43, -R72 ;  /* 0x0000002b574f7c23 */ /* 0x000fcc0008010848 */
[----:B------:R-:W0:Y:S01]  /*4f20*/  MUFU.EX2 R75, R75 ;  /* 0x0000004b004b7308 */ /* 0x000e220000000800 */
[----:B--2---:R-:W-:-:S07]  /*4f30*/  FADD.FTZ R80, R74, R81 ;  /* 0x000000514a507221 */ /* 0x004fce0000010000 */
[----:B------:R-:W2:Y:S01]  /*4f40*/  MUFU.EX2 R64, R64 ;  /* 0x0000004000407308 */ /* 0x000ea20000000800 */
[----:B---3--:R-:W-:-:S07]  /*4f50*/  FADD.FTZ R81, R61, R6 ;  /* 0x000000063d517221 */ /* 0x008fce0000010000 */
[----:B------:R-:W3:Y:S01]  /*4f60*/  MUFU.EX2 R76, R76 ;  /* 0x0000004c004c7308 */ /* 0x000ee20000000800 */
[----:B0-----:R-:W-:-:S07]  /*4f70*/  FADD.FTZ R83, R75, R80 ;  /* 0x000000504b537221 */ /* 0x001fce0000010000 */
[----:B------:R-:W1:Y:S01]  /*4f80*/  MUFU.EX2 R65, R65 ;  /* 0x0000004100417308 */ /* 0x000e620000000800 */
[----:B--2---:R-:W-:-:S07]  /*4f90*/  FADD.FTZ R6, R64, R81 ;  /* 0x0000005140067221 */ /* 0x004fce0000010000 */
[----:B------:R-:W0:Y:S01]  /*4fa0*/  MUFU.EX2 R77, R77 ;  /* 0x0000004d004d7308 */ /* 0x000e220000000800 */
[----:B---3--:R-:W-:-:S07]  /*4fb0*/  FADD.FTZ R72, R76, R83 ;  /* 0x000000534c487221 */ /* 0x008fce0000010000 */
        /* <DEDUP_REMOVED lines=12> */
[----:B-1----:R-:W-:-:S03]  /*5080*/  FADD.FTZ R5, R10, R5 ;  /* 0x000000050a057221 */ /* 0x002fc60000010000 */
[----:B0-----:R-:W-:Y:S01]  /*5090*/  FADD.FTZ R6, R79, R6 ;  /* 0x000000064f067221 */ /* 0x001fe20000010000 */
[----:B------:R-:W-:Y:S06]  /*50a0*/  @!P0 BRA `(.L_x_153) ;  /* 0x0000000000048947 */ /* 0x000fec0003800000 */
[----:B------:R-:W-:Y:S01]  /*50b0*/  BPT.TRAP 0x1 ;  /* 0x000000040000795c */ /* 0x000fe20000300000 */
.L_x_153:
[----:B------:R-:W-:Y:S01]  /*50c0*/  R2UR UR7, R2 ;  /* 0x00000000020772ca */ /* 0x000fe200000e0000 */
[----:B------:R-:W-:Y:S01]  /*50d0*/  UIADD3 UR6, UR11, 0x19c60, URZ ;  /* 0x00019c600b067890 */ /* 0x000fe2000fffe03f */
[----:B------:R-:W-:Y:S01]  /*50e0*/  ISETP.LT.AND P1, PT, RZ, UR47, PT ;  /* 0x0000002fff007c0c */ /* 0x000fe2000bf21270 */
[----:B------:R-:W-:Y:S01]  /*50f0*/  UMOV UR17, UR37 ;  /* 0x0000002500117c82 */ /* 0x000fe20008000000 */
[----:B------:R-:W-:Y:S01]  /*5100*/  F2FP.SATFINITE.E4M3.F32.PACK_AB_MERGE_C R13, R14, R13, RZ ;  /* 0x0000000d0e0d723e */ /* 0x000fe200048070ff */
[----:B------:R-:W-:Y:S01]  /*5110*/  UMOV UR18, UR38 ;  /* 0x0000002600127c82 */ /* 0x000fe20008000000 */
[----:B------:R-:W-:Y:S01]  /*5120*/  F2FP.SATFINITE.E4M3.F32.PACK_AB_MERGE_C R30, R31, R30, RZ ;  /* 0x0000001e1f1e723e */ /* 0x000fe200048070ff */
[-C--:B------:R-:W-:Y:S01]  /*5130*/  FMUL.FTZ R88, R88, R8.reuse ;  /* 0x0000000858587220 */ /* 0x080fe20000410000 */
[----:B------:R-:W-:Y:S01]  /*5140*/  F2FP.SATFINITE.E4M3.F32.PACK_AB_MERGE_C R21, R24, R21, RZ ;  /* 0x000000151815723e */ /* 0x000fe200048070ff */
[----:B------:R-:W-:Y:S01]  /*5150*/  FMUL.FTZ R89, R89, R8 ;  /* 0x0000000859597220 */ /* 0x000fe20000410000 */
[----:B------:R-:W-:Y:S01]  /*5160*/  F2FP.SATFINITE.E4M3.F32.PACK_AB_MERGE_C R38, R39, R38, RZ ;  /* 0x000000262726723e */ /* 0x000fe200048070ff */
[----:B------:R-:W-:Y:S01]  /*5170*/  FMUL.FTZ R92, R92, R8 ;  /* 0x000000085c5c7220 */ /* 0x000fe20000410000 */
[----:B------:R-:W-:Y:S01]  /*5180*/  F2FP.SATFINITE.E4M3.F32.PACK_AB_MERGE_C R29, R32, R29, RZ ;  /* 0x0000001d201d723e */ /* 0x000fe200048070ff */
[----:B------:R-:W-:Y:S01]  /*5190*/  UPRMT UR6, UR7, 0x654, UR6 ;  /* 0x0000065407067896 */ /* 0x000fe20008000006 */
[----:B------:R-:W-:Y:S01]  /*51a0*/  F2FP.SATFINITE.E4M3.F32.PACK_AB_MERGE_C R46, R47, R46, RZ ;  /* 0x0000002e2f2e723e */ /* 0x000fe200048070ff */
[----:B------:R-:W-:Y:S01]  /*51b0*/  UIADD3 UR7, UR47, -0x1, URZ ;  /* 0xffffffff2f077890 */ /* 0x000fe2000fffe03f */
[----:B------:R-:W-:Y:S01]  /*51c0*/  F2FP.SATFINITE.E4M3.F32.PACK_AB_MERGE_C R37, R40, R37, RZ ;  /* 0x000000252825723e */ /* 0x000fe200048070ff */
[----:B------:R-:W-:Y:S01]  /*51d0*/  FMUL.FTZ R93, R93, R8 ;  /* 0x000000085d5d7220 */ /* 0x000fe20000410000 */
[----:B------:R-:W-:Y:S01]  /*51e0*/  F2FP.SATFINITE.E4M3.F32.PACK_AB_MERGE_C R54, R55, R54, RZ ;  /* 0x000000363736723e */ /* 0x000fe200048070ff */
[-C--:B------:R-:W-:Y:S01]  /*51f0*/  FMUL.FTZ R96, R96, R8.reuse ;  /* 0x0000000860607220 */ /* 0x080fe20000410000 */
[----:B------:R-:W-:Y:S01]  /*5200*/  F2FP.SATFINITE.E4M3.F32.PACK_AB_MERGE_C R45, R48, R45, RZ ;  /* 0x0000002d302d723e */ /* 0x000fe200048070ff */
[----:B------:R-:W-:Y:S01]  /*5210*/  FMUL.FTZ R97, R97, R8 ;  /* 0x0000000861617220 */ /* 0x000fe20000410000 */
[----:B------:R-:W-:Y:S01]  /*5220*/  F2FP.SATFINITE.E4M3.F32.PACK_AB_MERGE_C R62, R63, R62, RZ ;  /* 0x0000003e3f3e723e */ /* 0x000fe200048070ff */
[----:B------:R-:W-:Y:S01]  /*5230*/  SYNCS.ARRIVE.TRANS64.RED.A1T0 RZ, [UR6], RZ ;  /* 0x000000ffffff79a7 */ /* 0x000fe20008100406 */
[----:B------:R-:W-:Y:S01]  /*5240*/  F2FP.SATFINITE.E4M3.F32.PACK_AB_MERGE_C R53, R56, R53, RZ ;  /* 0x000000353835723e */ /* 0x000fe200048070ff */
[----:B------:R-:W-:Y:S01]  /*5250*/  UMOV UR47, UR7 ;  /* 0x00000007002f7c82 */ /* 0x000fe20008000000 */
[----:B------:R-:W-:Y:S01]  /*5260*/  F2FP.SATFINITE.E4M3.F32.PACK_AB_MERGE_C R70, R71, R70, RZ ;  /* 0x000000464746723e */ /* 0x000fe200048070ff */
[-C--:B------:R-:W-:Y:S01]  /*5270*/  FMUL.FTZ R100, R100, R8.reuse ;  /* 0x0000000864647220 */ /* 0x080fe20000410000 */
[----:B------:R-:W-:Y:S01]  /*5280*/  F2FP.SATFINITE.E4M3.F32.PACK_AB_MERGE_C R61, R64, R61, RZ ;  /* 0x0000003d403d723e */ /* 0x000fe200048070ff */
[-C--:B------:R-:W-:Y:S01]  /*5290*/  FMUL.FTZ R101, R101, R8.reuse ;  /* 0x0000000865657220 */ /* 0x080fe20000410000 */
[----:B------:R-:W-:Y:S01]  /*52a0*/  F2FP.SATFINITE.E4M3.F32.PACK_AB_MERGE_C R75, R76, R75, RZ ;  /* 0x0000004b4c4b723e */ /* 0x000fe200048070ff */
[-C--:B------:R-:W-:Y:S01]  /*52b0*/  FMUL.FTZ R104, R104, R8.reuse ;  /* 0x0000000868687220 */ /* 0x080fe20000410000 */
[----:B------:R-:W-:Y:S01]  /*52c0*/  F2FP.SATFINITE.E4M3.F32.PACK_AB_MERGE_C R10, R10, R69, RZ ;  /* 0x000000450a0a723e */ /* 0x000fe200048070ff */
[----:B------:R-:W-:Y:S01]  /*52d0*/  FMUL.FTZ R105, R105, R8 ;  /* 0x0000000869697220 */ /* 0x000fe20000410000 */
        /* <DEDUP_REMOVED lines=58> */
.L_x_144:
[----:B------:R-:W-:Y:S06]  /*5680*/  BAR.ARV 0x8, 0x200 ;  /* 0x0208000000007b1d */ /* 0x000fec0000002000 */
[----:B------:R-:W-:Y:S05]  /*5690*/  @!P0 BRA `(.L_x_155) ;  /* 0x0000000000048947 */ /* 0x000fea0003800000 */
[----:B------:R-:W-:Y:S01]  /*56a0*/  BPT.TRAP 0x1 ;  /* 0x000000040000795c */ /* 0x000fe20000300000 */
.L_x_155:
[----:B------:R-:W-:Y:S02]  /*56b0*/  IMAD.U32 R4, RZ, RZ, UR37 ;  /* 0x00000025ff047e24 */ /* 0x000fe4000f8e00ff */
[----:B------:R-:W-:-:S03]  /*56c0*/  IMAD.U32 R15, RZ, RZ, UR38 ;  /* 0x00000026ff0f7e24 */ /* 0x000fc6000f8e00ff */
[----:B------:R-:W-:Y:S01]  /*56d0*/  SHF.L.U32 R4, R4, 0x1f, RZ ;  /* 0x0000001f04047819 */ /* 0x000fe200000006ff */
[----:B------:R-:W-:-:S04]  /*56e0*/  IMAD R15, R15, 0x8, R0 ;  /* 0x000000080f0f7824 */ /* 0x000fc800078e0200 */
[----:B------:R0:W1:Y:S01]  /*56f0*/  SYNCS.PHASECHK.TRANS64.TRYWAIT P1, [R15+URZ+0x19c50], R4 ;  /* 0x019c50040f0075a7 */ /* 0x000062000802017f */
[----:B------:R-:W-:Y:S05]  /*5700*/  @!P0 BRA `(.L_x_156) ;  /* 0x0000000000048947 */ /* 0x000fea0003800000 */
[----:B------:R-:W-:Y:S01]  /*5710*/  BPT.TRAP 0x1 ;  /* 0x000000040000795c */ /* 0x000fe20000300000 */
.L_x_156:
[----:B------:R-:W-:Y:S01]  /*5720*/  VIADD R0, R0, 0x3000 ;  /* 0x0000300000007836 */ /* 0x000fe20000000000 */
[----:B-1----:R-:W-:Y:S06]  /*5730*/  @P1 BRA `(.L_x_157) ;  /* 0x0000000000081947 */ /* 0x002fec0003800000 */
[----:B------:R-:W1:Y:S02]  /*5740*/  SYNCS.PHASECHK.TRANS64.TRYWAIT P1, [R15+URZ+0x19c50], R4 ;  /* 0x019c50040f0075a7 */ /* 0x000e64000802017f */
[----:B-1----:R-:W-:Y:S05]  /*5750*/  @!P1 BRA `(.L_x_158) ;  /* 0x0000007c003c9947 */ /* 0x002fea0003800000 */
.L_x_157:
[----:B------:R-:W-:Y:S05]  /*5760*/  WARPSYNC.ALL ;  /* 0x0000000000007948 */ /* 0x000fea0003800000 */
[----:B------:R-:W-:Y:S01]  /*5770*/  ULDC.64 UR10, c[0x0][0x9a0] ;  /* 0x00026800000a7ab9 */ /* 0x000fe20000000a00 */
[----:B------:R-:W-:Y:S01]  /*5780*/  SHF.R.U32.HI R0, RZ, 0x4, R0 ;  /* 0x00000004ff007819 */ /* 0x000fe20000011600 */
[----:B------:R-:W-:Y:S01]  /*5790*/  UISETP.NE.U32.AND UP0, UPT, UR10, URZ, UPT ;  /* 0x0000003f0a00728c */ /* 0x000fe2000bf05070 */
[----:B------:R-:W-:Y:S01]  /*57a0*/  IMAD.U32 R9, RZ, RZ, UR38 ;  /* 0x00000026ff097e24 */ /* 0x000fe2000f8e00ff */
[----:B------:R-:W-:Y:S01]  /*57b0*/  WARPGROUP.ARRIVE ;  /* 0x00000000000079c5 */ /* 0x000fe20000000000 */
[----:B------:R-:W-:Y:S01]  /*57c0*/  LOP3.LUT R0, R0, 0x3fff, RZ, 0xc0, !PT ;  /* 0x00003fff00007812 */ /* 0x000fe200078ec0ff */
[----:B------:R-:W-:Y:S01]  /*57d0*/  UISETP.NE.AND.EX UP0, UPT, UR11, URZ, UPT, UP0 ;  /* 0x0000003f0b00728c */ /* 0x000fe2000bf05300 */
[----:B01----:R-:W-:-:S02]  /*57e0*/  IMAD.MOV.U32 R4, RZ, RZ, 0x3f800000 ;  /* 0x3f800000ff047424 */ /* 0x003fc400078e00ff */
[----:B------:R-:W-:-:S03]  /*57f0*/  LOP3.LUT R0, R0, 0x10000, RZ, 0xfc, !PT ;  /* 0x0001000000007812 */ /* 0x000fc600078efcff */
[----:B------:R-:W-:Y:S02]  /*5800*/  PLOP3.LUT P1, PT, PT, PT, UP0, 0x80, 0x0 ;  /* 0x000000000000781c */ /* 0x000fe40003f2f008 */
[----:B------:R-:W-:Y:S02]  /*5810*/  IMAD R8, R9, 0x300, R0 ;  /* 0x0000030009087824 */ /* 0x000fe400078e0200 */
[----:B------:R-:W-:Y:S01]  /*5820*/  IMAD.MOV.U32 R9, RZ, RZ, 0x40000040 ;  /* 0x40000040ff097424 */ /* 0x000fe200078e00ff */
[----:B------:R-:W-:Y:S01]  /*5830*/  @UP0 ULDC.64 UR8, c[0x0][0x9c8] ;  /* 0x0002720000080ab9 */ /* 0x000fe20000000a00 */
[----:B------:R-:W-:Y:S01]  /*5840*/  @UP0 ULDC.64 UR12, c[0x0][0x9d0] ;  /* 0x00027400000c0ab9 */ /* 0x000fe20000000a00 */
[----:B------:R-:W-:Y:S02]  /*5850*/  @UP0 UIMAD UR6, UR41, UR8, URZ ;  /* 0x00000008290602a4 */ /* 0x000fe4000f8e023f */
[----:B------:R-:W-:Y:S01]  /*5860*/  @UP0 UIMAD.WIDE.U32 UR4, UR40, UR8, URZ ;  /* 0x00000008280402a5 */ /* 0x000fe2000f8e003f */
[----:B------:R-:W-:Y:S01]  /*5870*/  R2UR UR7, R9 ;  /* 0x00000000090772ca */ /* 0x000fe200000e0000 */
[----:B------:R-:W-:-:S02]  /*5880*/  @UP0 UIMAD UR8, UR40, UR9, UR6 ;  /* 0x00000009280802a4 */ /* 0x000fc4000f8e0206 */
[----:B------:R-:W-:Y:S01]  /*5890*/  @UP0 USHF.R.S32.HI UR9, URZ, 0x1f, UR46 ;  /* 0x0000001f3f090899 */ /* 0x000fe2000801142e */
[----:B------:R-:W-:Y:S01]  /*58a0*/  R2UR UR6, R8 ;  /* 0x00000000080672ca */ /* 0x000fe200000e0000 */
[----:B------:R-:W-:Y:S02]  /*58b0*/  @UP0 UIADD3 UR5, UR5, UR8, URZ ;  /* 0x0000000805050290 */ /* 0x000fe4000fffe03f */
[----:B------:R-:W-:Y:S02]  /*58c0*/  @UP0 UIMAD UR8, UR9, UR12, URZ ;  /* 0x0000000c090802a4 */ /* 0x000fe4000f8e023f */
[----:B------:R-:W-:Y:S02]  /*58d0*/  @UP0 UIMAD.WIDE.U32 UR4, UR46, UR12, UR4 ;  /* 0x0000000c2e0402a5 */ /* 0x000fe4000f8e0004 */
[----:B------:R-:W-:-:S04]  /*58e0*/  @UP0 UIMAD UR8, UR46, UR13, UR8 ;  /* 0x0000000d2e0802a4 */ /* 0x000fc8000f8e0208 */
[----:B------:R-:W-:-:S09]  /*58f0*/  @UP0 UIADD3 UR5, UR5, UR8, URZ ;  /* 0x0000000805050290 */ /* 0x000fd2000fffe03f */
[----:B------:R-:W-:Y:S01]  /*5900*/  QGMMA.64x96x32.F32.E4M3.E4M3 R88, R136, gdesc[UR4], R88, gsb0 ;  /* 0x0160000488587df3 */ /* 0x000fe20008000858 */
[----:B------:R-:W-:-:S04]  /*5910*/  @UP0 ULEA UR6, UP1, UR4, UR10, 0x2 ;  /* 0x0000000a04060291 */ /* 0x000fc8000f82103f */
[----:B------:R-:W-:-:S03]  /*5920*/  @UP0 ULEA.HI.X UR5, UR4, UR11, UR5, 0x2, UP1 ;  /* 0x0000000b04050291 */ /* 0x000fc600088f1405 */
[----:B------:R-:W-:Y:S02]  /*5930*/  @UP0 UMOV UR4, UR6 ;  /* 0x0000000600040c82 */ /* 0x000fe40008000000 */
[----:B------:R-:W-:Y:S02]  /*5940*/  IMAD.U32 R12, RZ, RZ, UR4 ;  /* 0x00000004ff0c7e24 */ /* 0x000fe4000f8e00ff */
[----:B------:R-:W-:-:S05]  /*5950*/  IMAD.U32 R13, RZ, RZ, UR5 ;  /* 0x00000005ff0d7e24 */ /* 0x000fca000f8e00ff */
[----:B------:R0:W2:Y:S01]  /*5960*/  @P1 LDG.E R4, desc[UR52][R12.64] ;  /* 0x000000340c041981 */ /* 0x0000a2000c1e1900 */
[----:B------:R-:W-:Y:S02]  /*5970*/  VIADD R10, R8, 0x2 ;  /* 0x00000002080a7836 */ /* 0x000fe40000000000 */
[----:B------:R-:W-:-:S03]  /*5980*/  IMAD.MOV.U32 R11, RZ, RZ, 0x40000040 ;  /* 0x40000040ff0b7424 */ /* 0x000fc600078e00ff */
[----:B------:R-:W-:Y:S02]  /*5990*/  R2UR UR6, R10 ;  /* 0x000000000a0672ca */ /* 0x000fe400000e0000 */
[----:B------:R-:W-:Y:S01]  /*59a0*/  R2UR UR7, R11 ;  /* 0x000000000b0772ca */ /* 0x000fe200000e0000 */
[----:B------:R-:W-:Y:S02]  /*59b0*/  VIADD R10, R8, 0x4 ;  /* 0x00000004080a7836 */ /* 0x000fe40000000000 */
[----:B------:R-:W-:Y:S01]  /*59c0*/  IMAD.MOV.U32 R11, RZ, RZ, 0x40000040 ;  /* 0x40000040ff0b7424 */ /* 0x000fe200078e00ff */
[----:B------:R-:W-:Y:S02]  /*59d0*/  WARPGROUP.DEPBAR.LE gsb0, 0x0 ;  /* 0x00008000000079c5 */ /* 0x000fe40000010000 */
[----:B------:R-:W-:-:S07]  /*59e0*/  WARPGROUP.ARRIVE ;  /* 0x00000000000079c5 */ /* 0x000fce0000000000 */
[----:B------:R-:W-:Y:S01]  /*59f0*/  QGMMA.64x96x32.F32.E4M3.E4M3 R88, R140, gdesc[UR4], R88, gsb0 ;  /* 0x016000048c587df3 */ /* 0x000fe20008000858 */
[----:B------:R-:W-:Y:S02]  /*5a00*/  R2UR UR6, R10 ;  /* 0x000000000a0672ca */ /* 0x000fe400000e0000 */
[----:B------:R-:W-:Y:S01]  /*5a10*/  R2UR UR7, R11 ;  /* 0x000000000b0772ca */ /* 0x000fe200000e0000 */
[----:B------:R-:W-:Y:S01]  /*5a20*/  VIADD R8, R8, 0x6 ;  /* 0x0000000608087836 */ /* 0x000fe20000000000 */
[----:B------:R-:W1:Y:S01]  /*5a30*/  SHFL.BFLY PT, R0, R5, 0x2, 0x1f ;  /* 0x0c401f0005007f89 */ /* 0x000e6200000e0000 */
[----:B------:R-:W-:-:S03]  /*5a40*/  IMAD.MOV.U32 R9, RZ, RZ, 0x40000040 ;  /* 0x40000040ff097424 */ /* 0x000fc600078e00ff */
[----:B------:R-:W3:Y:S01]  /*5a50*/  SHFL.BFLY PT, R11, R6, 0x2, 0x1f ;  /* 0x0c401f00060b7f89 */ /* 0x000ee200000e0000 */
[----:B------:R-:W-:Y:S02]  /*5a60*/  WARPGROUP.DEPBAR.LE gsb0, 0x0 ;  /* 0x00008000000079c5 */ /* 0x000fe40000010000 */
[----:B------:R-:W-:-:S06]  /*5a70*/  WARPGROUP.ARRIVE ;  /* 0x00000000000079c5 */ /* 0x000fcc0000000000 */
[----:B------:R-:W-:Y:S01]  /*5a80*/  QGMMA.64x96x32.F32.E4M3.E4M3 R88, R144, gdesc[UR4], R88, gsb0 ;  /* 0x0160000490587df3 */ /* 0x000fe20008000858 */
[----:B------:R-:W-:Y:S02]  /*5a90*/  R2UR UR6, R8 ;  /* 0x00000000080672ca */ /* 0x000fe400000e0000 */
[----:B------:R-:W-:Y:S01]  /*5aa0*/  R2UR UR7, R9 ;  /* 0x00000000090772ca */ /* 0x000fe200000e0000 */
[----:B-1----:R-:W-:-:S01]  /*5ab0*/  FADD.FTZ R0, R0, R5 ;  /* 0x0000000500007221 */ /* 0x002fc20000010000 */
[----:B---3--:R-:W-:-:S04]  /*5ac0*/  FADD.FTZ R11, R11, R6 ;  /* 0x000000060b0b7221 */ /* 0x008fc80000010000 */
[----:B------:R-:W0:Y:S04]  /*5ad0*/  SHFL.BFLY PT, R9, R0, 0x1, 0x1f ;  /* 0x0c201f0000097f89 */ /* 0x000e2800000e0000 */
        /* <DEDUP_REMOVED lines=25> */
[----:B--2---:R-:W-:Y:S01]  /*5c70*/  FMUL.FTZ R5, R5, R4 ;  /* 0x0000000405057220 */ /* 0x004fe20000410000 */
[----:B------:R-:W-:Y:S02]  /*5c80*/  IMAD.MOV.U32 R8, RZ, RZ, -0x800000 ;  /* 0xff800000ff087424 */ /* 0x000fe400078e00ff */
[----:B------:R-:W-:Y:S01]  /*5c90*/  @P2 FFMA.FTZ R0, R6, R7, R9 ;  /* 0x0000000706002223 */ /* 0x000fe20000010009 */
[----:B------:R-:W-:-:S01]  /*5ca0*/  @P3 FFMA.FTZ R8, R21, R3, R10 ;  /* 0x0000000315083223 */ /* 0x000fc2000001000a */
[----:B---3--:R-:W-:Y:S01]  /*5cb0*/  FMUL.FTZ R4, R11, R4 ;  /* 0x000000040b047220 */ /* 0x008fe20000410000 */
[----:B------:R-:W-:-:S02]  /*5cc0*/  WARPGROUP.DEPBAR.LE gsb0, 0x0 ;  /* 0x00008000000079c5 */ /* 0x000fc40000010000 */
[----:B------:R-:W-:Y:S05]  /*5cd0*/  @!P0 BRA `(.L_x_159) ;  /* 0x0000000000048947 */ /* 0x000fea0003800000 */
[----:B------:R-:W-:Y:S01]  /*5ce0*/  BPT.TRAP 0x1 ;  /* 0x000000040000795c */ /* 0x000fe20000300000 */
.L_x_159:
[----:B------:R-:W-:Y:S01]  /*5cf0*/  VIADD R3, R15, 0x19c60 ;  /* 0x00019c600f037836 */ /* 0x000fe20000000000 */
[----:B------:R-:W-:Y:S01]  /*5d00*/  UIADD3 UR38, UR38, 0x1, URZ ;  /* 0x0000000126267890 */ /* 0x000fe2000fffe03f */
[-C--:B------:R-:W-:Y:S01]  /*5d10*/  FMUL.FTZ R64, R88, R5.reuse ;  /* 0x0000000558407220 */ /* 0x080fe20000410000 */
[-C--:B------:R-:W-:Y:S01]  /*5d20*/  FMUL.FTZ R60, R89, R5.reuse ;  /* 0x00000005593c7220 */ /* 0x080fe20000410000 */
[-C--:B------:R-:W-:Y:S01]  /*5d30*/  FMUL.FTZ R61, R92, R5.reuse ;  /* 0x000000055c3d7220 */ /* 0x080fe20000410000 */
[----:B------:R-:W-:Y:S01]  /*5d40*/  PRMT R3, R2, 0x654, R3 ;  /* 0x0000065402037816 */ /* 0x000fe20000000003 */
[----:B------:R-:W-:Y:S01]  /*5d50*/  UISETP.NE.AND UP0, UPT, UR38, 0x2, UPT ;  /* 0x000000022600788c */ /* 0x000fe2000bf05270 */
[-C--:B------:R-:W-:Y:S01]  /*5d60*/  FMUL.FTZ R57, R93, R5.reuse ;  /* 0x000000055d397220 */ /* 0x080fe20000410000 */
[-C--:B------:R-:W-:Y:S01]  /*5d70*/  FMUL.FTZ R56, R96, R5.reuse ;  /* 0x0000000560387220 */ /* 0x080fe20000410000 */
[----:B------:R0:W-:Y:S01]  /*5d80*/  SYNCS.ARRIVE.TRANS64.RED.A1T0 RZ, [R3+URZ], RZ ;  /* 0x000000ff03ff79a7 */ /* 0x0001e2000810043f */
[----:B------:R-:W-:Y:S01]  /*5d90*/  USEL UR4, URZ, 0x1, UP0 ;  /* 0x000000013f047887 */ /* 0x000fe20008000000 */
        /* <DEDUP_REMOVED lines=38> */
[----:B------:R-:W-:Y:S01]  /*6000*/  PLOP3.LUT P0, PT, PT, PT, PT, 0x8, 0x0 ;  /* 0x000000000000781c */ /* 0x000fe20003f0e170 */
[-C--:B------:R-:W-:Y:S01]  /*6010*/  FMUL.FTZ R13, R127, R4.reuse ;  /* 0x000000047f0d7220 */ /* 0x080fe20000410000 */
[-C--:B------:R-:W-:Y:S01]  /*6020*/  FMUL.FTZ R12, R130, R4.reuse ;  /* 0x00000004820c7220 */ /* 0x080fe20000410000 */
[-C--:B------:R-:W-:Y:S01]  /*6030*/  FMUL.FTZ R6, R131, R4.reuse ;  /* 0x0000000483067220 */ /* 0x080fe20000410000 */
[-C--:B------:R-:W-:Y:S01]  /*6040*/  FMUL.FTZ R9, R134, R4.reuse ;  /* 0x0000000486097220 */ /* 0x080fe20000410000 */
[----:B------:R-:W-:Y:S01]  /*6050*/  FMUL.FTZ R135, R135, R4 ;  /* 0x0000000487877220 */ /* 0x000fe20000410000 */
[----:B------:R-:W-:-:S02]  /*6060*/  UIADD3 UR36, UR36, 0x1, URZ ;  /* 0x0000000124247890 */ /* 0x000fc4000fffe03f */
[----:B------:R-:W-:Y:S02]  /*6070*/  USEL UR38, UR38, URZ, UP0 ;  /* 0x0000003f26267287 */ /* 0x000fe40008000000 */
[----:B0-----:R-:W-:-:S12]  /*6080*/  ULOP3.LUT UR37, UR37, UR4, URZ, 0x3c, !UPT ;  /* 0x0000000425257292 */ /* 0x001fd8000f8e3c3f */
.L_x_137:
[----:B------:R-:W0:Y:S01]  /*6090*/  S2R R3, SR_CgaCtaId ;  /* 0x0000000000037919 */ /* 0x000e220000008800 */
[----:B------:R-:W-:Y:S01]  /*60a0*/  MOV R2, 0x400 ;  /* 0x0000040000027802 */ /* 0x000fe20000000f00 */
[----:B------:R-:W-:Y:S01]  /*60b0*/  BSSY B0, `(.L_x_160) ;  /* 0x0000214000007945 */ /* 0x000fe20003800000 */
[----:B------:R-:W-:Y:S02]  /*60c0*/  BAR.SYNC.DEFER_BLOCKING 0x5, 0x200 ;  /* 0x0148000000007b1d */ /* 0x000fe40000010000 */
[----:B0-----:R-:W-:-:S05]  /*60d0*/  LEA R2, R3, R2, 0x18 ;  /* 0x0000000203027211 */ /* 0x001fca00078ec0ff */
[----:B------:R-:W0:Y:S02]  /*60e0*/  LDS.128 R44, [R2+0x19cd0] ;  /* 0x019cd000022c7984 */ /* 0x000e240000000c00 */
[----:B0-----:R-:W-:Y:S02]  /*60f0*/  R2UR UR5, R45 ;  /* 0x000000002d0572ca */ /* 0x001fe400000e0000 */
[----:B------:R-:W-:Y:S01]  /*6100*/  R2UR UR46, R46 ;  /* 0x000000002e2e72ca */ /* 0x000fe200000e0000 */
[----:B------:R-:W-:Y:S06]  /*6110*/  BAR.ARV 0x4, 0x200 ;  /* 0x0108000000007b1d */ /* 0x000fec0000002000 */
[----:B------:R-:W-:Y:S08]  /*6120*/  @P0 BRA `(.L_x_161) ;  /* 0x0000001400a40947 */ /* 0x000ff00003800000 */
[----:B------:R-:W0:Y:S01]  /*6130*/  S2R R63, SR_TID.X ;  /* 0x00000000003f7919 */ /* 0x000e220000002100 */
[----:B------:R-:W-:Y:S01]  /*6140*/  ULDC.64 UR6, c[0x4][0x38] ;  /* 0x01000e0000067ab9 */ /* 0x000fe20000000a00 */
[----:B0-----:R-:W-:-:S05]  /*6150*/  IMAD.SHL.U32 R3, R63, 0x4, RZ ;  /* 0x000000043f037824 */ /* 0x001fca00078e00ff */
[----:B------:R-:W-:-:S04]  /*6160*/  LOP3.LUT R3, R3, 0xc, RZ, 0xc0, !PT ;  /* 0x0000000c03037812 */ /* 0x000fc800078ec0ff */
[----:B------:R-:W-:-:S05]  /*6170*/  IADD3 R4, P0, R3, UR6, RZ ;  /* 0x0000000603047c10 */ /* 0x000fca000ff1e0ff */
[----:B------:R-:W-:Y:S01]  /*6180*/  IMAD.X R5, RZ, RZ, UR7, P0 ;  /* 0x00000007ff057e24 */ /* 0x000fe200080e06ff */
[----:B------:R-:W-:Y:S01]  /*6190*/  F2FP.BF16.F32.PACK_AB R40, R37, R40 ;  /* 0x000000282528723e */ /* 0x000fe200000010ff */
[----:B------:R-:W-:-:S03]  /*61a0*/  ULDC.64 UR6, c[0x0][0xc00] ;  /* 0x0003000000067ab9 */ /* 0x000fc60000000a00 */
[----:B------:R0:W2:Y:S01]  /*61b0*/  LDG.E.CONSTANT R3, desc[UR52][R4.64] ;  /* 0x0000003404037981 */ /* 0x0000a2000c1e9900 */
[----:B------:R-:W-:Y:S01]  /*61c0*/  F2FP.BF16.F32.PACK_AB R53, R53, R56 ;  /* 0x000000383535723e */ /* 0x000fe200000010ff */
[----:B------:R-:W-:Y:S01]  /*61d0*/  UISETP.NE.U32.AND UP0, UPT, UR6, URZ, UPT ;  /* 0x0000003f0600728c */ /* 0x000fe2000bf05070 */
[----:B------:R-:W-:Y:S01]  /*61e0*/  F2FP.BF16.F32.PACK_AB R52, R49, R52 ;  /* 0x000000343134723e */ /* 0x000fe200000010ff */
[----:B------:R-:W1:Y:S01]  /*61f0*/  S2R R37, SR_SWINHI ;  /* 0x0000000000257919 */ /* 0x000e620000002f00 */
[----:B------:R-:W-:Y:S01]  /*6200*/  F2FP.BF16.F32.PACK_AB R9, R9, R12 ;  /* 0x0000000c0909723e */ /* 0x000fe200000010ff */
[----:B------:R-:W-:Y:S01]  /*6210*/  USHF.L.U32 UR8, UR40, 0x2, URZ ;  /* 0x0000000228087899 */ /* 0x000fe2000800063f */
[----:B------:R-:W-:Y:S01]  /*6220*/  F2FP.BF16.F32.PACK_AB R10, R7, R10 ;  /* 0x0000000a070a723e */ /* 0x000fe200000010ff */
[----:B------:R-:W-:Y:S01]  /*6230*/  UISETP.NE.AND.EX UP0, UPT, UR7, URZ, UPT, UP0 ;  /* 0x0000003f0700728c */ /* 0x000fe2000bf05300 */
[----:B------:R-:W-:Y:S01]  /*6240*/  F2FP.BF16.F32.PACK_AB R12, R135, R6 ;  /* 0x00000006870c723e */ /* 0x000fe200000010ff */
[----:B------:R-:W-:Y:S01]  /*6250*/  USHF.L.U64.HI UR9, UR40, 0x2, UR41 ;  /* 0x0000000228097899 */ /* 0x000fe20008010229 */
[----:B0-----:R-:W-:Y:S01]  /*6260*/  LOP3.LUT P0, R4, R63, 0x3, RZ, 0xc0, !PT ;  /* 0x000000033f047812 */ /* 0x001fe2000780c0ff */
[----:B------:R-:W-:Y:S01]  /*6270*/  UIADD3 UR4, UP1, UR8, UR6, URZ ;  /* 0x0000000608047290 */ /* 0x000fe2000ff3e03f */
[----:B------:R-:W-:-:S02]  /*6280*/  F2FP.BF16.F32.PACK_AB R25, R25, R28 ;  /* 0x0000001c1919723e */ /* 0x000fc400000010ff */
[----:B------:R-:W-:Y:S01]  /*6290*/  ISETP.EQ.OR P0, PT, R4, 0x3, !P0 ;  /* 0x000000030400780c */ /* 0x000fe20004702670 */
[----:B------:R-:W-:Y:S01]  /*62a0*/  UIADD3.X UR6, UR9, UR7, URZ, UP1, !UPT ;  /* 0x0000000709067290 */ /* 0x000fe20008ffe43f */
[----:B------:R-:W-:Y:S02]  /*62b0*/  F2FP.BF16.F32.PACK_AB R50, R43, R50 ;  /* 0x000000322b32723e */ /* 0x000fe400000010ff */
[----:B------:R-:W-:Y:S02]  /*62c0*/  SEL R28, R53, R52, P0 ;  /* 0x00000034351c7207 */ /* 0x000fe40000000000 */
[----:B------:R-:W-:Y:S02]  /*62d0*/  F2FP.BF16.F32.PACK_AB R41, R41, R48 ;  /* 0x000000302929723e */ /* 0x000fe400000010ff */
[----:B------:R-:W-:Y:S02]  /*62e0*/  SEL R53, R52, R53, P0 ;  /* 0x0000003534357207 */ /* 0x000fe40000000000 */
[----:B------:R-:W-:-:S02]  /*62f0*/  SEL R52, R9, R12, P0 ;  /* 0x0000000c09347207 */ /* 0x000fc40000000000 */
[----:B------:R-:W-:Y:S02]  /*6300*/  SEL R43, R12, R9, P0 ;  /* 0x000000090c2b7207 */ /* 0x000fe40000000000 */
[----:B------:R-:W-:Y:S02]  /*6310*/  F2FP.BF16.F32.PACK_AB R11, R11, R14 ;  /* 0x0000000e0b0b723e */ /* 0x000fe400000010ff */
[----:B------:R-:W-:Y:S02]  /*6320*/  F2FP.BF16.F32.PACK_AB R31, R31, R34 ;  /* 0x000000221f1f723e */ /* 0x000fe400000010ff */
[----:B------:R-:W-:Y:S02]  /*6330*/  SEL R34, R41, R40, P0 ;  /* 0x0000002829227207 */ /* 0x000fe40000000000 */
[----:B------:R-:W-:Y:S02]  /*6340*/  F2FP.BF16.F32.PACK_AB R32, R29, R32 ;  /* 0x000000201d20723e */ /* 0x000fe400000010ff */
[----:B------:R-:W-:-:S02]  /*6350*/  MOV R4, R2 ;  /* 0x0000000200047202 */ /* 0x000fc40000000f00 */
[----:B-1----:R-:W-:Y:S02]  /*6360*/  MOV R5, R37 ;  /* 0x0000002500057202 */ /* 0x002fe40000000f00 */
[----:B------:R-:W-:Y:S02]  /*6370*/  SEL R41, R40, R41, P0 ;  /* 0x0000002928297207 */ /* 0x000fe40000000000 */
[----:B------:R-:W-:Y:S01]  /*6380*/  SEL R40, R11, R10, P0 ;  /* 0x0000000a0b287207 */ /* 0x000fe20000000000 */
[----:B------:R-:W-:Y:S01]  /*6390*/  IMAD.WIDE R6, R156, 0x2, R4 ;  /* 0x000000029c067825 */ /* 0x000fe200078e0204 */
[----:B------:R-:W-:Y:S02]  /*63a0*/  SEL R29, R10, R11, P0 ;  /* 0x0000000b0a1d7207 */ /* 0x000fe40000000000 */
[----:B------:R-:W-:Y:S02]  /*63b0*/  F2FP.BF16.F32.PACK_AB R38, R35, R38 ;  /* 0x000000262326723e */ /* 0x000fe400000010ff */
[----:B------:R-:W-:-:S02]  /*63c0*/  LOP3.LUT R9, R6, 0x180, RZ, 0xc0, !PT ;  /* 0x0000018006097812 */ /* 0x000fc400078ec0ff */
[----:B------:R-:W-:Y:S02]  /*63d0*/  IADD3 R12, P5, R6, 0x20, RZ ;  /* 0x00000020060c7810 */ /* 0x000fe40007fbe0ff */
[----:B------:R-:W-:Y:S02]  /*63e0*/  SHF.R.U64 R9, R9, 0x3, RZ ;  /* 0x0000000309097819 */ /* 0x000fe400000012ff */
[----:B------:R-:W-:Y:S02]  /*63f0*/  LOP3.LUT R10, R12, 0x180, RZ, 0xc0, !PT ;  /* 0x000001800c0a7812 */ /* 0x000fe400078ec0ff */
[----:B------:R-:W-:Y:S02]  /*6400*/  F2FP.BF16.F32.PACK_AB R33, R33, R36 ;  /* 0x000000242121723e */ /* 0x000fe400000010ff */
[C---:B------:R-:W-:Y:S02]  /*6410*/  IADD3 R14, P4, R6.reuse, 0x3000, RZ ;  /* 0x00003000060e7810 */ /* 0x040fe40007f9e0ff */
[----:B------:R-:W-:-:S02]  /*6420*/  IADD3 R35, P3, R6, 0x3020, RZ ;  /* 0x0000302006237810 */ /* 0x000fc40007f7e0ff */
[C---:B------:R-:W-:Y:S02]  /*6430*/  IADD3 R45, P2, R6.reuse, 0x6000, RZ ;  /* 0x00006000062d7810 */ /* 0x040fe40007f5e0ff */
[----:B------:R-:W-:Y:S02]  /*6440*/  IADD3 R49, P1, R6, 0x6020, RZ ;  /* 0x0000602006317810 */ /* 0x000fe40007f3e0ff */
[----:B------:R-:W-:Y:S01]  /*6450*/  F2FP.BF16.F32.PACK_AB R24, R15, R24 ;  /* 0x000000180f18723e */ /* 0x000fe200000010ff */
[--C-:B------:R-:W-:Y:S01]  /*6460*/  IMAD.X R15, RZ, RZ, R7.reuse, P3 ;  /* 0x000000ffff0f7224 */ /* 0x100fe200018e0607 */
[----:B------:R-:W-:Y:S01]  /*6470*/  LOP3.LUT R6, R9, R6, RZ, 0x3c, !PT ;  /* 0x0000000609067212 */ /* 0x000fe200078e3cff */
[----:B------:R-:W-:Y:S01]  /*6480*/  IMAD.X R11, RZ, RZ, R7, P1 ;  /* 0x000000ffff0b7224 */ /* 0x000fe200008e0607 */
[----:B------:R-:W-:Y:S02]  /*6490*/  SHF.R.U64 R9, R10, 0x3, RZ ;  /* 0x000000030a097819 */ /* 0x000fe400000012ff */
[----:B------:R-:W-:-:S02]  /*64a0*/  F2FP.BF16.F32.PACK_AB R39, R39, R42 ;  /* 0x0000002a2727723e */ /* 0x000fc400000010ff */
[----:B------:R-:W-:Y:S02]  /*64b0*/  SEL R36, R33, R32, P0 ;  /* 0x0000002021247207 */ /* 0x000fe40000000000 */
[----:B------:R-:W-:Y:S02]  /*64c0*/  F2FP.BF16.F32.PACK_AB R30, R27, R30 ;  /* 0x0000001e1b1e723e */ /* 0x000fe400000010ff */
[----:B------:R-:W-:Y:S02]  /*64d0*/  SEL R33, R32, R33, P0 ;  /* 0x0000002120217207 */ /* 0x000fe40000000000 */
[----:B------:R-:W-:Y:S02]  /*64e0*/  SEL R32, R25, R24, P0 ;  /* 0x0000001819207207 */ /* 0x000fe40000000000 */
[----:B------:R-:W-:Y:S01]  /*64f0*/  SEL R27, R24, R25, P0 ;  /* 0x00000019181b7207 */ /* 0x000fe20000000000 */
[----:B------:R-:W-:Y:S01]  /*6500*/  IMAD.X R25, RZ, RZ, R7, P5 ;  /* 0x000000ffff197224 */ /* 0x000fe200028e0607 */
[----:B------:R-:W-:-:S02]  /*6510*/  F2FP.BF16.F32.PACK_AB R61, R61, R64 ;  /* 0x000000403d3d723e */ /* 0x000fc400000010ff */
[----:B------:R-:W-:Y:S02]  /*6520*/  F2FP.BF16.F32.PACK_AB R60, R57, R60 ;  /* 0x0000003c393c723e */ /* 0x000fe400000010ff */
[----:B------:R-:W-:Y:S02]  /*6530*/  F2FP.BF16.F32.PACK_AB R51, R51, R54 ;  /* 0x000000363333723e */ /* 0x000fe400000010ff */
[----:B------:R-:W-:Y:S02]  /*6540*/  LOP3.LUT R24, R9, R12, RZ, 0x3c, !PT ;  /* 0x0000000c09187212 */ /* 0x000fe400078e3cff */
[----:B------:R-:W-:Y:S02]  /*6550*/  SEL R48, R39, R38, P0 ;  /* 0x0000002627307207 */ /* 0x000fe40000000000 */
[----:B------:R-:W-:Y:S02]  /*6560*/  LOP3.LUT R9, R14, 0x180, RZ, 0xc0, !PT ;  /* 0x000001800e097812 */ /* 0x000fe400078ec0ff */
[----:B------:R-:W-:-:S02]  /*6570*/  F2FP.BF16.F32.PACK_AB R59, R59, R62 ;  /* 0x0000003e3b3b723e */ /* 0x000fc400000010ff */
[----:B------:R-:W-:Y:S02]  /*6580*/  F2FP.BF16.F32.PACK_AB R58, R55, R58 ;  /* 0x0000003a373a723e */ /* 0x000fe400000010ff */
[----:B------:R-:W-:Y:S02]  /*6590*/  SEL R39, R38, R39, P0 ;  /* 0x0000002726277207 */ /* 0x000fe40000000000 */
[----:B------:R-:W-:Y:S02]  /*65a0*/  LOP3.LUT R10, R35, 0x180, RZ, 0xc0, !PT ;  /* 0x00000180230a7812 */ /* 0x000fe400078ec0ff */
[----:B------:R-:W-:Y:S02]  /*65b0*/  F2FP.BF16.F32.PACK_AB R21, R21, R26 ;  /* 0x0000001a1515723e */ /* 0x000fe400000010ff */
[----:B------:R-:W-:Y:S02]  /*65c0*/  LOP3.LUT R38, R49, 0x180, RZ, 0xc0, !PT ;  /* 0x0000018031267812 */ /* 0x000fe400078ec0ff */
[----:B------:R-:W-:Y:S01]  /*65d0*/  F2FP.BF16.F32.PACK_AB R20, R13, R20 ;  /* 0x000000140d14723e */ /* 0x000fe200000010ff */
[----:B------:R-:W-:Y:S01]  /*65e0*/  IMAD.X R13, RZ, RZ, R7, P2 ;  /* 0x000000ffff0d7224 */ /* 0x000fe200010e0607 */
[----:B------:R-:W-:-:S02]  /*65f0*/  SEL R26, R61, R60, P0 ;  /* 0x0000003c3d1a7207 */ /* 0x000fc40000000000 */
[----:B------:R-:W-:Y:S02]  /*6600*/  SEL R46, R51, R50, P0 ;  /* 0x00000032332e7207 */ /* 0x000fe40000000000 */
[----:B------:R-:W-:Y:S02]  /*6610*/  SEL R61, R60, R61, P0 ;  /* 0x0000003d3c3d7207 */ /* 0x000fe40000000000 */
[----:B------:R-:W-:Y:S02]  /*6620*/  SEL R51, R50, R51, P0 ;  /* 0x0000003332337207 */ /* 0x000fe40000000000 */
[----:B------:R-:W-:Y:S02]  /*6630*/  SHF.R.U64 R9, R9, 0x3, RZ ;  /* 0x0000000309097819 */ /* 0x000fe400000012ff */
[----:B------:R-:W-:Y:S02]  /*6640*/  MOV R54, R6 ;  /* 0x0000000600367202 */ /* 0x000fe40000000f00 */
[----:B------:R-:W-:-:S02]  /*6650*/  SEL R44, R59, R58, P0 ;  /* 0x0000003a3b2c7207 */ /* 0x000fc40000000000 */
[----:B------:R-:W-:Y:S02]  /*6660*/  SEL R50, R31, R30, P0 ;  /* 0x0000001e1f327207 */ /* 0x000fe40000000000 */
[----:B------:R-:W-:Y:S02]  /*6670*/  SHF.R.U64 R10, R10, 0x3, RZ ;  /* 0x000000030a0a7819 */ /* 0x000fe400000012ff */
[----:B------:R-:W-:Y:S02]  /*6680*/  SEL R59, R58, R59, P0 ;  /* 0x0000003b3a3b7207 */ /* 0x000fe40000000000 */
[----:B------:R-:W-:Y:S02]  /*6690*/  SEL R31, R30, R31, P0 ;  /* 0x0000001f1e1f7207 */ /* 0x000fe40000000000 */
[----:B------:R-:W-:Y:S02]  /*66a0*/  SHF.R.U64 R38, R38, 0x3, RZ ;  /* 0x0000000326267819 */ /* 0x000fe400000012ff */
[----:B------:R-:W-:-:S02]  /*66b0*/  SEL R30, R21, R20, P0 ;  /* 0x00000014151e7207 */ /* 0x000fc40000000000 */
[----:B------:R-:W-:Y:S01]  /*66c0*/  SEL R37, R20, R21, P0 ;  /* 0x0000001514257207 */ /* 0x000fe20000000000 */
[----:B------:R-:W-:Y:S01]  /*66d0*/  IMAD.X R21, RZ, RZ, R7, P4 ;  /* 0x000000ffff157224 */ /* 0x000fe200020e0607 */
[----:B------:R-:W-:Y:S02]  /*66e0*/  LOP3.LUT R20, R9, R14, RZ, 0x3c, !PT ;  /* 0x0000000e09147212 */ /* 0x000fe400078e3cff */
[----:B------:R-:W-:Y:S02]  /*66f0*/  LOP3.LUT R14, R10, R35, RZ, 0x3c, !PT ;  /* 0x000000230a0e7212 */ /* 0x000fe400078e3cff */
[----:B------:R-:W-:Y:S02]  /*6700*/  LOP3.LUT R10, R38, R49, RZ, 0x3c, !PT ;  /* 0x00000031260a7212 */ /* 0x000fe400078e3cff */
[----:B------:R-:W-:Y:S02]  /*6710*/  LOP3.LUT R12, R45, 0x180, RZ, 0xc0, !PT ;  /* 0x000001802d0c7812 */ /* 0x000fe400078ec0ff */
[----:B------:R-:W-:-:S02]  /*6720*/  MOV R11, R10 ;  /* 0x0000000a000b7202 */ /* 0x000fc40000000f00 */
[----:B------:R-:W-:Y:S02]  /*6730*/  SHF.R.U64 R12, R12, 0x3, RZ ;  /* 0x000000030c0c7819 */ /* 0x000fe400000012ff */
[----:B------:R-:W-:Y:S02]  /*6740*/  MOV R49, R24 ;  /* 0x0000001800317202 */ /* 0x000fe40000000f00 */
[----:B------:R-:W-:Y:S02]  /*6750*/  LOP3.LUT R12, R12, R45, RZ, 0x3c, !PT ;  /* 0x0000002d0c0c7212 */ /* 0x000fe400078e3cff */
[----:B------:R-:W-:Y:S02]  /*6760*/  MOV R45, R20 ;  /* 0x00000014002d7202 */ /* 0x000fe40000000f00 */
[----:B------:R-:W-:Y:S02]  /*6770*/  MOV R21, R14 ;  /* 0x0000000e00157202 */ /* 0x000fe40000000f00 */
[----:B------:R-:W-:-:S02]  /*6780*/  MOV R20, R12 ;  /* 0x0000000c00147202 */ /* 0x000fc40000000f00 */
[----:B------:R-:W-:Y:S02]  /*6790*/  PLOP3.LUT P2, PT, PT, PT, UP0, 0x80, 0x0 ;  /* 0x000000000000781c */ /* 0x000fe40003f4f008 */
[----:B--2---:R-:W-:Y:S01]  /*67a0*/  LOP3.LUT R6, R3, 0x2, RZ, 0x3c, !PT ;  /* 0x0000000203067812 */ /* 0x004fe200078e3cff */
[----:B------:R-:W-:Y:S04]  /*67b0*/  SHFL.IDX PT, R26, R26, R3, 0x1c1f ;  /* 0x001c1f031a1a7589 */ /* 0x000fe800000e0000 */
[----:B------:R-:W0:Y:S04]  /*67c0*/  SHFL.IDX PT, R61, R61, R6, 0x1c1f ;  /* 0x001c1f063d3d7589 */ /* 0x000e2800000e0000 */
[----:B------:R-:W-:Y:S04]  /*67d0*/  SHFL.IDX PT, R28, R28, R3, 0x1c1f ;  /* 0x001c1f031c1c7589 */ /* 0x000fe800000e0000 */
[----:B------:R-:W1:Y:S04]  /*67e0*/  SHFL.IDX PT, R53, R53, R6, 0x1c1f ;  /* 0x001c1f0635357589 */ /* 0x000e6800000e0000 */
[----:B------:R-:W-:Y:S04]  /*67f0*/  SHFL.IDX PT, R44, R44, R3, 0x1c1f ;  /* 0x001c1f032c2c7589 */ /* 0x000fe800000e0000 */
[----:B------:R-:W2:Y:S04]  /*6800*/  SHFL.IDX PT, R59, R59, R6, 0x1c1f ;  /* 0x001c1f063b3b7589 */ /* 0x000ea800000e0000 */
[----:B------:R-:W-:Y:S04]  /*6810*/  SHFL.IDX PT, R34, R34, R3, 0x1c1f ;  /* 0x001c1f0322227589 */ /* 0x000fe800000e0000 */
[----:B------:R-:W-:Y:S01]  /*6820*/  SHFL.IDX PT, R42, R40, R3, 0x1c1f ;  /* 0x001c1f03282a7589 */ /* 0x000fe200000e0000 */
[----:B0-----:R-:W-:-:S02]  /*6830*/  SEL R12, R26, R61, P0 ;  /* 0x0000003d1a0c7207 */ /* 0x001fc40000000000 */
[----:B------:R-:W-:Y:S01]  /*6840*/  SEL R14, R61, R26, P0 ;  /* 0x0000001a3d0e7207 */ /* 0x000fe20000000000 */
[----:B------:R-:W0:Y:S04]  /*6850*/  SHFL.IDX PT, R41, R41, R6, 0x1c1f ;  /* 0x001c1f0629297589 */ /* 0x000e2800000e0000 */
[----:B------:R-:W3:Y:S01]  /*6860*/  SHFL.IDX PT, R29, R29, R6, 0x1c1f ;  /* 0x001c1f061d1d7589 */ /* 0x000ee200000e0000 */
[----:B-1----:R-:W-:Y:S02]  /*6870*/  SEL R24, R28, R53, P0 ;  /* 0x000000351c187207 */ /* 0x002fe40000000000 */
[----:B------:R-:W-:Y:S01]  /*6880*/  SEL R26, R53, R28, P0 ;  /* 0x0000001c351a7207 */ /* 0x000fe20000000000 */
[----:B------:R-:W-:Y:S04]  /*6890*/  SHFL.IDX PT, R36, R36, R3, 0x1c1f ;  /* 0x001c1f0324247589 */ /* 0x000fe800000e0000 */
[----:B------:R-:W-:Y:S01]  /*68a0*/  SHFL.IDX PT, R46, R46, R3, 0x1c1f ;  /* 0x001c1f032e2e7589 */ /* 0x000fe200000e0000 */
[----:B--2---:R-:W-:-:S02]  /*68b0*/  SEL R13, R44, R59, P0 ;  /* 0x0000003b2c0d7207 */ /* 0x004fc40000000000 */
[----:B------:R-:W-:Y:S01]  /*68c0*/  SEL R15, R59, R44, P0 ;  /* 0x0000002c3b0f7207 */ /* 0x000fe20000000000 */
[----:B------:R-:W1:Y:S01]  /*68d0*/  SHFL.IDX PT, R51, R51, R6, 0x1c1f ;  /* 0x001c1f0633337589 */ /* 0x000e6200000e0000 */
[----:B------:R-:W2:Y:S03]  /*68e0*/  LDC R44, c[0x0][0xbe8] ;  /* 0x0002fa00ff2c7b82 */ /* 0x000ea60000000800 */
[----:B------:R-:W4:Y:S04]  /*68f0*/  SHFL.IDX PT, R33, R33, R6, 0x1c1f ;  /* 0x001c1f0621217589 */ /* 0x000f2800000e0000 */
[----:B------:R-:W-:Y:S01]  /*6900*/  SHFL.IDX PT, R48, R48, R3, 0x1c1f ;  /* 0x001c1f0330307589 */ /* 0x000fe200000e0000 */
[----:B0-----:R-:W-:-:S03]  /*6910*/  SEL R28, R34, R41, P0 ;  /* 0x00000029221c7207 */ /* 0x001fc60000000000 */
[----:B------:R-:W-:Y:S01]  /*6920*/  SHFL.IDX PT, R50, R50, R3, 0x1c1f ;  /* 0x001c1f0332327589 */ /* 0x000fe200000e0000 */
[----:B---3--:R-:W-:Y:S02]  /*6930*/  SEL R40, R42, R29, P0 ;  /* 0x0000001d2a287207 */ /* 0x008fe40000000000 */
[----:B------:R-:W-:Y:S01]  /*6940*/  SEL R42, R29, R42, P0 ;  /* 0x0000002a1d2a7207 */ /* 0x000fe20000000000 */
[----:B------:R-:W0:Y:S04]  /*6950*/  SHFL.IDX PT, R39, R39, R6, 0x1c1f ;  /* 0x001c1f0627277589 */ /* 0x000e2800000e0000 */
[----:B------:R-:W3:Y:S04]  /*6960*/  SHFL.IDX PT, R35, R31, R6, 0x1c1f ;  /* 0x001c1f061f237589 */ /* 0x000ee800000e0000 */
[----:B------:R4:W-:Y:S01]  /*6970*/  SHFL.IDX PT, R38, R32, R3, 0x1c1f ;  /* 0x001c1f0320267589 */ /* 0x0009e200000e0000 */
[----:B-1----:R-:W-:-:S03]  /*6980*/  SEL R25, R46, R51, P0 ;  /* 0x000000332e197207 */ /* 0x002fc60000000000 */
[----:B------:R1:W2:Y:S04]  /*6990*/  SHFL.IDX PT, R7, R27, R6, 0x1c1f ;  /* 0x001c1f061b077589 */ /* 0x0002a800000e0000 */
[----:B------:R0:W-:Y:S01]  /*69a0*/  SHFL.IDX PT, R9, R30, R3, 0x1c1f ;  /* 0x001c1f031e097589 */ /* 0x0001e200000e0000 */
[----:B----4-:R-:W-:-:S03]  /*69b0*/  SEL R32, R36, R33, P0 ;  /* 0x0000002124207207 */ /* 0x010fc60000000000 */
[----:B------:R-:W-:Y:S01]  /*69c0*/  SHFL.IDX PT, R52, R52, R3, 0x1c1f ;  /* 0x001c1f0334347589 */ /* 0x000fe200000e0000 */
[----:B-1----:R-:W-:-:S03]  /*69d0*/  SEL R27, R51, R46, P0 ;  /* 0x0000002e331b7207 */ /* 0x002fc60000000000 */
[----:B------:R-:W1:Y:S01]  /*69e0*/  SHFL.IDX PT, R10, R37, R6, 0x1c1f ;  /* 0x001c1f06250a7589 */ /* 0x000e6200000e0000 */
[----:B0-----:R-:W-:Y:S02]  /*69f0*/  SEL R29, R48, R39, P0 ;  /* 0x00000027301d7207 */ /* 0x001fe40000000000 */
[----:B------:R-:W-:Y:S01]  /*6a00*/  SEL R30, R41, R34, P0 ;  /* 0x00000022291e7207 */ /* 0x000fe20000000000 */
[----:B------:R0:W4:Y:S01]  /*6a10*/  SHFL.IDX PT, R43, R43, R6, 0x1c1f ;  /* 0x001c1f062b2b7589 */ /* 0x00012200000e0000 */
[----:B------:R-:W-:Y:S02]  /*6a20*/  SEL R34, R33, R36, P0 ;  /* 0x0000002421227207 */ /* 0x000fe40000000000 */
[----:B------:R-:W-:Y:S01]  /*6a30*/  SEL R31, R39, R48, P0 ;  /* 0x00000030271f7207 */ /* 0x000fe20000000000 */
[----:B------:R-:W-:Y:S01]  /*6a40*/  BAR.SYNC.DEFER_BLOCKING 0x1, 0x180 ;  /* 0x0046000000007b1d */ /* 0x000fe20000010000 */
[----:B---3--:R-:W-:Y:S02]  /*6a50*/  SEL R33, R50, R35, P0 ;  /* 0x0000002332217207 */ /* 0x008fe40000000000 */
[----:B------:R-:W-:-:S02]  /*6a60*/  SEL R35, R35, R50, P0 ;  /* 0x0000003223237207 */ /* 0x000fc40000000000 */
[----:B--2---:R-:W-:Y:S01]  /*6a70*/  SEL R36, R38, R7, P0 ;  /* 0x0000000726247207 */ /* 0x004fe20000000000 */
[----:B0-----:R-:W-:Y:S01]  /*6a80*/  IMAD.U32 R6, RZ, RZ, UR4 ;  /* 0x00000004ff067e24 */ /* 0x001fe2000f8e00ff */
[----:B------:R-:W-:Y:S01]  /*6a90*/  SEL R38, R7, R38, P0 ;  /* 0x0000002607267207 */ /* 0x000fe20000000000 */
[----:B------:R-:W-:Y:S01]  /*6aa0*/  IMAD.U32 R7, RZ, RZ, UR6 ;  /* 0x00000006ff077e24 */ /* 0x000fe2000f8e00ff */
[----:B------:R-:W-:Y:S01]  /*6ab0*/  ULDC.64 UR6, c[0x0][0xc08] ;  /* 0x0003020000067ab9 */ /* 0x000fe20000000a00 */
[----:B-1----:R-:W-:Y:S02]  /*6ac0*/  SEL R37, R9, R10, P0 ;  /* 0x0000000a09257207 */ /* 0x002fe40000000000 */
[----:B------:R-:W-:Y:S02]  /*6ad0*/  SEL R39, R10, R9, P0 ;  /* 0x000000090a277207 */ /* 0x000fe40000000000 */
[----:B----4-:R-:W-:Y:S02]  /*6ae0*/  SEL R41, R52, R43, P0 ;  /* 0x0000002b34297207 */ /* 0x010fe40000000000 */
[----:B------:R-:W-:Y:S01]  /*6af0*/  SEL R43, R43, R52, P0 ;  /* 0x000000342b2b7207 */ /* 0x000fe20000000000 */
[----:B------:R0:W-:Y:S04]  /*6b00*/  STSM.16.M88.4 [R54], R12 ;  /* 0x0000000c36007844 */ /* 0x0001e80000000200 */
[----:B------:R1:W-:Y:S04]  /*6b10*/  STSM.16.M88.4 [R49], R24 ;  /* 0x0000001831007844 */ /* 0x0003e80000000200 */
[----:B------:R1:W-:Y:S04]  /*6b20*/  STSM.16.M88.4 [R45], R28 ;  /* 0x0000001c2d007844 */ /* 0x0003e80000000200 */
[----:B------:R1:W-:Y:S04]  /*6b30*/  STSM.16.M88.4 [R21], R32 ;  /* 0x0000002015007844 */ /* 0x0003e80000000200 */
[----:B------:R1:W-:Y:S04]  /*6b40*/  STSM.16.M88.4 [R20], R36 ;  /* 0x0000002414007844 */ /* 0x0003e80000000200 */
[----:B------:R1:W-:Y:S01]  /*6b50*/  STSM.16.M88.4 [R11], R40 ;  /* 0x000000280b007844 */ /* 0x0003e20000000200 */
[----:B------:R-:W-:Y:S06]  /*6b60*/  BAR.SYNC.DEFER_BLOCKING 0x1, 0x180 ;  /* 0x0046000000007b1d */ /* 0x000fec0000010000 */
[----:B------:R-:W2:Y:S01]  /*6b70*/  @P2 LDG.E R3, desc[UR52][R6.64] ;  /* 0x0000003406032981 */ /* 0x000ea2000c1e1900 */
[----:B------:R-:W-:Y:S01]  /*6b80*/  UISETP.NE.U32.AND UP1, UPT, UR6, URZ, UPT ;  /* 0x0000003f0600728c */ /* 0x000fe2000bf25070 */
[----:B------:R-:W-:Y:S01]  /*6b90*/  ISETP.NE.AND P1, PT, R44, 0x1, PT ;  /* 0x000000012c00780c */ /* 0x000fe20003f25270 */
[----:B------:R-:W-:-:S02]  /*6ba0*/  UMOV UR4, URZ ;  /* 0x0000003f00047c82 */ /* 0x000fc40008000000 */
[----:B------:R-:W-:-:S06]  /*6bb0*/  UISETP.NE.AND.EX UP1, UPT, UR7, URZ, UPT, UP1 ;  /* 0x0000003f0700728c */ /* 0x000fcc000bf25310 */
[----:B------:R-:W-:-:S04]  /*6bc0*/  PLOP3.LUT P0, PT, PT, PT, UP1, 0x80, 0x0 ;  /* 0x000000000000781c */ /* 0x000fc80003f0f018 */
[----:B------:R-:W3:Y:S01]  /*6bd0*/  @P1 LDC R10, c[0x0][0xbec] ;  /* 0x0002fb00ff0a1b82 */ /* 0x000ee20000000800 */
[----:B------:R-:W-:-:S03]  /*6be0*/  @UP1 UIADD3 UR6, UP2, UR8, UR6, URZ ;  /* 0x0000000608061290 */ /* 0x000fc6000ff5e03f */
[----:B------:R-:W-:Y:S01]  /*6bf0*/  ULDC UR8, c[0x0][0xa88] ;  /* 0x0002a20000087ab9 */ /* 0x000fe20000000800 */
[----:B------:R-:W-:Y:S02]  /*6c00*/  @UP1 UIADD3.X UR7, UR9, UR7, URZ, UP2, !UPT ;  /* 0x0000000709071290 */ /* 0x000fe400097fe43f */
[----:B0-----:R-:W-:Y:S01]  /*6c10*/  IMAD.U32 R14, RZ, RZ, UR6 ;  /* 0x00000006ff0e7e24 */ /* 0x001fe2000f8e00ff */
[----:B------:R-:W0:Y:S03]  /*6c20*/  @P1 LDC R12, c[0x0][0xbf0] ;  /* 0x0002fc00ff0c1b82 */ /* 0x000e260000000800 */
[----:B------:R-:W-:Y:S01]  /*6c30*/  IMAD.U32 R15, RZ, RZ, UR7 ;  /* 0x00000007ff0f7e24 */ /* 0x000fe2000f8e00ff */
[----:B--2---:R-:W-:Y:S01]  /*6c40*/  @P2 R2UR UR4, R3 ;  /* 0x00000000030422ca */ /* 0x004fe200000e0000 */
[----:B------:R-:W-:-:S06]  /*6c50*/  IMAD.U32 R3, RZ, RZ, UR8 ;  /* 0x00000008ff037e24 */ /* 0x000fcc000f8e00ff */
[----:B------:R1:W5:Y:S01]  /*6c60*/  @P0 LDG.E R3, desc[UR52][R14.64] ;  /* 0x000000340e030981 */ /* 0x000362000c1e1900 */
[----:B0--3--:R-:W-:Y:S07]  /*6c70*/  @P0 BRA `(.L_x_162) ;  /* 0x0000000000100947 */ /* 0x009fee0003800000 */
[----:B------:R-:W-:Y:S05]  /*6c80*/  @!P2 BRA `(.L_x_162) ;  /* 0x00000000000ca947 */ /* 0x000fea0003800000 */
[----:B-1----:R-:W2:Y:S04]  /*6c90*/  LDG.E R14, desc[UR52][R6.64] ;  /* 0x00000034060e7981 */ /* 0x002ea8000c1e1900 */
[----:B-----5:R-:W2:Y:S02]  /*6ca0*/  LDG.E R3, desc[UR52][R6.64+0x4] ;  /* 0x0000043406037981 */ /* 0x020ea4000c1e1900 */
[----:B--2---:R-:W-:-:S07]  /*6cb0*/  IMAD.IADD R3, R3, 0x1, -R14 ;  /* 0x0000000103037824 */ /* 0x004fce00078e0a0e */
.L_x_162:
[----:B------:R-:W-:Y:S01]  /*6cc0*/  IMAD.U32 R6, RZ, RZ, UR44 ;  /* 0x0000002cff067e24 */ /* 0x000fe2000f8e00ff */
[----:B------:R-:W-:Y:S01]  /*6cd0*/  USHF.R.S32.HI UR14, URZ, 0x1f, UR45 ;  /* 0x0000001f3f0e7899 */ /* 0x000fe2000801142d */
[----:B------:R-:W-:Y:S01]  /*6ce0*/  IMAD R9, R22, 0x20, R16 ;  /* 0x0000002016097824 */ /* 0x000fe200078e0210 */
[----:B------:R-:W-:Y:S01]  /*6cf0*/  ULDC.64 UR12, c[0x0][0xb90] ;  /* 0x0002e400000c7ab9 */ /* 0x000fe20000000a00 */
[----:B-1----:R-:W-:Y:S01]  /*6d00*/  IMAD R11, R6, 0xc0, R155 ;  /* 0x000000c0060b7824 */ /* 0x002fe200078e029b */
[----:B------:R-:W-:Y:S01]  /*6d10*/  USHF.R.S32.HI UR9, URZ, 0x1f, UR4 ;  /* 0x0000001f3f097899 */ /* 0x000fe20008011404 */
[----:B------:R-:W-:Y:S01]  /*6d20*/  IMAD.WIDE R4, R9, 0x2, R4 ;  /* 0x0000000209047825 */ /* 0x000fe200078e0204 */
[----:B------:R-:W-:Y:S01]  /*6d30*/  UIMAD UR10, UR14, UR12, URZ ;  /* 0x0000000c0e0a72a4 */ /* 0x000fe2000f8e023f */
[----:B------:R-:W-:Y:S02]  /*6d40*/  UMOV UR8, UR4 ;  /* 0x0000000400087c82 */ /* 0x000fe40008000000 */
[----:B------:R-:W-:Y:S01]  /*6d50*/  @P1 IMAD.HI.U32 R7, R11, R10, RZ ;  /* 0x0000000a0b071227 */ /* 0x000fe200078e00ff */
[----:B------:R-:W-:Y:S01]  /*6d60*/  USEL UR41, UR41, URZ, !UP0 ;  /* 0x0000003f29297287 */ /* 0x000fe2000c000000 */
[C---:B------:R-:W-:Y:S01]  /*6d70*/  IADD3 R33, P6, R4.reuse, 0x3000, RZ ;  /* 0x0000300004217810 */ /* 0x040fe20007fde0ff */
[----:B------:R-:W-:Y:S01]  /*6d80*/  UIMAD.WIDE.U32 UR6, UR45, UR12, UR8 ;  /* 0x0000000c2d0672a5 */ /* 0x000fe2000f8e0008 */
[----:B------:R-:W-:Y:S01]  /*6d90*/  IMAD.MOV.U32 R6, RZ, RZ, R11 ;  /* 0x000000ffff067224 */ /* 0x000fe200078e000b */
[----:B------:R-:W-:Y:S01]  /*6da0*/  UIMAD UR10, UR45, UR13, UR10 ;  /* 0x0000000d2d0a72a4 */ /* 0x000fe2000f8e020a */
[----:B------:R-:W-:Y:S01]  /*6db0*/  @P1 SHF.R.U32.HI R6, RZ, R12, R7 ;  /* 0x0000000cff061219 */ /* 0x000fe20000011607 */
[----:B------:R-:W-:Y:S01]  /*6dc0*/  USEL UR40, UR40, URZ, !UP0 ;  /* 0x0000003f28287287 */ /* 0x000fe2000c000000 */
[----:B------:R-:W-:Y:S01]  /*6dd0*/  IADD3 R12, P2, R4, 0x1800, RZ ;  /* 0x00001800040c7810 */ /* 0x000fe20007f5e0ff */
[----:B------:R-:W-:Y:S01]  /*6de0*/  ULDC.64 UR12, c[0x0][0xb98] ;  /* 0x0002e600000c7ab9 */ /* 0x000fe20000000a00 */
[----:B------:R-:W-:Y:S01]  /*6df0*/  UIADD3 UR7, UR7, UR10, URZ ;  /* 0x0000000a07077290 */ /* 0x000fe2000fffe03f */
[--C-:B------:R-:W-:Y:S01]  /*6e00*/  IMAD.MOV R9, RZ, RZ, -R6.reuse ;  /* 0x000000ffff097224 */ /* 0x100fe200078e0a06 */
[----:B------:R-:W-:Y:S01]  /*6e10*/  UIMAD UR8, UR41, UR12, URZ ;  /* 0x0000000c290872a4 */ /* 0x000fe2000f8e023f */
[----:B------:R-:W-:Y:S01]  /*6e20*/  SHF.R.S32.HI R7, RZ, 0x1f, R6 ;  /* 0x0000001fff077819 */ /* 0x000fe20000011406 */
[----:B------:R-:W-:Y:S01]  /*6e30*/  UIMAD.WIDE.U32 UR6, UR40, UR12, UR6 ;  /* 0x0000000c280672a5 */ /* 0x000fe2000f8e0006 */
[----:B------:R-:W-:Y:S01]  /*6e40*/  IMAD R9, R44, R9, R11 ;  /* 0x000000092c097224 */ /* 0x000fe200078e020b */
[----:B------:R-:W-:Y:S01]  /*6e50*/  UIMAD UR8, UR40, UR13, UR8 ;  /* 0x0000000d280872a4 */ /* 0x000fe2000f8e0208 */
[----:B------:R-:W-:Y:S01]  /*6e60*/  LOP3.LUT R11, R12, 0x180, RZ, 0xc0, !PT ;  /* 0x000001800c0b7812 */ /* 0x000fe200078ec0ff */
[----:B-----5:R-:W-:Y:S01]  /*6e70*/  IMAD R42, R3, R44, RZ ;  /* 0x0000002c032a7224 */ /* 0x020fe200078e02ff */
[----:B------:R-:W-:Y:S01]  /*6e80*/  IADD3 R25, P5, R4, 0x4800, RZ ;  /* 0x0000480004197810 */ /* 0x000fe20007fbe0ff */
[----:B------:R-:W-:Y:S01]  /*6e90*/  ULDC.64 UR10, c[0x0][0xaa0] ;  /* 0x0002a800000a7ab9 */ /* 0x000fe20000000a00 */
[----:B------:R-:W-:Y:S01]  /*6ea0*/  IADD3 R6, P0, R6, UR6, RZ ;  /* 0x0000000606067c10 */ /* 0x000fe2000ff1e0ff */
[----:B------:R-:W-:Y:S01]  /*6eb0*/  IMAD.U32 R14, RZ, RZ, UR8 ;  /* 0x00000008ff0e7e24 */ /* 0x000fe2000f8e00ff */
[----:B------:R-:W-:-:S02]  /*6ec0*/  SHF.R.S32.HI R10, RZ, 0x1f, R9 ;  /* 0x0000001fff0a7819 */ /* 0x000fc40000011409 */
[----:B------:R-:W-:Y:S02]  /*6ed0*/  SHF.R.U64 R11, R11, 0x3, RZ ;  /* 0x000000030b0b7819 */ /* 0x000fe400000012ff */
[----:B------:R-:W-:Y:S01]  /*6ee0*/  IADD3.X R7, R7, UR7, R14, P0, !PT ;  /* 0x0000000707077c10 */ /* 0x000fe200087fe40e */
[----:B------:R-:W-:Y:S01]  /*6ef0*/  ULDC.64 UR6, c[0x0][0xb88] ;  /* 0x0002e20000067ab9 */ /* 0x000fe20000000a00 */
[----:B------:R-:W-:Y:S01]  /*6f00*/  IADD3 R37, P4, R4, 0x6000, RZ ;  /* 0x0000600004257810 */ /* 0x000fe20007f9e0ff */
[----:B------:R-:W-:Y:S01]  /*6f10*/  IMAD R14, R10, UR6, RZ ;  /* 0x000000060a0e7c24 */ /* 0x000fe2000f8e02ff */
[----:B------:R-:W-:Y:S01]  /*6f20*/  LOP3.LUT R10, R11, R12, RZ, 0x3c, !PT ;  /* 0x0000000c0b0a7212 */ /* 0x000fe200078e3cff */
[----:B------:R-:W-:Y:S01]  /*6f30*/  IMAD.WIDE.U32 R6, R9, UR6, R6 ;  /* 0x0000000609067c25 */ /* 0x000fe2000f8e0006 */
[----:B------:R-:W-:Y:S01]  /*6f40*/  LOP3.LUT R32, R33, 0x180, RZ, 0xc0, !PT ;  /* 0x0000018021207812 */ /* 0x000fe200078ec0ff */
[----:B------:R-:W-:Y:S01]  /*6f50*/  UIMAD UR8, UR9, UR10, URZ ;  /* 0x0000000a090872a4 */ /* 0x000fe2000f8e023f */
[----:B------:R-:W-:Y:S01]  /*6f60*/  LOP3.LUT R24, R25, 0x180, RZ, 0xc0, !PT ;  /* 0x0000018019187812 */ /* 0x000fe200078ec0ff */
[----:B------:R-:W-:Y:S01]  /*6f70*/  IMAD R11, R9, UR7, R14 ;  /* 0x00000007090b7c24 */ /* 0x000fe2000f8e020e */
[----:B------:R-:W-:Y:S01]  /*6f80*/  ULDC.64 UR6, c[0x0][0xb50] ;  /* 0x0002d40000067ab9 */ /* 0x000fe20000000a00 */
[----:B------:R-:W-:-:S02]  /*6f90*/  LOP3.LUT R36, R37, 0x180, RZ, 0xc0, !PT ;  /* 0x0000018025247812 */ /* 0x000fc400078ec0ff */
[----:B------:R-:W-:Y:S01]  /*6fa0*/  IMAD.IADD R7, R7, 0x1, R11 ;  /* 0x0000000107077824 */ /* 0x000fe200078e020b */
[----:B------:R-:W-:Y:S01]  /*6fb0*/  LEA R9, P0, R6, UR6, 0x2 ;  /* 0x0000000606097c11 */ /* 0x000fe2000f8010ff */
[----:B------:R-:W-:Y:S01]  /*6fc0*/  IMAD.X R11, RZ, RZ, R5, P2 ;  /* 0x000000ffff0b7224 */ /* 0x000fe200010e0605 */
[----:B------:R-:W-:Y:S02]  /*6fd0*/  LOP3.LUT R13, R4, 0x180, RZ, 0xc0, !PT ;  /* 0x00000180040d7812 */ /* 0x000fe400078ec0ff */
[----:B------:R-:W-:Y:S01]  /*6fe0*/  LEA.HI.X R7, R6, UR7, R7, 0x2, P0 ;  /* 0x0000000706077c11 */ /* 0x000fe200080f1407 */
[----:B------:R-:W-:Y:S01]  /*6ff0*/  SHFL.IDX PT, R20, R9, RZ, 0x1c1f ;  /* 0x001c1fff09147589 */ /* 0x000fe200000e0000 */
[----:B------:R-:W-:Y:S01]  /*7000*/  IMAD.U32 R6, RZ, RZ, UR44 ;  /* 0x0000002cff067e24 */ /* 0x000fe2000f8e00ff */
[----:B------:R-:W-:Y:S02]  /*7010*/  LOP3.LUT P0, RZ, R23, 0x3, RZ, 0xc0, !PT ;  /* 0x0000000317ff7812 */ /* 0x000fe4000780c0ff */
[----:B------:R-:W0:Y:S01]  /*7020*/  SHFL.IDX PT, R21, R7, RZ, 0x1c1f ;  /* 0x001c1fff07157589 */ /* 0x000e2200000e0000 */
[----:B------:R-:W-:Y:S01]  /*7030*/  IMAD R15, R6, 0xc0, R153 ;  /* 0x000000c0060f7824 */ /* 0x000fe200078e0299 */
[----:B------:R-:W-:-:S02]  /*7040*/  IADD3 R6, P3, R4, 0x7800, RZ ;  /* 0x0000780004067810 */ /* 0x000fc40007f7e0ff */
[----:B------:R1:W-:Y:S01]  /*7050*/  SHFL.IDX PT, R40, R9, 0x1, 0x1c1f ;  /* 0x003c1f0009287f89 */ /* 0x0003e200000e0000 */
[C---:B------:R-:W-:Y:S01]  /*7060*/  VIADD R3, R15.reuse, 0x8 ;  /* 0x000000080f037836 */ /* 0x040fe20000000000 */
[-C--:B------:R-:W-:Y:S01]  /*7070*/  ISETP.GE.OR P2, PT, R15, R42.reuse, P0 ;  /* 0x0000002a0f00720c */ /* 0x080fe20000746670 */
[----:B------:R-:W-:Y:S01]  /*7080*/  UIMAD.WIDE.U32 UR6, UR4, UR10, URZ ;  /* 0x0000000a040672a5 */ /* 0x000fe2000f8e003f */
[----:B------:R-:W2:Y:S01]  /*7090*/  SHFL.IDX PT, R41, R7, 0x1, 0x1c1f ;  /* 0x003c1f0007297f89 */ /* 0x000ea200000e0000 */
[----:B------:R-:W-:Y:S01]  /*70a0*/  SHF.R.U64 R32, R32, 0x3, RZ ;  /* 0x0000000320207819 */ /* 0x000fe200000012ff */
[----:B------:R-:W-:Y:S01]  /*70b0*/  UIMAD UR8, UR4, UR11, UR8 ;  /* 0x0000000b040872a4 */ /* 0x000fe2000f8e0208 */
[----:B------:R-:W-:Y:S01]  /*70c0*/  ISETP.GE.OR P0, PT, R3, R42, P0 ;  /* 0x0000002a0300720c */ /* 0x000fe20000706670 */
[----:B-1----:R-:W1:Y:S01]  /*70d0*/  @P1 LDC R9, c[0x0][0xbec] ;  /* 0x0002fb00ff091b82 */ /* 0x002e620000000800 */
[----:B------:R-:W-:Y:S01]  /*70e0*/  LOP3.LUT R3, R6, 0x180, RZ, 0xc0, !PT ;  /* 0x0000018006037812 */ /* 0x000fe200078ec0ff */
[----:B------:R-:W-:Y:S01]  /*70f0*/  ULDC.64 UR10, c[0x0][0xae8] ;  /* 0x0002ba00000a7ab9 */ /* 0x000fe20000000a00 */
[----:B------:R-:W-:Y:S01]  /*7100*/  SHF.R.U64 R24, R24, 0x3, RZ ;  /* 0x0000000318187819 */ /* 0x000fe200000012ff */
[----:B------:R-:W-:Y:S01]  /*7110*/  IMAD.X R29, RZ, RZ, R5, P3 ;  /* 0x000000ffff1d7224 */ /* 0x000fe200018e0605 */
[----:B------:R-:W-:-:S02]  /*7120*/  SHF.R.U64 R3, R3, 0x3, RZ ;  /* 0x0000000303037819 */ /* 0x000fc400000012ff */
[----:B------:R-:W-:Y:S02]  /*7130*/  SHF.R.U64 R36, R36, 0x3, RZ ;  /* 0x0000000324247819 */ /* 0x000fe400000012ff */
[----:B------:R-:W-:Y:S02]  /*7140*/  SHF.R.U64 R13, R13, 0x3, RZ ;  /* 0x000000030d0d7819 */ /* 0x000fe400000012ff */
[----:B------:R-:W-:Y:S01]  /*7150*/  LOP3.LUT R28, R3, R6, RZ, 0x3c, !PT ;  /* 0x00000006031c7212 */ /* 0x000fe200078e3cff */
[----:B0-----:R0:W-:Y:S01]  /*7160*/  @!P2 ST.E desc[UR52][R20.64], R0 ;  /* 0x000000001400a985 */ /* 0x0011e2000c101934 */
[----:B------:R-:W-:Y:S01]  /*7170*/  IMAD.U32 R3, RZ, RZ, UR44 ;  /* 0x0000002cff037e24 */ /* 0x000fe2000f8e00ff */
[----:B------:R-:W-:Y:S01]  /*7180*/  LOP3.LUT R32, R32, R33, RZ, 0x3c, !PT ;  /* 0x0000002120207212 */ /* 0x000fe200078e3cff */
[----:B------:R-:W-:Y:S01]  /*7190*/  UIADD3 UR7, UR7, UR8, URZ ;  /* 0x0000000807077290 */ /* 0x000fe2000fffe03f */
[----:B------:R-:W-:Y:S01]  /*71a0*/  LOP3.LUT R24, R24, R25, RZ, 0x3c, !PT ;  /* 0x0000001918187212 */ /* 0x000fe200078e3cff */
[----:B------:R-:W-:Y:S01]  /*71b0*/  UIMAD UR4, UR14, UR10, URZ ;  /* 0x0000000a0e0472a4 */ /* 0x000fe2000f8e023f */
[----:B------:R-:W-:Y:S01]  /*71c0*/  LOP3.LUT R36, R36, R37, RZ, 0x3c, !PT ;  /* 0x0000002524247212 */ /* 0x000fe200078e3cff */
[--C-:B------:R-:W-:Y:S01]  /*71d0*/  IMAD.X R33, RZ, RZ, R5.reuse, P6 ;  /* 0x000000ffff217224 */ /* 0x100fe200030e0605 */
[----:B------:R-:W-:Y:S01]  /*71e0*/  LOP3.LUT R12, R13, R4, RZ, 0x3c, !PT ;  /* 0x000000040d0c7212 */ /* 0x000fe200078e3cff */
[--C-:B------:R-:W-:Y:S01]  /*71f0*/  IMAD.X R25, RZ, RZ, R5.reuse, P5 ;  /* 0x000000ffff197224 */ /* 0x100fe200028e0605 */
[----:B--2---:R2:W-:Y:S01]  /*7200*/  @!P0 ST.E desc[UR52][R40.64], R8 ;  /* 0x0000000828008985 */ /* 0x0045e2000c101934 */
[--C-:B------:R-:W-:Y:S01]  /*7210*/  IMAD.X R37, RZ, RZ, R5.reuse, P4 ;  /* 0x000000ffff257224 */ /* 0x100fe200020e0605 */
[----:B0-----:R-:W0:Y:S01]  /*7220*/  @P1 LDC R21, c[0x0][0xbf0] ;  /* 0x0002fc00ff151b82 */ /* 0x001e220000000800 */
[----:B------:R-:W-:Y:S01]  /*7230*/  IMAD R0, R19, 0x60, R22 ;  /* 0x0000006013007824 */ /* 0x000fe200078e0216 */
[----:B------:R-:W-:Y:S01]  /*7240*/  UIMAD UR4, UR45, UR11, UR4 ;  /* 0x0000000b2d0472a4 */ /* 0x000fe2000f8e0204 */
[----:B------:R-:W-:Y:S01]  /*7250*/  IMAD.MOV.U32 R13, RZ, RZ, R5 ;  /* 0x000000ffff0d7224 */ /* 0x000fe200078e0005 */
[----:B------:R-:W-:Y:S01]  /*7260*/  UIMAD.WIDE.U32 UR6, UR45, UR10, UR6 ;  /* 0x0000000a2d0672a5 */ /* 0x000fe2000f8e0006 */
[----:B------:R3:W5:Y:S01]  /*7270*/  LD.E.128 R4, desc[UR52][R10.64] ;  /* 0x000000340a047980 */ /* 0x000762000c101d00 */
[----:B------:R-:W-:-:S02]  /*7280*/  ULDC.64 UR8, c[0x0][0xaf0] ;  /* 0x0002bc0000087ab9 */ /* 0x000fc40000000a00 */
[----:B------:R-:W-:Y:S01]  /*7290*/  UIADD3 UR7, UR7, UR4, URZ ;  /* 0x0000000407077290 */ /* 0x000fe2000fffe03f */
[----:B------:R-:W5:Y:S04]  /*72a0*/  LD.E.128 R12, desc[UR52][R12.64] ;  /* 0x000000340c0c7980 */ /* 0x000f68000c101d00 */
[----:B------:R-:W5:Y:S01]  /*72b0*/  LD.E.128 R32, desc[UR52][R32.64] ;  /* 0x0000003420207980 */ /* 0x000f62000c101d00 */
[----:B---3--:R-:W-:Y:S01]  /*72c0*/  IMAD R10, R3, 0xc0, R0 ;  /* 0x000000c0030a7824 */ /* 0x008fe200078e0200 */
[----:B------:R-:W-:Y:S02]  /*72d0*/  UIMAD UR4, UR41, UR8, URZ ;  /* 0x00000008290472a4 */ /* 0x000fe4000f8e023f */
[----:B------:R-:W5:Y:S01]  /*72e0*/  LD.E.128 R24, desc[UR52][R24.64] ;  /* 0x0000003418187980 */ /* 0x000f62000c101d00 */
[----:B-1----:R-:W-:Y:S01]  /*72f0*/  @P1 IMAD.HI.U32 R0, R10, R9, RZ ;  /* 0x000000090a001227 */ /* 0x002fe200078e00ff */
[----:B------:R-:W-:-:S02]  /*7300*/  UIMAD UR4, UR40, UR9, UR4 ;  /* 0x00000009280472a4 */ /* 0x000fc4000f8e0204 */
[----:B------:R-:W5:Y:S01]  /*7310*/  LD.E.128 R36, desc[UR52][R36.64] ;  /* 0x0000003424247980 */ /* 0x000f62000c101d00 */
[----:B------:R-:W-:Y:S01]  /*7320*/  IMAD.MOV.U32 R3, RZ, RZ, R10 ;  /* 0x000000ffff037224 */ /* 0x000fe200078e000a */
[----:B0-----:R-:W-:Y:S01]  /*7330*/  @P1 SHF.R.U32.HI R3, RZ, R21, R0 ;  /* 0x00000015ff031219 */ /* 0x001fe20000011600 */
[----:B------:R-:W-:Y:S01]  /*7340*/  UIMAD.WIDE.U32 UR6, UR40, UR8, UR6 ;  /* 0x00000008280672a5 */ /* 0x000fe2000f8e0006 */
[----:B------:R-:W5:Y:S02]  /*7350*/  LD.E.128 R28, desc[UR52][R28.64] ;  /* 0x000000341c1c7980 */ /* 0x000f64000c101d00 */
[--C-:B------:R-:W-:Y:S01]  /*7360*/  SHF.R.S32.HI R0, RZ, 0x1f, R3.reuse ;  /* 0x0000001fff007819 */ /* 0x100fe20000011403 */
[----:B------:R-:W-:Y:S01]  /*7370*/  UIADD3 UR4, UR7, UR4, URZ ;  /* 0x0000000407047290 */ /* 0x000fe2000fffe03f */
[----:B------:R-:W-:Y:S01]  /*7380*/  IMAD.MOV R11, RZ, RZ, -R3 ;  /* 0x000000ffff0b7224 */ /* 0x000fe200078e0a03 */
[----:B------:R-:W-:Y:S01]  /*7390*/  ULDC.64 UR8, c[0x0][0xae0] ;  /* 0x0002b80000087ab9 */ /* 0x000fe20000000a00 */
[----:B------:R-:W-:Y:S01]  /*73a0*/  IMAD.U32 R9, RZ, RZ, UR7 ;  /* 0x00000007ff097e24 */ /* 0x000fe2000f8e00ff */
[----:B------:R-:W-:Y:S01]  /*73b0*/  @!PT LDS RZ, [RZ] ;  /* 0x00000000fffff984 */ /* 0x000fe20000000800 */
[----:B------:R-:W-:Y:S01]  /*73c0*/  @!PT LDS RZ, [RZ] ;  /* 0x00000000fffff984 */ /* 0x000fe20000000800 */
[----:B------:R-:W-:Y:S01]  /*73d0*/  @!PT LDS RZ, [RZ] ;  /* 0x00000000fffff984 */ /* 0x000fe20000000800 */
[----:B------:R-:W-:Y:S01]  /*73e0*/  @!PT LDS RZ, [RZ] ;  /* 0x00000000fffff984 */ /* 0x000fe20000000800 */
[----:B------:R0:W-:Y:S06]  /*73f0*/  MEMBAR.ALL.CTA ;  /* 0x0000000000007992 */ /* 0x0001ec0000008000 */
[----:B0-----:R-:W0:Y:S01]  /*7400*/  FENCE.VIEW.ASYNC.S ;  /* 0x00000000000073c6 */ /* 0x001e220000000000 */
[----:B------:R-:W-:-:S02]  /*7410*/  IMAD R0, R0, UR8, RZ ;  /* 0x0000000800007c24 */ /* 0x000fc4000f8e02ff */
[----:B------:R-:W-:Y:S02]  /*7420*/  IMAD R11, R44, R11, R10 ;  /* 0x0000000b2c0b7224 */ /* 0x000fe400078e020a */
[----:B--2---:R-:W-:Y:S01]  /*7430*/  IMAD.U32 R8, RZ, RZ, UR6 ;  /* 0x00000006ff087e24 */ /* 0x004fe2000f8e00ff */
[----:B------:R-:W-:Y:S01]  /*7440*/  ULDC.64 UR6, c[0x0][0xad8] ;  /* 0x0002b60000067ab9 */ /* 0x000fe20000000a00 */
[----:B------:R-:W-:Y:S02]  /*7450*/  IMAD.U32 R9, RZ, RZ, UR4 ;  /* 0x00000004ff097e24 */ /* 0x000fe4000f8e00ff */
[C---:B------:R-:W-:Y:S01]  /*7460*/  IMAD R21, R3.reuse, UR9, R0 ;  /* 0x0000000903157c24 */ /* 0x040fe2000f8e0200 */
[----:B------:R-:W-:Y:S01]  /*7470*/  SHF.R.S32.HI R0, RZ, 0x1f, R11 ;  /* 0x0000001fff007819 */ /* 0x000fe2000001140b */
[----:B------:R-:W-:-:S04]  /*7480*/  IMAD.WIDE.U32 R8, R3, UR8, R8 ;  /* 0x0000000803087c25 */ /* 0x000fc8000f8e0008 */
[----:B------:R-:W-:Y:S02]  /*7490*/  IMAD.U32 R43, RZ, RZ, UR44 ;  /* 0x0000002cff2b7e24 */ /* 0x000fe4000f8e00ff */
[----:B------:R-:W-:Y:S02]  /*74a0*/  IMAD.IADD R9, R9, 0x1, R21 ;  /* 0x0000000109097824 */ /* 0x000fe400078e0215 */
[----:B------:R-:W-:Y:S02]  /*74b0*/  IMAD R0, R0, UR6, RZ ;  /* 0x0000000600007c24 */ /* 0x000fe4000f8e02ff */
[----:B------:R-:W-:Y:S02]  /*74c0*/  IMAD R43, R43, 0xc0, R22 ;  /* 0x000000c02b2b7824 */ /* 0x000fe400078e0216 */
[C---:B------:R-:W-:Y:S02]  /*74d0*/  IMAD R3, R11.reuse, UR7, R0 ;  /* 0x000000070b037c24 */ /* 0x040fe4000f8e0200 */
[----:B------:R-:W-:Y:S01]  /*74e0*/  IMAD.WIDE.U32 R8, R11, UR6, R8 ;  /* 0x000000060b087c25 */ /* 0x000fe2000f8e0008 */
[----:B------:R-:W-:Y:S01]  /*74f0*/  ISETP.GE.AND P0, PT, R43, R42, PT ;  /* 0x0000002a2b00720c */ /* 0x000fe20003f06270 */
[----:B------:R-:W-:-:S02]  /*7500*/  ULDC.64 UR6, c[0x0][0xa80] ;  /* 0x0002a00000067ab9 */ /* 0x000fc40000000a00 */
[----:B------:R-:W-:Y:S01]  /*7510*/  IMAD.IADD R3, R9, 0x1, R3 ;  /* 0x0000000109037824 */ /* 0x000fe200078e0203 */
[----:B------:R-:W-:Y:S01]  /*7520*/  LEA R40, P1, R8, UR6, 0x1 ;  /* 0x0000000608287c11 */ /* 0x000fe2000f8208ff */
[----:B------:R-:W-:-:S03]  /*7530*/  VIADD R2, R2, 0x19c20 ;  /* 0x00019c2002027836 */ /* 0x000fc60000000000 */
[----:B------:R-:W-:Y:S02]  /*7540*/  LEA.HI.X R41, R8, UR7, R3, 0x1, P1 ;  /* 0x0000000708297c11 */ /* 0x000fe400088f0c03 */
[----:B------:R-:W-:Y:S01]  /*7550*/  PRMT R2, RZ, 0x654, R2 ;  /* 0x00000654ff027816 */ /* 0x000fe20000000002 */
[----:B0-----:R0:W1:Y:S01]  /*7560*/  SHFL.IDX PT, R8, R40, RZ, 0x1c1f ;  /* 0x001c1fff28087589 */ /* 0x00106200000e0000 */
[----:B------:R-:W-:Y:S02]  /*7570*/  BSSY B1, `(.L_x_163) ;  /* 0x0000011000017945 */ /* 0x000fe40003800000 */
[----:B------:R0:W-:Y:S01]  /*7580*/  SYNCS.ARRIVE.TRANS64.RED.A1T0 RZ, [R2+URZ], RZ ;  /* 0x000000ff02ff79a7 */ /* 0x0001e2000810043f */
[----:B------:R0:W2:Y:S01]  /*7590*/  SHFL.IDX PT, R9, R41, RZ, 0x1c1f ;  /* 0x001c1fff29097589 */ /* 0x0000a200000e0000 */
[----:B------:R-:W-:Y:S01]  /*75a0*/  SHF.R.S32.HI R45, RZ, 0x1f, R17 ;  /* 0x0000001fff2d7819 */ /* 0x000fe20000011411 */
[----:B------:R-:W-:Y:S06]  /*75b0*/  @P0 BRA `(.L_x_164) ;  /* 0x0000000000300947 */ /* 0x000fec0003800000 */
[----:B------:R-:W-:Y:S02]  /*75c0*/  ULDC UR4, c[0x0][0xac8] ;  /* 0x0002b20000047ab9 */ /* 0x000fe40000000800 */
[----:B------:R-:W-:Y:S02]  /*75d0*/  ISETP.GE.AND P1, PT, R17, UR4, PT ;  /* 0x0000000411007c0c */ /* 0x000fe4000bf26270 */
[----:B------:R-:W-:Y:S02]  /*75e0*/  ISETP.GE.AND P2, PT, R18, UR4, PT ;  /* 0x0000000412007c0c */ /* 0x000fe4000bf46270 */
[----:B------:R-:W-:-:S09]  /*75f0*/  ISETP.GE.AND P0, PT, R16, UR4, PT ;  /* 0x0000000410007c0c */ /* 0x000fd2000bf06270 */
[CC--:B-1----:R-:W-:Y:S02]  /*7600*/  @!P1 LEA R10, P3, R17.reuse, R8.reuse, 0x1 ;  /* 0x00000008110a9211 */ /* 0x0c2fe400078608ff */
[----:B------:R-:W-:Y:S02]  /*7610*/  @!P2 LEA R20, P4, R18, R8, 0x1 ;  /* 0x000000081214a211 */ /* 0x000fe400078808ff */
[----:B0-2---:R-:W-:Y:S01]  /*7620*/  @!P0 IMAD.WIDE R2, R16, 0x2, R8 ;  /* 0x0000000210028825 */ /* 0x005fe200078e0208 */
[-C--:B------:R-:W-:Y:S02]  /*7630*/  @!P1 LEA.HI.X R11, R17, R9.reuse, R45, 0x1, P3 ;  /* 0x00000009110b9211 */ /* 0x080fe400018f0c2d */
[----:B------:R-:W-:Y:S02]  /*7640*/  @!P2 LEA.HI.X R21, R18, R9, R157, 0x1, P4 ;  /* 0x000000091215a211 */ /* 0x000fe400020f0c9d */
[----:B-----5:R3:W-:Y:S04]  /*7650*/  @!P0 ST.E.128 desc[UR52][R2.64], R12 ;  /* 0x0000000c02008985 */ /* 0x0207e8000c101d34 */
[----:B------:R3:W-:Y:S04]  /*7660*/  @!P1 ST.E.128 desc[UR52][R10.64], R32 ;  /* 0x000000200a009985 */ /* 0x0007e8000c101d34 */
[----:B------:R3:W-:Y:S02]  /*7670*/  @!P2 ST.E.128 desc[UR52][R20.64], R36 ;  /* 0x000000241400a985 */ /* 0x0007e4000c101d34 */
.L_x_164:
[----:B------:R-:W-:Y:S05]  /*7680*/  BSYNC B1 ;  /* 0x0000000000017941 */ /* 0x000fea0003800000 */
.L_x_163:
[----:B------:R-:W-:Y:S01]  /*7690*/  VIADD R0, R43, 0x60 ;  /* 0x000000602b007836 */ /* 0x000fe20000000000 */
[----:B--2---:R2:W4:Y:S04]  /*76a0*/  SHFL.IDX PT, R9, R41, 0x1, 0x1c1f ;  /* 0x003c1f0029097f89 */ /* 0x00452800000e0000 */
[----:B------:R-:W-:Y:S01]  /*76b0*/  ISETP.GE.AND P0, PT, R0, R42, PT ;  /* 0x0000002a0000720c */ /* 0x000fe20003f06270 */
[----:B-1----:R2:W1:-:S12]  /*76c0*/  SHFL.IDX PT, R8, R40, 0x1, 0x1c1f ;  /* 0x003c1f0028087f89 */ /* 0x00245800000e0000 */
[----:B--2---:R-:W-:Y:S05]  /*76d0*/  @P0 BRA `(.L_x_165) ;  /* 0x0000000800c40947 */ /* 0x004fea0003800000 */
[----:B------:R-:W-:Y:S02]  /*76e0*/  ULDC UR4, c[0x0][0xac8] ;  /* 0x0002b20000047ab9 */ /* 0x000fe40000000800 */
[----:B------:R-:W-:Y:S02]  /*76f0*/  ISETP.GE.AND P2, PT, R17, UR4, PT ;  /* 0x0000000411007c0c */ /* 0x000fe4000bf46270 */
[----:B------:R-:W-:-:S11]  /*7700*/  ISETP.GE.AND P1, PT, R16, UR4, PT ;  /* 0x0000000410007c0c */ /* 0x000fd6000bf26270 */
[C---:B-1-3--:R-:W-:Y:S02]  /*7710*/  @!P2 LEA R10, P0, R17.reuse, R8, 0x1 ;  /* 0x00000008110aa211 */ /* 0x04afe400078008ff */
[----:B0---4-:R-:W-:Y:S02]  /*7720*/  @!P1 IMAD.WIDE R2, R16, 0x2, R8 ;  /* 0x0000000210029825 */ /* 0x011fe400078e0208 */
[----:B------:R-:W-:Y:S02]  /*7730*/  @!P2 LEA.HI.X R11, R17, R9, R45, 0x1, P0 ;  /* 0x00000009110ba211 */ /* 0x000fe400000f0c2d */
[----:B------:R-:W-:Y:S01]  /*7740*/  ISETP.GE.AND P0, PT, R18, UR4, PT ;  /* 0x0000000412007c0c */ /* 0x000fe2000bf06270 */
[----:B-----5:R2:W-:Y:S04]  /*7750*/  @!P1 ST.E.128 desc[UR52][R2.64], R4 ;  /* 0x0000000402009985 */ /* 0x0205e8000c101d34 */
[----:B------:R2:W-:Y:S08]  /*7760*/  @!P2 ST.E.128 desc[UR52][R10.64], R24 ;  /* 0x000000180a00a985 */ /* 0x0005f0000c101d34 */
[----:B------:R-:W-:Y:S05]  /*7770*/  @P0 BRA `(.L_x_165) ;  /* 0x00000008009c0947 */ /* 0x000fea0003800000 */
[----:B--2---:R-:W-:-:S04]  /*7780*/  LEA R2, P0, R18, R8, 0x1 ;  /* 0x0000000812027211 */ /* 0x004fc800078008ff */
[----:B------:R-:W-:-:S05]  /*7790*/  LEA.HI.X R3, R18, R9, R157, 0x1, P0 ;  /* 0x0000000912037211 */ /* 0x000fca00000f0c9d */
[----:B------:R0:W-:Y:S01]  /*77a0*/  ST.E.128 desc[UR52][R2.64], R28 ;  /* 0x0000001c02007985 */ /* 0x0001e2000c101d34 */
[----:B------:R-:W-:Y:S05]  /*77b0*/  BRA `(.L_x_165) ;  /* 0x00000008008c7947 */ /* 0x000fea0003800000 */
.L_x_161:
[----:B------:R-:W-:Y:S01]  /*77c0*/  ULDC.64 UR6, c[0x0][0xc00] ;  /* 0x0003000000067ab9 */ /* 0x000fe20000000a00 */
[----:B------:R-:W-:Y:S01]  /*77d0*/  ULDC UR4, c[0x0][0xa88] ;  /* 0x0002a20000047ab9 */ /* 0x000fe20000000800 */
[----:B------:R-:W-:Y:S01]  /*77e0*/  UISETP.NE.U32.AND UP0, UPT, UR6, URZ, UPT ;  /* 0x0000003f0600728c */ /* 0x000fe2000bf05070 */
[----:B------:R-:W0:Y:S03]  /*77f0*/  LDC R11, c[0x0][0xbe8] ;  /* 0x0002fa00ff0b7b82 */ /* 0x000e260000000800 */
[----:B------:R-:W-:-:S03]  /*7800*/  UISETP.NE.AND.EX UP0, UPT, UR7, URZ, UPT, UP0 ;  /* 0x0000003f0700728c */ /* 0x000fc6000bf05300 */
[----:B------:R-:W-:Y:S02]  /*7810*/  ULDC.64 UR6, c[0x0][0xc00] ;  /* 0x0003000000067ab9 */ /* 0x000fe40000000a00 */
[----:B------:R-:W-:Y:S01]  /*7820*/  UIMAD.WIDE UR6, UR40, 0x4, UR6 ;  /* 0x00000004280678a5 */ /* 0x000fe2000f8e0206 */
[----:B------:R-:W-:-:S05]  /*7830*/  PLOP3.LUT P2, PT, PT, PT, UP0, 0x80, 0x0 ;  /* 0x000000000000781c */ /* 0x000fca0003f4f008 */
[----:B------:R-:W-:Y:S02]  /*7840*/  IMAD.U32 R2, RZ, RZ, UR6 ;  /* 0x00000006ff027e24 */ /* 0x000fe4000f8e00ff */
[----:B------:R-:W-:Y:S01]  /*7850*/  IMAD.U32 R3, RZ, RZ, UR7 ;  /* 0x00000007ff037e24 */ /* 0x000fe2000f8e00ff */
[----:B------:R-:W-:Y:S02]  /*7860*/  ULDC.64 UR6, c[0x0][0xc08] ;  /* 0x0003020000067ab9 */ /* 0x000fe40000000a00 */
[----:B------:R-:W-:-:S03]  /*7870*/  UISETP.NE.U32.AND UP1, UPT, UR6, URZ, UPT ;  /* 0x0000003f0600728c */ /* 0x000fc6000bf25070 */
[----:B------:R-:W2:Y:S01]  /*7880*/  @P2 LDG.E R6, desc[UR52][R2.64] ;  /* 0x0000003402062981 */ /* 0x000ea2000c1e1900 */
[----:B------:R-:W-:Y:S01]  /*7890*/  UISETP.NE.AND.EX UP1, UPT, UR7, URZ, UPT, UP1 ;  /* 0x0000003f0700728c */ /* 0x000fe2000bf25310 */
[----:B------:R-:W-:-:S05]  /*78a0*/  IMAD.U32 R0, RZ, RZ, UR4 ;  /* 0x00000004ff007e24 */ /* 0x000fca000f8e00ff */
[----:B------:R-:W-:-:S05]  /*78b0*/  PLOP3.LUT P3, PT, PT, PT, UP1, 0x80, 0x0 ;  /* 0x000000000000781c */ /* 0x000fca0003f6f018 */
[----:B------:R-:W-:Y:S02]  /*78c0*/  @UP1 ULDC.64 UR6, c[0x0][0xc08] ;  /* 0x0003020000061ab9 */ /* 0x000fe40000000a00 */
[----:B------:R-:W-:-:S06]  /*78d0*/  @UP1 UIMAD.WIDE UR6, UR40, 0x4, UR6 ;  /* 0x00000004280618a5 */ /* 0x000fcc000f8e0206 */
[----:B------:R-:W-:Y:S02]  /*78e0*/  IMAD.U32 R4, RZ, RZ, UR6 ;  /* 0x00000006ff047e24 */ /* 0x000fe4000f8e00ff */
[----:B------:R-:W-:-:S05]  /*78f0*/  IMAD.U32 R5, RZ, RZ, UR7 ;  /* 0x00000007ff057e24 */ /* 0x000fca000f8e00ff */
[----:B------:R1:W5:Y:S01]  /*7900*/  @P3 LDG.E R0, desc[UR52][R4.64] ;  /* 0x0000003404003981 */ /* 0x000362000c1e1900 */
[----:B0-----:R-:W-:Y:S01]  /*7910*/  ISETP.NE.AND P0, PT, R11, 0x1, PT ;  /* 0x000000010b00780c */ /* 0x001fe20003f05270 */
[----:B------:R-:W-:Y:S01]  /*7920*/  UMOV UR4, URZ ;  /* 0x0000003f00047c82 */ /* 0x000fe20008000000 */
[----:B------:R-:W-:Y:S01]  /*7930*/  USHF.R.S32.HI UR10, URZ, 0x1f, UR45 ;  /* 0x0000001f3f0a7899 */ /* 0x000fe2000801142d */
[----:B------:R-:W0:Y:S10]  /*7940*/  S2R R7, SR_TID.X ;  /* 0x0000000000077919 */ /* 0x000e340000002100 */
[----:B------:R-:W3:Y:S01]  /*7950*/  @P0 LDC R9, c[0x0][0xbec] ;  /* 0x0002fb00ff090b82 */ /* 0x000ee20000000800 */
[----:B0-----:R-:W-:-:S05]  /*7960*/  VIADD R7, R7, 0xffffff80 ;  /* 0xffffff8007077836 */ /* 0x001fca0000000000 */
[----:B------:R-:W-:Y:S02]  /*7970*/  ISETP.GE.AND P1, PT, R7, 0xc0, PT ;  /* 0x000000c00700780c */ /* 0x000fe40003f26270 */
[----:B--2---:R-:W-:-:S13]  /*7980*/  @P2 R2UR UR4, R6 ;  /* 0x00000000060422ca */ /* 0x004fda00000e0000 */
[----:B------:R-:W-:Y:S01]  /*7990*/  USHF.R.S32.HI UR9, URZ, 0x1f, UR4 ;  /* 0x0000001f3f097899 */ /* 0x000fe20008011404 */
[----:B-1-3--:R-:W-:Y:S11]  /*79a0*/  @P3 BRA `(.L_x_166) ;  /* 0x0000000000103947 */ /* 0x00aff60003800000 */
[----:B------:R-:W-:Y:S05]  /*79b0*/  @!P2 BRA `(.L_x_166) ;  /* 0x00000000000ca947 */ /* 0x000fea0003800000 */
[----:B------:R-:W2:Y:S04]  /*79c0*/  LDG.E R5, desc[UR52][R2.64] ;  /* 0x0000003402057981 */ /* 0x000ea8000c1e1900 */
[----:B-----5:R-:W2:Y:S02]  /*79d0*/  LDG.E R0, desc[UR52][R2.64+0x4] ;  /* 0x0000043402007981 */ /* 0x020ea4000c1e1900 */
[----:B--2---:R-:W-:-:S07]  /*79e0*/  IMAD.IADD R0, R0, 0x1, -R5 ;  /* 0x0000000100007824 */ /* 0x004fce00078e0a05 */
.L_x_166:
[----:B------:R-:W-:Y:S01]  /*79f0*/  USEL UR40, UR40, URZ, !UP0 ;  /* 0x0000003f28287287 */ /* 0x000fe2000c000000 */
[----:B------:R-:W-:Y:S01]  /*7a00*/  BSSY B1, `(.L_x_167) ;  /* 0x000002d000017945 */ /* 0x000fe20003800000 */
[----:B------:R-:W-:-:S03]  /*7a10*/  USEL UR41, UR41, URZ, !UP0 ;  /* 0x0000003f29297287 */ /* 0x000fc6000c000000 */
[----:B------:R-:W-:Y:S09]  /*7a20*/  @P1 BRA `(.L_x_168) ;  /* 0x0000000000a81947 */ /* 0x000ff20003800000 */
[----:B------:R-:W0:Y:S01]  /*7a30*/  S2R R3, SR_TID.X ;  /* 0x0000000000037919 */ /* 0x000e220000002100 */
[----:B------:R-:W1:Y:S01]  /*7a40*/  LDC R7, c[0x0][0xbe8] ;  /* 0x0002fa00ff077b82 */ /* 0x000e620000000800 */
[----:B------:R-:W-:-:S04]  /*7a50*/  IMAD.U32 R2, RZ, RZ, UR44 ;  /* 0x0000002cff027e24 */ /* 0x000fc8000f8e00ff */
[----:B0-----:R-:W-:Y:S02]  /*7a60*/  IMAD R2, R2, 0xc0, R3 ;  /* 0x000000c002027824 */ /* 0x001fe400078e0203 */
[----:B-1---5:R-:W-:Y:S02]  /*7a70*/  IMAD R3, R0, R7, RZ ;  /* 0x0000000700037224 */ /* 0x022fe400078e02ff */
[----:B------:R-:W-:-:S05]  /*7a80*/  VIADD R4, R2, 0xffffff80 ;  /* 0xffffff8002047836 */ /* 0x000fca0000000000 */
[----:B------:R-:W-:-:S13]  /*7a90*/  ISETP.GE.AND P1, PT, R4, R3, PT ;  /* 0x000000030400720c */ /* 0x000fda0003f26270 */
[----:B------:R-:W-:Y:S05]  /*7aa0*/  @P1 BRA `(.L_x_168) ;  /* 0x0000000000881947 */ /* 0x000fea0003800000 */
[----:B------:R-:W-:Y:S01]  /*7ab0*/  ISETP.NE.AND P1, PT, R7, 0x1, PT ;  /* 0x000000010700780c */ /* 0x000fe20003f25270 */
[----:B------:R-:W-:Y:S01]  /*7ac0*/  ULDC.64 UR12, c[0x0][0xb90] ;  /* 0x0002e400000c7ab9 */ /* 0x000fe20000000a00 */
[----:B------:R-:W-:Y:S01]  /*7ad0*/  UMOV UR6, UR4 ;  /* 0x0000000400067c82 */ /* 0x000fe20008000000 */
[----:B------:R-:W-:Y:S01]  /*7ae0*/  UIMAD UR8, UR10, UR12, URZ ;  /* 0x0000000c0a0872a4 */ /* 0x000fe2000f8e023f */
[----:B------:R-:W-:Y:S01]  /*7af0*/  IMAD.MOV.U32 R2, RZ, RZ, R4 ;  /* 0x000000ffff027224 */ /* 0x000fe200078e0004 */
[----:B------:R-:W-:Y:S02]  /*7b00*/  UMOV UR7, UR9 ;  /* 0x0000000900077c82 */ /* 0x000fe40008000000 */
[----:B------:R-:W-:Y:S02]  /*7b10*/  UIMAD.WIDE.U32 UR6, UR45, UR12, UR6 ;  /* 0x0000000c2d0672a5 */ /* 0x000fe4000f8e0006 */
[----:B------:R-:W-:-:S03]  /*7b20*/  UIMAD UR8, UR45, UR13, UR8 ;  /* 0x0000000d2d0872a4 */ /* 0x000fc6000f8e0208 */
[----:B------:R-:W-:Y:S01]  /*7b30*/  ULDC.64 UR12, c[0x0][0xb98] ;  /* 0x0002e600000c7ab9 */ /* 0x000fe20000000a00 */
[----:B------:R-:W0:Y:S01]  /*7b40*/  @P1 LDC R3, c[0x0][0xbec] ;  /* 0x0002fb00ff031b82 */ /* 0x000e220000000800 */
[----:B------:R-:W-:Y:S02]  /*7b50*/  UIADD3 UR7, UR7, UR8, URZ ;  /* 0x0000000807077290 */ /* 0x000fe4000fffe03f */
[----:B------:R-:W-:Y:S02]  /*7b60*/  UIMAD UR8, UR41, UR12, URZ ;  /* 0x0000000c290872a4 */ /* 0x000fe4000f8e023f */
[----:B------:R-:W-:Y:S02]  /*7b70*/  UIMAD.WIDE.U32 UR6, UR40, UR12, UR6 ;  /* 0x0000000c280672a5 */ /* 0x000fe4000f8e0006 */
[----:B------:R-:W-:Y:S01]  /*7b80*/  UIMAD UR8, UR40, UR13, UR8 ;  /* 0x0000000d280872a4 */ /* 0x000fe2000f8e0208 */
[----:B------:R-:W1:Y:S02]  /*7b90*/  @P1 LDC R6, c[0x0][0xbf0] ;  /* 0x0002fc00ff061b82 */ /* 0x000e640000000800 */
[----:B------:R-:W-:Y:S01]  /*7ba0*/  ULDC.64 UR12, c[0x0][0xb88] ;  /* 0x0002e200000c7ab9 */ /* 0x000fe20000000a00 */
[----:B0-----:R-:W-:-:S05]  /*7bb0*/  @P1 IMAD.HI.U32 R3, R4, R3, RZ ;  /* 0x0000000304031227 */ /* 0x001fca00078e00ff */
[----:B-1----:R-:W-:Y:S01]  /*7bc0*/  @P1 SHF.R.U32.HI R2, RZ, R6, R3 ;  /* 0x00000006ff021219 */ /* 0x002fe20000011603 */
[----:B------:R-:W-:-:S03]  /*7bd0*/  IMAD.U32 R6, RZ, RZ, UR8 ;  /* 0x00000008ff067e24 */ /* 0x000fc6000f8e00ff */
[--C-:B------:R-:W-:Y:S01]  /*7be0*/  SHF.R.S32.HI R3, RZ, 0x1f, R2.reuse ;  /* 0x0000001fff037819 */ /* 0x100fe20000011402 */
[----:B------:R-:W-:Y:S01]  /*7bf0*/  IMAD.MOV R5, RZ, RZ, -R2 ;  /* 0x000000ffff057224 */ /* 0x000fe200078e0a02 */
[----:B------:R-:W-:-:S03]  /*7c00*/  IADD3 R2, P1, R2, UR6, RZ ;  /* 0x0000000602027c10 */ /* 0x000fc6000ff3e0ff */
[----:B------:R-:W-:Y:S01]  /*7c10*/  IMAD R5, R7, R5, R4 ;  /* 0x0000000507057224 */ /* 0x000fe200078e0204 */
[----:B------:R-:W-:Y:S01]  /*7c20*/  IADD3.X R3, R3, UR7, R6, P1, !PT ;  /* 0x0000000703037c10 */ /* 0x000fe20008ffe406 */
[----:B------:R-:W-:-:S03]  /*7c30*/  ULDC.64 UR6, c[0x0][0xb50] ;  /* 0x0002d40000067ab9 */ /* 0x000fc60000000a00 */
[----:B------:R-:W-:Y:S01]  /*7c40*/  SHF.R.S32.HI R4, RZ, 0x1f, R5 ;  /* 0x0000001fff047819 */ /* 0x000fe20000011405 */
[----:B------:R-:W-:-:S04]  /*7c50*/  IMAD.WIDE.U32 R2, R5, UR12, R2 ;  /* 0x0000000c05027c25 */ /* 0x000fc8000f8e0002 */
[----:B------:R-:W-:-:S04]  /*7c60*/  IMAD R4, R4, UR12, RZ ;  /* 0x0000000c04047c24 */ /* 0x000fc8000f8e02ff */
[----:B------:R-:W-:Y:S01]  /*7c70*/  IMAD R7, R5, UR13, R4 ;  /* 0x0000000d05077c24 */ /* 0x000fe2000f8e0204 */
[----:B------:R-:W-:-:S03]  /*7c80*/  LEA R4, P1, R2, UR6, 0x2 ;  /* 0x0000000602047c11 */ /* 0x000fc6000f8210ff */
[----:B------:R-:W-:-:S05]  /*7c90*/  IMAD.IADD R3, R3, 0x1, R7 ;  /* 0x0000000103037824 */ /* 0x000fca00078e0207 */
[----:B------:R-:W-:Y:S01]  /*7ca0*/  LEA.HI.X R5, R2, UR7, R3, 0x2, P1 ;  /* 0x0000000702057c11 */ /* 0x000fe200088f1403 */
[----:B------:R-:W-:-:S05]  /*7cb0*/  IMAD.MOV.U32 R3, RZ, RZ, -0x800000 ;  /* 0xff800000ff037424 */ /* 0x000fca00078e00ff */
[----:B------:R0:W-:Y:S02]  /*7cc0*/  STG.E desc[UR52][R4.64], R3 ;  /* 0x0000000304007986 */ /* 0x0001e4000c101934 */
.L_x_168:
[----:B------:R-:W-:Y:S05]  /*7cd0*/  BSYNC B1 ;  /* 0x0000000000017941 */ /* 0x000fea0003800000 */
.L_x_167:
[----:B0-----:R-:W0:Y:S01]  /*7ce0*/  @P0 LDC R3, c[0x0][0xbf0] ;  /* 0x0002fc00ff030b82 */ /* 0x001e220000000800 */
[----:B------:R-:W-:Y:S01]  /*7cf0*/  ULDC.64 UR12, c[0x0][0xaa0] ;  /* 0x0002a800000c7ab9 */ /* 0x000fe20000000a00 */
[----:B------:R-:W-:Y:S01]  /*7d00*/  IMAD.U32 R5, RZ, RZ, UR44 ;  /* 0x0000002cff057e24 */ /* 0x000fe2000f8e00ff */
[----:B------:R-:W-:Y:S01]  /*7d10*/  UIMAD UR8, UR9, UR12, URZ ;  /* 0x0000000c090872a4 */ /* 0x000fe2000f8e023f */
[----:B------:R-:W-:Y:S01]  /*7d20*/  IMAD R2, R19, 0x60, R22 ;  /* 0x0000006013027824 */ /* 0x000fe200078e0216 */
[----:B------:R-:W-:Y:S01]  /*7d30*/  UIMAD.WIDE.U32 UR6, UR4, UR12, URZ ;  /* 0x0000000c040672a5 */ /* 0x000fe2000f8e003f */
[----:B------:R-:W-:Y:S01]  /*7d40*/  BSSY B1, `(.L_x_169) ;  /* 0x0000039000017945 */ /* 0x000fe20003800000 */
[----:B------:R-:W-:Y:S01]  /*7d50*/  UIMAD UR8, UR4, UR13, UR8 ;  /* 0x0000000d040872a4 */ /* 0x000fe2000f8e0208 */
[----:B------:R-:W-:Y:S01]  /*7d60*/  IMAD R4, R5, 0xc0, R2 ;  /* 0x000000c005047824 */ /* 0x000fe200078e0202 */
[----:B------:R-:W-:Y:S01]  /*7d70*/  SHF.R.S32.HI R10, RZ, 0x1f, R17 ;  /* 0x0000001fff0a7819 */ /* 0x000fe20000011411 */
[----:B------:R-:W-:Y:S01]  /*7d80*/  ULDC.64 UR12, c[0x0][0xae8] ;  /* 0x0002ba00000c7ab9 */ /* 0x000fe20000000a00 */
[----:B------:R-:W-:Y:S01]  /*7d90*/  UIADD3 UR7, UR7, UR8, URZ ;  /* 0x0000000807077290 */ /* 0x000fe2000fffe03f */
[----:B------:R-:W-:Y:S01]  /*7da0*/  @P0 IMAD.HI.U32 R2, R4, R9, RZ ;  /* 0x0000000904020227 */ /* 0x000fe200078e00ff */
[----:B------:R-:W-:-:S02]  /*7db0*/  UIMAD UR4, UR10, UR12, URZ ;  /* 0x0000000c0a0472a4 */ /* 0x000fc4000f8e023f */
[----:B------:R-:W-:Y:S01]  /*7dc0*/  UIMAD.WIDE.U32 UR6, UR45, UR12, UR6 ;  /* 0x0000000c2d0672a5 */ /* 0x000fe2000f8e0006 */
[----:B------:R-:W-:Y:S01]  /*7dd0*/  IMAD.MOV.U32 R5, RZ, RZ, R4 ;  /* 0x000000ffff057224 */ /* 0x000fe200078e0004 */
[----:B------:R-:W-:Y:S01]  /*7de0*/  UIMAD UR4, UR45, UR13, UR4 ;  /* 0x0000000d2d0472a4 */ /* 0x000fe2000f8e0204 */
[----:B------:R-:W-:-:S03]  /*7df0*/  ULDC.64 UR8, c[0x0][0xaf0] ;  /* 0x0002bc0000087ab9 */ /* 0x000fc60000000a00 */
[----:B------:R-:W-:Y:S02]  /*7e00*/  UIADD3 UR7, UR7, UR4, URZ ;  /* 0x0000000407077290 */ /* 0x000fe4000fffe03f */
[----:B------:R-:W-:Y:S01]  /*7e10*/  UIMAD UR4, UR41, UR8, URZ ;  /* 0x00000008290472a4 */ /* 0x000fe2000f8e023f */
[----:B0-----:R-:W-:Y:S01]  /*7e20*/  @P0 SHF.R.U32.HI R5, RZ, R3, R2 ;  /* 0x00000003ff050219 */ /* 0x001fe20000011602 */
[----:B------:R-:W-:Y:S02]  /*7e30*/  UIMAD.WIDE.U32 UR6, UR40, UR8, UR6 ;  /* 0x00000008280672a5 */ /* 0x000fe4000f8e0006 */
[----:B------:R-:W-:Y:S01]  /*7e40*/  UIMAD UR4, UR40, UR9, UR4 ;  /* 0x00000009280472a4 */ /* 0x000fe2000f8e0204 */
[--C-:B------:R-:W-:Y:S01]  /*7e50*/  SHF.R.S32.HI R2, RZ, 0x1f, R5.reuse ;  /* 0x0000001fff027819 */ /* 0x100fe20000011405 */
[----:B------:R-:W-:Y:S01]  /*7e60*/  IMAD.MOV R7, RZ, RZ, -R5 ;  /* 0x000000ffff077224 */ /* 0x000fe200078e0a05 */
[----:B------:R-:W-:Y:S01]  /*7e70*/  ULDC.64 UR8, c[0x0][0xae0] ;  /* 0x0002b80000087ab9 */ /* 0x000fe20000000a00 */
[----:B------:R-:W-:-:S02]  /*7e80*/  UIADD3 UR4, UR7, UR4, URZ ;  /* 0x0000000407047290 */ /* 0x000fc4000fffe03f */
[----:B------:R-:W-:Y:S02]  /*7e90*/  IMAD.U32 R3, RZ, RZ, UR7 ;  /* 0x00000007ff037e24 */ /* 0x000fe4000f8e00ff */
[----:B------:R-:W-:Y:S02]  /*7ea0*/  IMAD R6, R2, UR8, RZ ;  /* 0x0000000802067c24 */ /* 0x000fe4000f8e02ff */
[----:B------:R-:W-:Y:S01]  /*7eb0*/  IMAD.U32 R2, RZ, RZ, UR6 ;  /* 0x00000006ff027e24 */ /* 0x000fe2000f8e00ff */
[----:B------:R-:W-:Y:S01]  /*7ec0*/  ULDC.64 UR6, c[0x0][0xad8] ;  /* 0x0002b60000067ab9 */ /* 0x000fe20000000a00 */
[----:B------:R-:W-:Y:S02]  /*7ed0*/  IMAD.U32 R3, RZ, RZ, UR4 ;  /* 0x00000004ff037e24 */ /* 0x000fe4000f8e00ff */
[----:B------:R-:W-:Y:S02]  /*7ee0*/  IMAD R7, R11, R7, R4 ;  /* 0x000000070b077224 */ /* 0x000fe400078e0204 */
[----:B------:R-:W-:-:S02]  /*7ef0*/  IMAD R9, R5, UR9, R6 ;  /* 0x0000000905097c24 */ /* 0x000fc4000f8e0206 */
[----:B------:R-:W-:Y:S01]  /*7f00*/  IMAD.WIDE.U32 R2, R5, UR8, R2 ;  /* 0x0000000805027c25 */ /* 0x000fe2000f8e0002 */
[----:B------:R-:W-:-:S03]  /*7f10*/  SHF.R.S32.HI R4, RZ, 0x1f, R7 ;  /* 0x0000001fff047819 */ /* 0x000fc60000011407 */
[----:B------:R-:W-:Y:S02]  /*7f20*/  IMAD.IADD R3, R3, 0x1, R9 ;  /* 0x0000000103037824 */ /* 0x000fe400078e0209 */
[----:B------:R-:W-:Y:S02]  /*7f30*/  IMAD.U32 R9, RZ, RZ, UR44 ;  /* 0x0000002cff097e24 */ /* 0x000fe4000f8e00ff */
[----:B------:R-:W-:Y:S02]  /*7f40*/  IMAD R4, R4, UR6, RZ ;  /* 0x0000000604047c24 */ /* 0x000fe4000f8e02ff */
[----:B-----5:R-:W-:Y:S02]  /*7f50*/  IMAD R11, R0, R11, RZ ;  /* 0x0000000b000b7224 */ /* 0x020fe400078e02ff */
[----:B------:R-:W-:Y:S02]  /*7f60*/  IMAD R0, R9, 0xc0, R22 ;  /* 0x000000c009007824 */ /* 0x000fe400078e0216 */
[----:B------:R-:W-:-:S02]  /*7f70*/  IMAD R5, R7, UR7, R4 ;  /* 0x0000000707057c24 */ /* 0x000fc4000f8e0204 */
[----:B------:R-:W-:Y:S01]  /*7f80*/  IMAD.WIDE.U32 R2, R7, UR6, R2 ;  /* 0x0000000607027c25 */ /* 0x000fe2000f8e0002 */
[----:B------:R-:W-:Y:S01]  /*7f90*/  ISETP.GE.AND P0, PT, R0, R11, PT ;  /* 0x0000000b0000720c */ /* 0x000fe20003f06270 */
[----:B------:R-:W-:Y:S02]  /*7fa0*/  ULDC.64 UR6, c[0x0][0xa80] ;  /* 0x0002a00000067ab9 */ /* 0x000fe40000000a00 */
[----:B------:R-:W-:Y:S01]  /*7fb0*/  IMAD.IADD R3, R3, 0x1, R5 ;  /* 0x0000000103037824 */ /* 0x000fe200078e0205 */
[----:B------:R-:W-:-:S04]  /*7fc0*/  LEA R4, P1, R2, UR6, 0x1 ;  /* 0x0000000602047c11 */ /* 0x000fc8000f8208ff */
[----:B------:R-:W-:Y:S02]  /*7fd0*/  LEA.HI.X R5, R2, UR7, R3, 0x1, P1 ;  /* 0x0000000702057c11 */ /* 0x000fe400088f0c03 */
[----:B------:R0:W1:Y:S04]  /*7fe0*/  SHFL.IDX PT, R2, R4, RZ, 0x1c1f ;  /* 0x001c1fff04027589 */ /* 0x00006800000e0000 */
[----:B------:R0:W2:Y:S01]  /*7ff0*/  SHFL.IDX PT, R3, R5, RZ, 0x1c1f ;  /* 0x001c1fff05037589 */ /* 0x0000a200000e0000 */
[----:B------:R-:W-:Y:S05]  /*8000*/  @P0 BRA `(.L_x_170) ;  /* 0x0000000000300947 */ /* 0x000fea0003800000 */
        /* <DEDUP_REMOVED lines=9> */
[----:B------:R3:W-:Y:S04]  /*80a0*/  @!P2 ST.E.128 desc[UR52][R6.64], RZ ;  /* 0x000000ff0600a985 */ /* 0x0007e8000c101d34 */
[----:B------:R3:W-:Y:S04]  /*80b0*/  @!P3 ST.E.128 desc[UR52][R8.64], RZ ;  /* 0x000000ff0800b985 */ /* 0x0007e8000c101d34 */
[----:B------:R3:W-:Y:S02]  /*80c0*/  @!P4 ST.E.128 desc[UR52][R12.64], RZ ;  /* 0x000000ff0c00c985 */ /* 0x0007e4000c101d34 */
.L_x_170:
[----:B------:R-:W-:Y:S05]  /*80d0*/  BSYNC B1 ;  /* 0x0000000000017941 */ /* 0x000fea0003800000 */
.L_x_169:
[----:B------:R-:W-:Y:S01]  /*80e0*/  VIADD R0, R0, 0x60 ;  /* 0x0000006000007836 */ /* 0x000fe20000000000 */
[----:B--2---:R2:W4:Y:S04]  /*80f0*/  SHFL.IDX PT, R3, R5, 0x1, 0x1c1f ;  /* 0x003c1f0005037f89 */ /* 0x00452800000e0000 */
        /* <DEDUP_REMOVED lines=9> */
[----:B0---4-:R-:W-:Y:S01]  /*8190*/  @!P2 IMAD.WIDE R4, R16, 0x2, R2 ;  /* 0x000000021004a825 */ /* 0x011fe200078e0202 */
[-C--:B------:R-:W-:Y:S02]  /*81a0*/  @!P3 LEA.HI.X R7, R17, R3.reuse, R10, 0x1, P0 ;  /* 0x000000031107b211 */ /* 0x080fe400000f0c0a */
[----:B------:R-:W-:Y:S02]  /*81b0*/  @!P4 LEA.HI.X R9, R18, R3, R157, 0x1, P1 ;  /* 0x000000031209c211 */ /* 0x000fe400008f0c9d */
[----:B------:R0:W-:Y:S04]  /*81c0*/  @!P2 ST.E.128 desc[UR52][R4.64], RZ ;  /* 0x000000ff0400a985 */ /* 0x0001e8000c101d34 */
[----:B------:R0:W-:Y:S04]  /*81d0*/  @!P3 ST.E.128 desc[UR52][R6.64], RZ ;  /* 0x000000ff0600b985 */ /* 0x0001e8000c101d34 */
[----:B------:R0:W-:Y:S02]  /*81e0*/  @!P4 ST.E.128 desc[UR52][R8.64], RZ ;  /* 0x000000ff0800c985 */ /* 0x0001e4000c101d34 */
.L_x_165:
[----:B------:R-:W-:Y:S05]  /*81f0*/  BSYNC B0 ;  /* 0x0000000000007941 */ /* 0x000fea0003800000 */
.L_x_160:
[----:B------:R-:W-:Y:S02]  /*8200*/  ULDC UR4, c[0x0][0xc3c] ;  /* 0x00030f0000047ab9 */ /* 0x000fe40000000800 */
[----:B------:R-:W-:-:S13]  /*8210*/  ISETP.GE.AND P0, PT, R47, UR4, PT ;  /* 0x000000042f007c0c */ /* 0x000fda000bf06270 */
[----:B------:R-:W-:Y:S05]  /*8220*/  @!P0 BRA `(.L_x_171) ;  /* 0xffffff8800e88947 */ /* 0x000fea000383ffff */
[----:B------:R-:W-:Y:S05]  /*8230*/  EXIT ;  /* 0x000000000000794d */ /* 0x000fea0003800000 */
.L_x_134:
[----:B------:R-:W-:-:S08]  /*8240*/  NOP ;  /* 0x0000000000007918 */ /* 0x000fd00000000000 */
[----:B------:R-:W0:-:S00]  /*8250*/  USETMAXREG.DEALLOC.CTAPOOL 0x20 ;  /* 0x00000020000079c8 */ /* 0x000e0000080e0500 */
[----:B0-----:R-:W2:Y:S01]  /*8260*/  LDL.LU R3, [R1] ;  /* 0x0000000001037983 */ /* 0x001ea20000300800 */
[----:B------:R-:W-:Y:S01]  /*8270*/  LOP3.LUT R2, R0, 0x3, RZ, 0xc0, !PT ;  /* 0x0000000300027812 */ /* 0x000fe200078ec0ff */
[----:B------:R-:W-:-:S05]  /*8280*/  IMAD.MOV.U32 R4, RZ, RZ, RZ ;  /* 0x000000ffff047224 */ /* 0x000fca00078e00ff */
[----:B------:R-:W0:Y:S02]  /*8290*/  SHFL.IDX PT, R2, R2, RZ, 0x1f ;  /* 0x00001fff02027589 */ /* 0x000e2400000e0000 */
[----:B0-----:R-:W-:Y:S02]  /*82a0*/  ISETP.NE.AND P0, PT, R2, RZ, PT ;  /* 0x000000ff0200720c */ /* 0x001fe40003f05270 */
[----:B--2---:R-:W-:-:S11]  /*82b0*/  LOP3.LUT R3, R3, 0xfffffffd, RZ, 0xc0, !PT ;  /* 0xfffffffd03037812 */ /* 0x004fd600078ec0ff */
[----:B------:R-:W-:-:S05]  /*82c0*/  @P0 LOP3.LUT R3, R3, 0x2, RZ, 0xfc, !PT ;  /* 0x0000000203030812 */ /* 0x000fca00078efcff */
[----:B------:R0:W-:Y:S01]  /*82d0*/  STL [R1], R3 ;  /* 0x0000000301007387 */ /* 0x0001e20000100800 */
[----:B------:R-:W-:Y:S05]  /*82e0*/  @!P0 BRA `(.L_x_172) ;  /* 0x0000000000248947 */ /* 0x000fea0003800000 */
[----:B------:R-:W1:Y:S08]  /*82f0*/  S2UR UR5, SR_CgaCtaId ;  /* 0x00000000000579c3 */ /* 0x000e700000008800 */
[----:B------:R-:W-:Y:S06]  /*8300*/  BAR.SYNC.DEFER_BLOCKING 0x5, 0x200 ;  /* 0x0148000000007b1d */ /* 0x000fec0000010000 */
[----:B------:R-:W-:-:S02]  /*8310*/  UMOV UR4, 0x400 ;  /* 0x0000040000047882 */ /* 0x000fc40000000000 */
[----:B-1----:R-:W-:-:S09]  /*8320*/  ULEA UR4, UR5, UR4, 0x18 ;  /* 0x0000000405047291 */ /* 0x002fd2000f8ec03f */
[----:B------:R-:W1:Y:S02]  /*8330*/  LDS.128 R24, [UR4+0x19cd0] ;  /* 0x019cd004ff187984 */ /* 0x000e640008000c00 */
[----:B-1----:R-:W-:Y:S02]  /*8340*/  R2UR UR45, R27 ;  /* 0x000000001b2d72ca */ /* 0x002fe400000e0000 */
[----:B------:R-:W-:Y:S01]  /*8350*/  R2UR UR36, R26 ;  /* 0x000000001a2472ca */ /* 0x000fe200000e0000 */
[----:B------:R-:W-:Y:S06]  /*8360*/  BAR.ARV 0x4, 0x200 ;  /* 0x0108000000007b1d */ /* 0x000fec0000002000 */
[----:B------:R-:W-:Y:S08]  /*8370*/  BRA `(.L_x_173) ;  /* 0x0000000800187947 */ /* 0x000ff00003800000 */
.L_x_172:
[----:B------:R-:W1:Y:S01]  /*8380*/  S2R R2, SR_TID.X ;  /* 0x0000000000027919 */ /* 0x000e620000002100 */
[----:B------:R-:W-:Y:S01]  /*8390*/  ULDC UR4, c[0x0][0xc3c] ;  /* 0x00030f0000047ab9 */ /* 0x000fe20000000800 */
[----:B------:R-:W2:Y:S01]  /*83a0*/  LDC R9, c[0x0][0xc38] ;  /* 0x00030e00ff097b82 */ /* 0x000ea20000000800 */
[----:B-1----:R-:W-:-:S04]  /*83b0*/  LOP3.LUT R5, R2, 0x1f, RZ, 0xc0, !PT ;  /* 0x0000001f02057812 */ /* 0x002fc800078ec0ff */
[----:B------:R-:W-:-:S04]  /*83c0*/  ISETP.NE.AND P0, PT, R5, 0x1f, PT ;  /* 0x0000001f0500780c */ /* 0x000fc80003f05270 */
[----:B------:R-:W-:-:S13]  /*83d0*/  ISETP.GE.OR P1, PT, R5, UR4, !P0 ;  /* 0x0000000405007c0c */ /* 0x000fda000c726670 */
[----:B0-----:R-:W0:Y:S02]  /*83e0*/  @!P1 LDC.64 R2, c[0x0][0xc80] ;  /* 0x00032000ff029b82 */ /* 0x001e240000000a00 */
[----:B0-----:R-:W-:-:S05]  /*83f0*/  @!P1 IMAD.WIDE.U32 R2, R5, 0x4, R2 ;  /* 0x0000000405029825 */ /* 0x001fca00078e0002 */
[----:B------:R-:W3:Y:S01]  /*8400*/  @!P1 LDG.E R4, desc[UR52][R2.64] ;  /* 0x0000003402049981 */ /* 0x000ee2000c1e1900 */
[C---:B------:R-:W-:Y:S01]  /*8410*/  ISETP.NE.AND P1, PT, R5.reuse, RZ, PT ;  /* 0x000000ff0500720c */ /* 0x040fe20003f25270 */
[----:B------:R-:W-:Y:S01]  /*8420*/  UMOV UR45, URZ ;  /* 0x0000003f002d7c82 */ /* 0x000fe20008000000 */
[C---:B------:R-:W-:Y:S01]  /*8430*/  ISETP.GE.U32.AND P2, PT, R5.reuse, 0x2, PT ;  /* 0x000000020500780c */ /* 0x040fe20003f46070 */
[----:B------:R-:W-:Y:S01]  /*8440*/  IMAD.MOV.U32 R24, RZ, RZ, RZ ;  /* 0x000000ffff187224 */ /* 0x000fe200078e00ff */
[C---:B------:R-:W-:Y:S02]  /*8450*/  ISETP.GE.U32.AND P3, PT, R5.reuse, 0x4, PT ;  /* 0x000000040500780c */ /* 0x040fe40003f66070 */
[C---:B------:R-:W-:Y:S02]  /*8460*/  ISETP.GE.U32.AND P4, PT, R5.reuse, 0x8, PT ;  /* 0x000000080500780c */ /* 0x040fe40003f86070 */
[----:B------:R-:W-:Y:S01]  /*8470*/  ISETP.GE.U32.AND P5, PT, R5, 0x10, PT ;  /* 0x000000100500780c */ /* 0x000fe20003fa6070 */
[----:B---3--:R-:W0:Y:S02]  /*8480*/  SHFL.UP PT, R6, R4, 0x1, RZ ;  /* 0x0420000004067989 */ /* 0x008e2400000e00ff */
[----:B0-----:R-:W-:-:S05]  /*8490*/  SEL R7, R6, RZ, P1 ;  /* 0x000000ff06077207 */ /* 0x001fca0000800000 */
[----:B------:R-:W-:-:S05]  /*84a0*/  IMAD.IADD R7, R4, 0x1, R7 ;  /* 0x0000000104077824 */ /* 0x000fca00078e0207 */
[----:B------:R-:W0:Y:S02]  /*84b0*/  SHFL.UP PT, R6, R7, 0x2, RZ ;  /* 0x0440000007067989 */ /* 0x000e2400000e00ff */
        /* <DEDUP_REMOVED lines=10> */
[----:B------:R-:W-:Y:S02]  /*8560*/  IMAD.IADD R8, R2, 0x1, R7 ;  /* 0x0000000102087824 */ /* 0x000fe400078e0207 */
[----:B------:R-:W0:Y:S03]  /*8570*/  S2R R7, SR_CTAID.X ;  /* 0x0000000000077919 */ /* 0x000e260000002500 */
[----:B------:R-:W2:Y:S02]  /*8580*/  SHFL.IDX PT, R6, R8, 0x1f, 0x1f ;  /* 0x03e01f0008067f89 */ /* 0x000ea400000e0000 */
[----:B--2---:R-:W-:-:S04]  /*8590*/  IMAD R6, R6, R9, RZ ;  /* 0x0000000906067224 */ /* 0x004fc800078e02ff */
[----:B------:R-:W-:Y:S01]  /*85a0*/  IMAD.MOV.U32 R3, RZ, RZ, R6 ;  /* 0x000000ffff037224 */ /* 0x000fe200078e0006 */
[----:B0-----:R-:W-:-:S13]  /*85b0*/  ISETP.GT.AND P6, PT, R6, R7, PT ;  /* 0x000000070600720c */ /* 0x001fda0003fc4270 */
[----:B------:R-:W-:Y:S05]  /*85c0*/  @P6 BRA `(.L_x_174) ;  /* 0x0000000000a06947 */ /* 0x000fea0003800000 */
[----:B------:R-:W-:Y:S01]  /*85d0*/  IMAD.MOV.U32 R6, RZ, RZ, R3 ;  /* 0x000000ffff067224 */ /* 0x000fe200078e0003 */
[----:B------:R-:W-:Y:S01]  /*85e0*/  UMOV UR45, URZ ;  /* 0x0000003f002d7c82 */ /* 0x000fe20008000000 */
[----:B------:R-:W-:Y:S01]  /*85f0*/  ULDC UR6, c[0x0][0xc3c] ;  /* 0x00030f0000067ab9 */ /* 0x000fe20000000800 */
[----:B------:R-:W-:-:S05]  /*8600*/  ULDC UR5, c[0x0][0xc3c] ;  /* 0x00030f0000057ab9 */ /* 0x000fca0000000800 */
.L_x_178:
[----:B------:R-:W-:-:S03]  /*8610*/  UIADD3 UR4, UR45, 0x1f, URZ ;  /* 0x0000001f2d047890 */ /* 0x000fc6000fffe03f */
[----:B------:R-:W-:Y:S01]  /*8620*/  UMOV UR45, UR5 ;  /* 0x00000005002d7c82 */ /* 0x000fe20008000000 */
[----:B------:R-:W-:-:S06]  /*8630*/  UISETP.GE.AND UP0, UPT, UR4, UR6, UPT ;  /* 0x000000060400728c */ /* 0x000fcc000bf06270 */
[----:B------:R-:W-:-:S13]  /*8640*/  PLOP3.LUT P6, PT, PT, PT, UP0, 0x40, 0x0 ;  /* 0x000000000000781c */ /* 0x000fda0003fce808 */
[----:B------:R-:W-:Y:S05]  /*8650*/  @!P6 BRA `(.L_x_175) ;  /* 0x000000040034e947 */ /* 0x000fea0003800000 */
[----:B------:R-:W-:Y:S01]  /*8660*/  UMOV UR45, UR4 ;  /* 0x00000004002d7c82 */ /* 0x000fe20008000000 */
[----:B------:R-:W-:Y:S01]  /*8670*/  BSSY B0, `(.L_x_176) ;  /* 0x0000008000007945 */ /* 0x000fe20003800000 */
[----:B------:R-:W-:Y:S02]  /*8680*/  VIADD R9, R5, UR45 ;  /* 0x0000002d05097c36 */ /* 0x000fe40008000000 */
[----:B------:R-:W-:-:S03]  /*8690*/  IMAD.MOV.U32 R4, RZ, RZ, RZ ;  /* 0x000000ffff047224 */ /* 0x000fc600078e00ff */
[----:B------:R-:W-:-:S13]  /*86a0*/  ISETP.GE.OR P6, PT, R9, UR6, !P0 ;  /* 0x0000000609007c0c */ /* 0x000fda000c7c6670 */
[----:B------:R-:W-:Y:S05]  /*86b0*/  @P6 BRA `(.L_x_177) ;  /* 0x00000000000c6947 */ /* 0x000fea0003800000 */
[----:B------:R-:W0:Y:S02]  /*86c0*/  LDC.64 R2, c[0x0][0xc80] ;  /* 0x00032000ff027b82 */ /* 0x000e240000000a00 */
[----:B0-----:R-:W-:-:S05]  /*86d0*/  IMAD.WIDE R2, R9, 0x4, R2 ;  /* 0x0000000409027825 */ /* 0x001fca00078e0202 */
[----:B------:R0:W5:Y:S02]  /*86e0*/  LDG.E R4, desc[UR52][R2.64] ;  /* 0x0000003402047981 */ /* 0x000164000c1e1900 */
.L_x_177:
[----:B------:R-:W-:Y:S05]  /*86f0*/  BSYNC B0 ;  /* 0x0000000000007941 */ /* 0x000fea0003800000 */
.L_x_176:
[----:B0----5:R-:W0:Y:S02]  /*8700*/  SHFL.UP PT, R2, R4, 0x1, RZ ;  /* 0x0420000004027989 */ /* 0x021e2400000e00ff */
        /* <DEDUP_REMOVED lines=14> */
[----:B------:R-:W0:Y:S03]  /*87f0*/  LDC R9, c[0x0][0xc38] ;  /* 0x00030e00ff097b82 */ /* 0x000e260000000800 */
[----:B------:R-:W0:Y:S02]  /*8800*/  SHFL.IDX PT, R12, R8, 0x1f, 0x1f ;  /* 0x03e01f00080c7f89 */ /* 0x000e2400000e0000 */
[----:B0-----:R-:W-:-:S04]  /*8810*/  IMAD R3, R12, R9, RZ ;  /* 0x000000090c037224 */ /* 0x001fc800078e02ff */
[----:B------:R-:W-:-:S05]  /*8820*/  IMAD.IADD R6, R3, 0x1, R6 ;  /* 0x0000000103067824 */ /* 0x000fca00078e0206 */
[----:B------:R-:W-:-:S13]  /*8830*/  ISETP.GT.AND P6, PT, R6, R7, PT ;  /* 0x000000070600720c */ /* 0x000fda0003fc4270 */
[----:B------:R-:W-:Y:S05]  /*8840*/  @!P6 BRA `(.L_x_178) ;  /* 0xfffffffc0070e947 */ /* 0x000fea000383ffff */
.L_x_174:
[----:B------:R-:W-:-:S04]  /*8850*/  IMAD.IADD R11, R6, 0x1, -R3 ;  /* 0x00000001060b7824 */ /* 0x000fc800078e0a03 */
[----:B------:R-:W-:-:S05]  /*8860*/  IMAD R2, R8, R9, R11 ;  /* 0x0000000908027224 */ /* 0x000fca00078e020b */
[----:B------:R-:W-:-:S13]  /*8870*/  ISETP.GT.AND P0, PT, R2, R7, PT ;  /* 0x000000070200720c */ /* 0x000fda0003f04270 */
[----:B------:R-:W-:Y:S02]  /*8880*/  VOTEU.ANY UR5, UPT, !P0 ;  /* 0x0000000000057886 */ /* 0x000fe400040e0100 */
[----:B------:R-:W-:Y:S02]  /*8890*/  UPOPC UR4, UR5 ;  /* 0x00000005000472bf */ /* 0x000fe40008000000 */
[----:B------:R-:W-:-:S04]  /*88a0*/  ISETP.NE.AND P0, PT, RZ, UR5, PT ;  /* 0x00000005ff007c0c */ /* 0x000fc8000bf05270 */
[----:B------:R-:W-:-:S05]  /*88b0*/  IMAD.U32 R13, RZ, RZ, UR4 ;  /* 0x00000004ff0d7e24 */ /* 0x000fca000f8e00ff */
[----:B------:R-:W0:Y:S02]  /*88c0*/  SHFL.IDX PT, R4, R4, R13, 0x1f ;  /* 0x00001f0d04047589 */ /* 0x000e2400000e0000 */
[----:B0-----:R-:W-:-:S04]  /*88d0*/  IABS R6, R4 ;  /* 0x0000000400067213 */ /* 0x001fc80000000000 */
[----:B------:R-:W0:Y:S08]  /*88e0*/  I2F.RP R10, R6 ;  /* 0x00000006000a7306 */ /* 0x000e300000209400 */
[----:B0-----:R-:W0:Y:S02]  /*88f0*/  MUFU.RCP R10, R10 ;  /* 0x0000000a000a7308 */ /* 0x001e240000001000 */
[----:B0-----:R-:W-:-:S06]  /*8900*/  VIADD R2, R10, 0xffffffe ;  /* 0x0ffffffe0a027836 */ /* 0x001fcc0000000000 */
[----:B------:R0:W1:Y:S01]  /*8910*/  F2I.FTZ.U32.TRUNC.NTZ R3, R2 ;  /* 0x0000000200037305 */ /* 0x000062000021f000 */
[----:B------:R-:W-:Y:S05]  /*8920*/  @!P0 BRA `(.L_x_179) ;  /* 0x00000000000c8947 */ /* 0x000fea0003800000 */
[----:B------:R-:W-:-:S06]  /*8930*/  UIADD3 UR5, UR4, -0x1, URZ ;  /* 0xffffffff04057890 */ /* 0x000fcc000fffe03f */
[----:B------:R-:W-:-:S05]  /*8940*/  IMAD.U32 R13, RZ, RZ, UR5 ;  /* 0x00000005ff0d7e24 */ /* 0x000fca000f8e00ff */
[----:B------:R2:W3:Y:S02]  /*8950*/  SHFL.IDX PT, R24, R8, R13, 0x1f ;  /* 0x00001f0d08187589 */ /* 0x0004e400000e0000 */
.L_x_179:
[----:B01----:R-:W-:Y:S01]  /*8960*/  IMAD.MOV R2, RZ, RZ, -R3 ;  /* 0x000000ffff027224 */ /* 0x003fe200078e0a03 */
[----:B------:R-:W-:Y:S01]  /*8970*/  UIADD3 UR45, UR4, UR45, URZ ;  /* 0x0000002d042d7290 */ /* 0x000fe2000fffe03f */
[----:B---3--:R-:W-:Y:S02]  /*8980*/  IMAD R24, R24, R9, R11 ;  /* 0x0000000918187224 */ /* 0x008fe400078e020b */
[----:B------:R-:W-:Y:S01]  /*8990*/  IMAD.MOV.U32 R11, RZ, RZ, R2 ;  /* 0x000000ffff0b7224 */ /* 0x000fe200078e0002 */
[----:B------:R-:W-:Y:S01]  /*89a0*/  IABS R2, R4 ;  /* 0x0000000400027213 */ /* 0x000fe20000000000 */
[----:B------:R-:W-:Y:S02]  /*89b0*/  IMAD.IADD R9, R7, 0x1, -R24 ;  /* 0x0000000107097824 */ /* 0x000fe400078e0a18 */
[----:B------:R-:W-:Y:S02]  /*89c0*/  IMAD R7, R11, R6, RZ ;  /* 0x000000060b077224 */ /* 0x000fe400078e02ff */
[----:B------:R-:W-:Y:S01]  /*89d0*/  IMAD.MOV R10, RZ, RZ, -R2 ;  /* 0x000000ffff0a7224 */ /* 0x000fe200078e0a02 */
[----:B--2---:R-:W-:Y:S01]  /*89e0*/  IABS R8, R9 ;  /* 0x0000000900087213 */ /* 0x004fe20000000000 */
[----:B------:R-:W-:-:S04]  /*89f0*/  IMAD.MOV.U32 R2, RZ, RZ, RZ ;  /* 0x000000ffff027224 */ /* 0x000fc800078e00ff */
[----:B------:R-:W-:-:S04]  /*8a00*/  IMAD.HI.U32 R2, R3, R7, R2 ;  /* 0x0000000703027227 */ /* 0x000fc800078e0002 */
[----:B------:R-:W-:Y:S02]  /*8a10*/  IMAD.MOV.U32 R3, RZ, RZ, R8 ;  /* 0x000000ffff037224 */ /* 0x000fe400078e0008 */
[----:B------:R-:W-:Y:S02]  /*8a20*/  IMAD.MOV.U32 R7, RZ, RZ, R10 ;  /* 0x000000ffff077224 */ /* 0x000fe400078e000a */
[----:B------:R-:W-:-:S04]  /*8a30*/  IMAD.HI.U32 R2, R2, R3, RZ ;  /* 0x0000000302027227 */ /* 0x000fc800078e00ff */
[----:B------:R-:W-:-:S05]  /*8a40*/  IMAD R3, R2, R7, R3 ;  /* 0x0000000702037224 */ /* 0x000fca00078e0203 */
[----:B------:R-:W-:-:S13]  /*8a50*/  ISETP.GT.U32.AND P1, PT, R6, R3, PT ;  /* 0x000000030600720c */ /* 0x000fda0003f24070 */
[----:B------:R-:W-:Y:S02]  /*8a60*/  @!P1 IMAD.IADD R3, R3, 0x1, -R6 ;  /* 0x0000000103039824 */ /* 0x000fe400078e0a06 */
[----:B------:R-:W-:Y:S01]  /*8a70*/  @!P1 VIADD R2, R2, 0x1 ;  /* 0x0000000102029836 */ /* 0x000fe20000000000 */
[----:B------:R-:W-:Y:S02]  /*8a80*/  ISETP.NE.AND P1, PT, R4, RZ, PT ;  /* 0x000000ff0400720c */ /* 0x000fe40003f25270 */
[----:B------:R-:W-:Y:S02]  /*8a90*/  ISETP.GE.U32.AND P0, PT, R3, R6, PT ;  /* 0x000000060300720c */ /* 0x000fe40003f06070 */
[----:B------:R-:W-:-:S04]  /*8aa0*/  LOP3.LUT R3, R9, R4, RZ, 0x3c, !PT ;  /* 0x0000000409037212 */ /* 0x000fc800078e3cff */
[----:B------:R-:W-:-:S07]  /*8ab0*/  ISETP.GE.AND P2, PT, R3, RZ, PT ;  /* 0x000000ff0300720c */ /* 0x000fce0003f46270 */
[----:B------:R-:W-:-:S06]  /*8ac0*/  @P0 VIADD R2, R2, 0x1 ;  /* 0x0000000102020836 */ /* 0x000fcc0000000000 */
[----:B------:R-:W-:Y:S01]  /*8ad0*/  @!P2 IMAD.MOV R2, RZ, RZ, -R2 ;  /* 0x000000ffff02a224 */ /* 0x000fe200078e0a02 */
[----:B------:R-:W-:-:S04]  /*8ae0*/  @!P1 LOP3.LUT R2, RZ, R4, RZ, 0x33, !PT ;  /* 0x00000004ff029212 */ /* 0x000fc800078e33ff */
[----:B------:R-:W-:Y:S01]  /*8af0*/  R2UR UR36, R2 ;  /* 0x00000000022472ca */ /* 0x000fe200000e0000 */
[----:B------:R-:W-:-:S04]  /*8b00*/  IMAD.MOV R25, RZ, RZ, -R2 ;  /* 0x000000ffff197224 */ /* 0x000fc800078e0a02 */
[----:B------:R-:W-:Y:S01]  /*8b10*/  IMAD R25, R4, R25, R9 ;  /* 0x0000001904197224 */ /* 0x000fe200078e0209 */
[----:B------:R-:W-:Y:S09]  /*8b20*/  BRA `(.L_x_180) ;  /* 0x00000000000c7947 */ /* 0x000ff20003800000 */
.L_x_175:
[----:B------:R-:W-:Y:S01]  /*8b30*/  IMAD.MOV.U32 R24, RZ, RZ, R7 ;  /* 0x000000ffff187224 */ /* 0x000fe200078e0007 */
[----:B------:R-:W-:Y:S01]  /*8b40*/  UMOV UR36, URZ ;  /* 0x0000003f00247c82 */ /* 0x000fe20008000000 */
[----:B------:R-:W-:-:S07]  /*8b50*/  IMAD.MOV.U32 R25, RZ, RZ, RZ ;  /* 0x000000ffff197224 */ /* 0x000fce00078e00ff */
.L_x_180:
[----:B------:R-:W-:Y:S01]  /*8b60*/  ISETP.NE.AND P0, PT, R5, RZ, PT ;  /* 0x000000ff0500720c */ /* 0x000fe20003f05270 */
[----:B------:R-:W-:Y:S02]  /*8b70*/  IMAD.U32 R26, RZ, RZ, UR36 ;  /* 0x00000024ff1a7e24 */ /* 0x000fe4000f8e00ff */
[----:B------:R-:W-:-:S10]  /*8b80*/  IMAD.U32 R27, RZ, RZ, UR45 ;  /* 0x0000002dff1b7e24 */ /* 0x000fd4000f8e00ff */
[----:B------:R-:W0:Y:S01]  /*8b90*/  @!P0 S2R R3, SR_CgaCtaId ;  /* 0x0000000000038919 */ /* 0x000e220000008800 */
[----:B------:R-:W-:-:S04]  /*8ba0*/  @!P0 MOV R2, 0x400 ;  /* 0x0000040000028802 */ /* 0x000fc80000000f00 */
[----:B0-----:R-:W-:-:S05]  /*8bb0*/  @!P0 LEA R2, R3, R2, 0x18 ;  /* 0x0000000203028211 */ /* 0x001fca00078ec0ff */
[----:B------:R1:W-:Y:S01]  /*8bc0*/  @!P0 STS.128 [R2+0x19cd0], R24 ;  /* 0x019cd01802008388 */ /* 0x0003e20000000c00 */
[----:B------:R-:W-:Y:S06]  /*8bd0*/  BAR.ARV 0x5, 0x200 ;  /* 0x0148000000007b1d */ /* 0x000fec0000002000 */
.L_x_173:
[----:B------:R-:W-:Y:S01]  /*8be0*/  ULDC UR4, c[0x0][0xc3c] ;  /* 0x00030f0000047ab9 */ /* 0x000fe20000000800 */
[----:B------:R2:W-:Y:S01]  /*8bf0*/  STL [R1+0xc], RZ ;  /* 0x00000cff01007387 */ /* 0x0005e20000100800 */
[----:B------:R-:W-:Y:S01]  /*8c00*/  UISETP.GE.AND UP0, UPT, UR45, UR4, UPT ;  /* 0x000000042d00728c */ /* 0x000fe2000bf06270 */
[----:B------:R-:W-:Y:S02]  /*8c10*/  IMAD.MOV.U32 R19, RZ, RZ, 0x1 ;  /* 0x00000001ff137424 */ /* 0x000fe400078e00ff */
[----:B------:R-:W-:-:S03]  /*8c20*/  IMAD.MOV.U32 R18, RZ, RZ, RZ ;  /* 0x000000ffff127224 */ /* 0x000fc600078e00ff */
[----:B------:R-:W-:-:S13]  /*8c30*/  PLOP3.LUT P0, PT, PT, PT, UP0, 0x80, 0x0 ;  /* 0x000000000000781c */ /* 0x000fda0003f0f008 */
[----:B--2---:R-:W-:Y:S05]  /*8c40*/  @P0 BRA `(.L_x_181) ;  /* 0x0000004000a80947 */ /* 0x004fea0003800000 */
[----:B------:R-:W2:Y:S01]  /*8c50*/  S2R R12, SR_TID.X ;  /* 0x00000000000c7919 */ /* 0x000ea20000002100 */
[----:B------:R-:W3:Y:S01]  /*8c60*/  S2UR UR5, SR_CgaCtaId ;  /* 0x00000000000579c3 */ /* 0x000ee20000008800 */
[----:B------:R-:W-:Y:S01]  /*8c70*/  IMAD.SHL.U32 R9, R0, 0x800, RZ ;  /* 0x0000080000097824 */ /* 0x000fe200078e00ff */
[----:B------:R-:W-:Y:S01]  /*8c80*/  UMOV UR4, 0x400 ;  /* 0x0000040000047882 */ /* 0x000fe20000000000 */
[----:B------:R-:W-:Y:S01]  /*8c90*/  IMAD.MOV.U32 R29, RZ, RZ, 0x40 ;  /* 0x00000040ff1d7424 */ /* 0x000fe200078e00ff */
[----:B------:R-:W-:Y:S01]  /*8ca0*/  ULDC UR43, c[0x0][0xc] ;  /* 0x00000300002b7ab9 */ /* 0x000fe20000000800 */
[----:B------:R-:W-:Y:S01]  /*8cb0*/  IMAD.MOV.U32 R19, RZ, RZ, 0x1 ;  /* 0x00000001ff137424 */ /* 0x000fe200078e00ff */
[----:B------:R-:W-:Y:S01]  /*8cc0*/  ULOP3.LUT UR38, UR42, 0x1, URZ, 0xfc, !UPT ;  /* 0x000000012a267892 */ /* 0x000fe2000f8efc3f */
[----:B------:R-:W-:Y:S01]  /*8cd0*/  IMAD.MOV.U32 R18, RZ, RZ, RZ ;  /* 0x000000ffff127224 */ /* 0x000fe200078e00ff */
[----:B------:R-:W-:Y:S01]  /*8ce0*/  ULOP3.LUT UR44, UR42, 0x2, URZ, 0xfc, !UPT ;  /* 0x000000022a2c7892 */ /* 0x000fe2000f8efc3f */
[----:B------:R-:W-:Y:S01]  /*8cf0*/  ULDC.64 UR50, c[0x0][0x198] ;  /* 0x0000660000327ab9 */ /* 0x000fe20000000a00 */
[----:B---3--:R-:W-:-:S06]  /*8d00*/  ULEA UR4, UR5, UR4, 0x18 ;  /* 0x0000000405047291 */ /* 0x008fcc000f8ec03f */
[----:B------:R-:W-:Y:S01]  /*8d10*/  IMAD.U32 R17, RZ, RZ, UR4 ;  /* 0x00000004ff117e24 */ /* 0x000fe2000f8e00ff */
[C---:B--2---:R-:W-:Y:S01]  /*8d20*/  LOP3.LUT R10, R12.reuse, 0x7f, RZ, 0xc0, !PT ;  /* 0x0000007f0c0a7812 */ /* 0x044fe200078ec0ff */
[C---:B0-----:R-:W-:Y:S01]  /*8d30*/  IMAD.SHL.U32 R3, R12.reuse, 0x20, RZ ;  /* 0x000000200c037824 */ /* 0x041fe200078e00ff */
[----:B------:R-:W-:Y:S01]  /*8d40*/  SHF.R.U32.HI R4, RZ, 0x1, R12 ;  /* 0x00000001ff047819 */ /* 0x000fe2000001160c */
[C---:B-1----:R-:W-:Y:S01]  /*8d50*/  IMAD.SHL.U32 R2, R12.reuse, 0x10, RZ ;  /* 0x000000100c027824 */ /* 0x042fe200078e00ff */
[----:B------:R-:W-:Y:S01]  /*8d60*/  LOP3.LUT P0, RZ, R12, 0x4, RZ, 0xc0, !PT ;  /* 0x000000040cff7812 */ /* 0x000fe2000780c0ff */
[----:B------:R-:W-:Y:S01]  /*8d70*/  IMAD.SHL.U32 R6, R10, 0x10, RZ ;  /* 0x000000100a067824 */ /* 0x000fe200078e00ff */
[C---:B------:R-:W-:Y:S01]  /*8d80*/  LOP3.LUT R5, R3.reuse, 0x360, RZ, 0xc0, !PT ;  /* 0x0000036003057812 */ /* 0x040fe200078ec0ff */
[C---:B------:R-:W-:Y:S01]  /*8d90*/  IMAD.SHL.U32 R0, R12.reuse, 0x80, RZ ;  /* 0x000000800c007824 */ /* 0x040fe200078e00ff */
[----:B------:R-:W-:Y:S01]  /*8da0*/  LOP3.LUT R3, R3, 0x80, RZ, 0xc0, !PT ;  /* 0x0000008003037812 */ /* 0x000fe200078ec0ff */
[----:B------:R-:W-:Y:S01]  /*8db0*/  IMAD.SHL.U32 R11, R12, 0x2, RZ ;  /* 0x000000020c0b7824 */ /* 0x000fe200078e00ff */
[----:B------:R-:W-:Y:S01]  /*8dc0*/  LOP3.LUT R7, R2, 0x60, RZ, 0xc0, !PT ;  /* 0x0000006002077812 */ /* 0x000fe200078ec0ff */
[----:B------:R-:W-:Y:S01]  /*8dd0*/  IMAD.SHL.U32 R8, R12, 0x4, RZ ;  /* 0x000000040c087824 */ /* 0x000fe200078e00ff */
[----:B------:R-:W-:-:S02]  /*8de0*/  LOP3.LUT R3, R3, 0x10, R4, 0xf8, !PT ;  /* 0x0000001003037812 */ /* 0x000fc400078ef804 */
[----:B------:R-:W-:Y:S02]  /*8df0*/  LOP3.LUT R4, R4, 0x20, RZ, 0xc0, !PT ;  /* 0x0000002004047812 */ /* 0x000fe400078ec0ff */
[--C-:B------:R-:W-:Y:S02]  /*8e00*/  LOP3.LUT R5, R5, 0x400, R6.reuse, 0xf8, !PT ;  /* 0x0000040005057812 */ /* 0x100fe400078ef806 */
[----:B------:R-:W-:Y:S02]  /*8e10*/  LOP3.LUT R13, R7, 0x700, R6, 0xf8, !PT ;  /* 0x00000700070d7812 */ /* 0x000fe400078ef806 */
[----:B------:R-:W-:Y:S02]  /*8e20*/  LOP3.LUT R7, R4, 0x10, R12, 0xf8, !PT ;  /* 0x0000001004077812 */ /* 0x000fe400078ef80c */
[----:B------:R-:W-:Y:S02]  /*8e30*/  LOP3.LUT R6, R2, 0x90, RZ, 0xc0, !PT ;  /* 0x0000009002067812 */ /* 0x000fe400078ec0ff */
[----:B------:R-:W-:-:S02]  /*8e40*/  LOP3.LUT R4, R0, 0x400, RZ, 0xc0, !PT ;  /* 0x0000040000047812 */ /* 0x000fc400078ec0ff */
[----:B------:R-:W-:Y:S02]  /*8e50*/  LOP3.LUT R7, R7, 0x380, R0, 0xf8, !PT ;  /* 0x0000038007077812 */ /* 0x000fe400078ef800 */
[----:B------:R-:W-:Y:S02]  /*8e60*/  LOP3.LUT R6, R6, 0x10, R11, 0x78, !PT ;  /* 0x0000001006067812 */ /* 0x000fe400078e780b */
[----:B------:R-:W-:Y:S02]  /*8e70*/  LOP3.LUT R0, R3, 0x10, R8, 0x78, !PT ;  /* 0x0000001003007812 */ /* 0x000fe400078e7808 */
[----:B------:R-:W-:Y:S02]  /*8e80*/  LOP3.LUT R4, R4, 0x800, R9, 0xf8, !PT ;  /* 0x0000080004047812 */ /* 0x000fe400078ef809 */
[----:B------:R-:W-:Y:S02]  /*8e90*/  LOP3.LUT R7, R7, 0x70, R2, 0x78, !PT ;  /* 0x0000007007077812 */ /* 0x000fe400078e7802 */
[----:B------:R-:W-:-:S02]  /*8ea0*/  LOP3.LUT R6, R13, R6, RZ, 0xfc, !PT ;  /* 0x000000060d067212 */ /* 0x000fc400078efcff */
[----:B------:R-:W-:Y:S02]  /*8eb0*/  LOP3.LUT R0, R5, R0, RZ, 0xfc, !PT ;  /* 0x0000000005007212 */ /* 0x000fe400078efcff */
[----:B------:R-:W-:Y:S01]  /*8ec0*/  LOP3.LUT R28, R4, R7, RZ, 0xfc, !PT ;  /* 0x00000007041c7212 */ /* 0x000fe200078efcff */
[----:B------:R-:W-:Y:S01]  /*8ed0*/  IMAD.IADD R4, R17, 0x1, R6 ;  /* 0x0000000111047824 */ /* 0x000fe200078e0206 */
[----:B------:R-:W-:Y:S01]  /*8ee0*/  SHF.R.U32.HI R3, RZ, 0x1, R10 ;  /* 0x00000001ff037819 */ /* 0x000fe2000001160a */
[----:B------:R0:W-:Y:S01]  /*8ef0*/  STL [R1+0x4], R0 ;  /* 0x0000040001007387 */ /* 0x0001e20000100800 */
[----:B------:R-:W-:Y:S02]  /*8f00*/  LOP3.LUT R2, R2, 0x10, RZ, 0xc0, !PT ;  /* 0x0000001002027812 */ /* 0x000fe400078ec0ff */
[----:B------:R-:W-:Y:S01]  /*8f10*/  SEL R29, R29, 0xffffffc0, !P0 ;  /* 0xffffffc01d1d7807 */ /* 0x000fe20004000000 */
[----:B------:R1:W-:Y:S04]  /*8f20*/  STL [R1+0xc], RZ ;  /* 0x00000cff01007387 */ /* 0x0003e80000100800 */
[----:B------:R1:W-:Y:S01]  /*8f30*/  STL [R1+0x8], R4 ;  /* 0x0000080401007387 */ /* 0x0003e20000100800 */
[----:B0-----:R-:W-:-:S05]  /*8f40*/  IMAD.SHL.U32 R0, R12, 0x40, RZ ;  /* 0x000000400c007824 */ /* 0x001fca00078e00ff */
[----:B------:R-:W-:Y:S02]  /*8f50*/  LOP3.LUT R0, R3, 0x40, R0, 0xf8, !PT ;  /* 0x0000004003007812 */ /* 0x000fe400078ef800 */
[C---:B------:R-:W-:Y:S02]  /*8f60*/  LOP3.LUT R3, R2.reuse, 0x20, RZ, 0xfc, !PT ;  /* 0x0000002002037812 */ /* 0x040fe400078efcff */
[----:B-1----:R-:W-:-:S07]  /*8f70*/  LOP3.LUT R0, R2, 0x40, RZ, 0xfc, !PT ;  /* 0x0000004002007812 */ /* 0x002fce00078efcff */
.L_x_254:
[----:B------:R-:W-:Y:S01]  /*8f80*/  ULDC.64 UR4, c[0x0][0xc88] ;  /* 0x0003220000047ab9 */ /* 0x000fe20000000a00 */
[----:B------:R-:W-:Y:S01]  /*8f90*/  ULDC.64 UR6, c[0x0][0xa18] ;  /* 0x0002860000067ab9 */ /* 0x000fe20000000a00 */
[----:B------:R-:W-:-:S06]  /*8fa0*/  UIMAD.WIDE UR4, UR45, 0x4, UR4 ;  /* 0x000000042d0478a5 */ /* 0x000fcc000f8e0204 */
[----:B0-----:R-:W-:Y:S02]  /*8fb0*/  IMAD.U32 R2, RZ, RZ, UR4 ;  /* 0x00000004ff027e24 */ /* 0x001fe4000f8e00ff */
[----:B------:R-:W-:Y:S01]  /*8fc0*/  IMAD.U32 R3, RZ, RZ, UR5 ;  /* 0x00000005ff037e24 */ /* 0x000fe2000f8e00ff */
[----:B------:R-:W-:Y:S01]  /*8fd0*/  UISETP.NE.U32.AND UP0, UPT, UR6, URZ, UPT ;  /* 0x0000003f0600728c */ /* 0x000fe2000bf05070 */
[----:B------:R-:W-:-:S03]  /*8fe0*/  ULDC.64 UR4, c[0x0][0xa28] ;  /* 0x00028a0000047ab9 */ /* 0x000fc60000000a00 */
[----:B------:R-:W2:Y:S01]  /*8ff0*/  LDG.E R2, desc[UR52][R2.64] ;  /* 0x0000003402027981 */ /* 0x000ea2000c1e1900 */
[----:B------:R-:W-:Y:S02]  /*9000*/  UISETP.NE.AND.EX UP0, UPT, UR7, URZ, UPT, UP0 ;  /* 0x0000003f0700728c */ /* 0x000fe4000bf05300 */
[----:B------:R-:W-:Y:S01]  /*9010*/  UISETP.NE.U32.AND UP1, UPT, UR4, URZ, UPT ;  /* 0x0000003f0400728c */ /* 0x000fe2000bf25070 */
[----:B------:R-:W-:-:S03]  /*9020*/  ULDC UR8, c[0x0][0x288] ;  /* 0x0000a20000087ab9 */ /* 0x000fc60000000800 */
[----:B------:R-:W-:Y:S01]  /*9030*/  UISETP.NE.AND.EX UP1, UPT, UR5, URZ, UPT, UP1 ;  /* 0x0000003f0500728c */ /* 0x000fe2000bf25310 */
[----:B------:R-:W-:Y:S01]  /*9040*/  PLOP3.LUT P3, PT, PT, PT, UP0, 0x80, 0x0 ;  /* 0x000000000000781c */ /* 0x000fe20003f6f008 */
[----:B------:R-:W-:-:S04]  /*9050*/  IMAD.U32 R26, RZ, RZ, UR8 ;  /* 0x00000008ff1a7e24 */ /* 0x000fc8000f8e00ff */
[----:B------:R-:W-:Y:S02]  /*9060*/  PLOP3.LUT P2, PT, PT, PT, UP1, 0x80, 0x0 ;  /* 0x000000000000781c */ /* 0x000fe40003f4f018 */
[----:B--2---:R-:W-:-:S13]  /*9070*/  R2UR UR46, R2 ;  /* 0x00000000022e72ca */ /* 0x004fda00000e0000 */
[----:B------:R-:W-:Y:S02]  /*9080*/  USHF.R.S32.HI UR48, URZ, 0x1f, UR46 ;  /* 0x0000001f3f307899 */ /* 0x000fe4000801142e */
[----:B------:R-:W-:Y:S02]  /*9090*/  USHF.L.U32 UR47, UR46, 0x2, URZ ;  /* 0x000000022e2f7899 */ /* 0x000fe4000800063f */
[----:B------:R-:W-:Y:S02]  /*90a0*/  USHF.L.U64.HI UR49, UR46, 0x2, UR48 ;  /* 0x000000022e317899 */ /* 0x000fe40008010230 */
[----:B------:R-:W-:Y:S02]  /*90b0*/  @UP0 UIADD3 UR6, UP3, UR47, UR6, URZ ;  /* 0x000000062f060290 */ /* 0x000fe4000ff7e03f */
[----:B------:R-:W-:Y:S02]  /*90c0*/  @UP1 ULEA UR4, UP2, UR46, UR4, 0x2 ;  /* 0x000000042e041291 */ /* 0x000fe4000f84103f */
[----:B------:R-:W-:-:S02]  /*90d0*/  @UP0 UIADD3.X UR7, UR49, UR7, URZ, UP3, !UPT ;  /* 0x0000000731070290 */ /* 0x000fc40009ffe43f */
[----:B------:R-:W-:Y:S01]  /*90e0*/  @UP1 ULEA.HI.X UR5, UR46, UR5, UR48, 0x2, UP2 ;  /* 0x000000052e051291 */ /* 0x000fe200090f1430 */
[----:B------:R-:W-:-:S03]  /*90f0*/  IMAD.U32 R2, RZ, RZ, UR6 ;  /* 0x00000006ff027e24 */ /* 0x000fc6000f8e00ff */
[----:B------:R-:W-:Y:S01]  /*9100*/  IMAD.U32 R3, RZ, RZ, UR7 ;  /* 0x00000007ff037e24 */ /* 0x000fe2000f8e00ff */
[----:B------:R-:W-:-:S04]  /*9110*/  ULDC.64 UR6, c[0x0][0xa08] ;  /* 0x0002820000067ab9 */ /* 0x000fc80000000a00 */
[----:B------:R0:W5:Y:S01]  /*9120*/  @P3 LDG.E R26, desc[UR52][R2.64] ;  /* 0x00000034021a3981 */ /* 0x000162000c1e1900 */
[----:B------:R-:W-:Y:S01]  /*9130*/  ISETP.NE.U32.AND P1, PT, RZ, UR6, PT ;  /* 0x00000006ff007c0c */ /* 0x000fe2000bf25070 */
[----:B------:R-:W-:Y:S01]  /*9140*/  UIADD3 UR6, UP1, UR47, UR6, URZ ;  /* 0x000000062f067290 */ /* 0x000fe2000ff3e03f */
[----:B0-----:R-:W-:Y:S02]  /*9150*/  IMAD.U32 R2, RZ, RZ, UR4 ;  /* 0x00000004ff027e24 */ /* 0x001fe4000f8e00ff */
[----:B------:R-:W-:Y:S01]  /*9160*/  IMAD.U32 R3, RZ, RZ, UR5 ;  /* 0x00000005ff037e24 */ /* 0x000fe2000f8e00ff */
[----:B------:R-:W-:Y:S02]  /*9170*/  ULDC.64 UR4, c[0x0][0xa00] ;  /* 0x0002800000047ab9 */ /* 0x000fe40000000a00 */
[----:B------:R-:W-:Y:S01]  /*9180*/  ISETP.NE.U32.AND P0, PT, RZ, UR4, PT ;  /* 0x00000004ff007c0c */ /* 0x000fe2000bf05070 */
[----:B------:R-:W-:Y:S01]  /*9190*/  UIADD3 UR4, UP0, UR47, UR4, URZ ;  /* 0x000000042f047290 */ /* 0x000fe2000ff1e03f */
[----:B------:R-:W-:Y:S01]  /*91a0*/  ISETP.NE.AND.EX P1, PT, RZ, UR7, PT, P1 ;  /* 0x00000007ff007c0c */ /* 0x000fe2000bf25310 */
[----:B------:R0:W2:Y:S01]  /*91b0*/  @P2 LDG.E R0, desc[UR52][R2.64] ;  /* 0x0000003402002981 */ /* 0x0000a2000c1e1900 */
[----:B------:R-:W-:Y:S01]  /*91c0*/  ISETP.NE.AND.EX P0, PT, RZ, UR5, PT, P0 ;  /* 0x00000005ff007c0c */ /* 0x000fe2000bf05300 */
[----:B------:R-:W-:Y:S01]  /*91d0*/  UIADD3.X UR5, UR49, UR5, URZ, UP0, !UPT ;  /* 0x0000000531057290 */ /* 0x000fe200087fe43f */
[----:B------:R-:W-:Y:S01]  /*91e0*/  IMAD.U32 R4, RZ, RZ, UR6 ;  /* 0x00000006ff047e24 */ /* 0x000fe2000f8e00ff */
[----:B------:R-:W-:Y:S01]  /*91f0*/  UIADD3.X UR7, UR49, UR7, URZ, UP1, !UPT ;  /* 0x0000000731077290 */ /* 0x000fe20008ffe43f */
[----:B0-----:R-:W-:-:S03]  /*9200*/  IMAD.U32 R2, RZ, RZ, UR4 ;  /* 0x00000004ff027e24 */ /* 0x001fc6000f8e00ff */
[----:B------:R-:W-:Y:S02]  /*9210*/  IMAD.U32 R3, RZ, RZ, UR5 ;  /* 0x00000005ff037e24 */ /* 0x000fe4000f8e00ff */
[----:B------:R-:W-:-:S04]  /*9220*/  IMAD.U32 R5, RZ, RZ, UR7 ;  /* 0x00000007ff057e24 */ /* 0x000fc8000f8e00ff */
[----:B------:R0:W5:Y:S04]  /*9230*/  @P0 LDG.E R8, desc[UR52][R2.64] ;  /* 0x0000003402080981 */ /* 0x000168000c1e1900 */
[----:B------:R0:W5:Y:S01]  /*9240*/  @P1 LDG.E R6, desc[UR52][R4.64] ;  /* 0x0000003404061981 */ /* 0x000162000c1e1900 */
[----:B------:R-:W-:Y:S01]  /*9250*/  UMOV UR40, URZ ;  /* 0x0000003f00287c82 */ /* 0x000fe20008000000 */
[----:B--2---:R-:W-:Y:S01]  /*9260*/  @P2 R2UR UR40, R0 ;  /* 0x00000000002822ca */ /* 0x004fe200000e0000 */
[----:B01----:R-:W-:-:S14]  /*9270*/  @P3 BRA `(.L_x_182) ;  /* 0x0000000000103947 */ /* 0x003fdc0003800000 */
[----:B------:R-:W-:Y:S05]  /*9280*/  @!P0 BRA `(.L_x_182) ;  /* 0x00000000000c8947 */ /* 0x000fea0003800000 */
[----:B------:R-:W2:Y:S04]  /*9290*/  LDG.E R7, desc[UR52][R2.64] ;  /* 0x0000003402077981 */ /* 0x000ea8000c1e1900 */
[----:B-----5:R-:W2:Y:S02]  /*92a0*/  LDG.E R26, desc[UR52][R2.64+0x4] ;  /* 0x00000434021a7981 */ /* 0x020ea4000c1e1900 */
[----:B--2---:R-:W-:-:S07]  /*92b0*/  IMAD.IADD R26, R26, 0x1, -R7 ;  /* 0x000000011a1a7824 */ /* 0x004fce00078e0a07 */
.L_x_182:
[----:B------:R-:W-:Y:S01]  /*92c0*/  UMOV UR54, URZ ;  /* 0x0000003f00367c82 */ /* 0x000fe20008000000 */
[----:B------:R-:W-:Y:S01]  /*92d0*/  ULDC.64 UR6, c[0x0][0xa20] ;  /* 0x0002880000067ab9 */ /* 0x000fe20000000a00 */
[----:B-----5:R-:W-:Y:S01]  /*92e0*/  @P0 R2UR UR54, R8 ;  /* 0x00000000083602ca */ /* 0x020fe200000e0000 */
[----:B------:R-:W-:Y:S01]  /*92f0*/  UMOV UR41, URZ ;  /* 0x0000003f00297c82 */ /* 0x000fe20008000000 */
[----:B------:R-:W-:Y:S01]  /*9300*/  ISETP.NE.U32.AND P0, PT, RZ, UR6, PT ;  /* 0x00000006ff007c0c */ /* 0x000fe2000bf05070 */
[----:B------:R-:W-:Y:S01]  /*9310*/  ULDC.64 UR4, c[0x0][0x418] ;  /* 0x0001060000047ab9 */ /* 0x000fe20000000a00 */
[----:B------:R-:W-:Y:S01]  /*9320*/  @P1 R2UR UR41, R6 ;  /* 0x00000000062912ca */ /* 0x000fe200000e0000 */
[----:B------:R-:W-:Y:S01]  /*9330*/  UISETP.NE.U32.AND UP0, UPT, UR4, URZ, UPT ;  /* 0x0000003f0400728c */ /* 0x000fe2000bf05070 */
[----:B------:R-:W-:Y:S01]  /*9340*/  ISETP.NE.AND.EX P0, PT, RZ, UR7, PT, P0 ;  /* 0x00000007ff007c0c */ /* 0x000fe2000bf05300 */
[----:B------:R-:W-:Y:S01]  /*9350*/  IMAD.U32 R22, RZ, RZ, UR46 ;  /* 0x0000002eff167e24 */ /* 0x000fe2000f8e00ff */
[----:B------:R-:W-:Y:S01]  /*9360*/  ULDC UR4, c[0x0][0x424] ;  /* 0x0001090000047ab9 */ /* 0x000fe20000000800 */
[----:B------:R-:W-:-:S03]  /*9370*/  UISETP.NE.AND.EX UP0, UPT, UR5, URZ, UPT, UP0 ;  /* 0x0000003f0500728c */ /* 0x000fc6000bf05300 */
[----:B------:R-:W-:Y:S01]  /*9380*/  ULDC UR5, c[0x0][0x2f0] ;  /* 0x0000bc0000057ab9 */ /* 0x000fe20000000800 */
[----:B------:R-:W-:-:S04]  /*9390*/  USEL UR4, UR4, 0x1, UP0 ;  /* 0x0000000104047887 */ /* 0x000fc80008000000 */
[----:B------:R-:W-:Y:S02]  /*93a0*/  UIMAD UR4, UR4, UR5, URZ ;  /* 0x00000005040472a4 */ /* 0x000fe4000f8e023f */
[----:B------:R-:W-:Y:S01]  /*93b0*/  UIADD3 UR41, UR41, UR40, URZ ;  /* 0x0000002829297290 */ /* 0x000fe2000fffe03f */
[----:B------:R-:W-:Y:S11]  /*93c0*/  @!P0 BRA `(.L_x_183) ;  /* 0x00000000001c8947 */ /* 0x000ff60003800000 */
[----:B------:R-:W-:-:S04]  /*93d0*/  UIADD3 UR4, UP0, UR47, UR6, URZ ;  /* 0x000000062f047290 */ /* 0x000fc8000ff1e03f */
[----:B------:R-:W-:Y:S02]  /*93e0*/  UIADD3.X UR5, UR49, UR7, URZ, UP0, !UPT ;  /* 0x0000000731057290 */ /* 0x000fe400087fe43f */
[----:B------:R-:W-:-:S04]  /*93f0*/  IMAD.U32 R2, RZ, RZ, UR4 ;  /* 0x00000004ff027e24 */ /* 0x000fc8000f8e00ff */
[----:B------:R-:W-:-:S05]  /*9400*/  IMAD.U32 R3, RZ, RZ, UR5 ;  /* 0x00000005ff037e24 */ /* 0x000fca000f8e00ff */
[----:B------:R-:W2:Y:S02]  /*9410*/  LDG.E R2, desc[UR52][R2.64] ;  /* 0x0000003402027981 */ /* 0x000ea4000c1e1900 */
[----:B--2---:R-:W-:Y:S01]  /*9420*/  R2UR UR4, R2 ;  /* 0x00000000020472ca */ /* 0x004fe200000e0000 */
[----:B------:R-:W-:-:S14]  /*9430*/  BRA `(.L_x_184) ;  /* 0x0000000000187947 */ /* 0x000fdc0003800000 */
.L_x_183:
[----:B------:R-:W-:Y:S05]  /*9440*/  @!P1 BRA `(.L_x_184) ;  /* 0x0000000000149947 */ /* 0x000fea0003800000 */
[----:B------:R-:W2:Y:S04]  /*9450*/  LDG.E R2, desc[UR52][R4.64] ;  /* 0x0000003404027981 */ /* 0x000ea8000c1e1900 */
[----:B------:R-:W3:Y:S01]  /*9460*/  LDG.E R0, desc[UR52][R4.64+0x4] ;  /* 0x0000043404007981 */ /* 0x000ee2000c1e1900 */
[----:B--2---:R-:W-:Y:S02]  /*9470*/  R2UR UR5, R2 ;  /* 0x00000000020572ca */ /* 0x004fe400000e0000 */
[----:B---3--:R-:W-:-:S13]  /*9480*/  R2UR UR4, R0 ;  /* 0x00000000000472ca */ /* 0x008fda00000e0000 */
[----:B------:R-:W-:-:S12]  /*9490*/  UIADD3 UR4, -UR5, UR4, URZ ;  /* 0x0000000405047290 */ /* 0x000fd8000fffe13f */
.L_x_184:
[----:B------:R-:W-:Y:S01]  /*94a0*/  UIADD3 UR40, -UR40, UR4, URZ ;  /* 0x0000000428287290 */ /* 0x000fe2000fffe13f */
[----:B------:R-:W-:Y:S03]  /*94b0*/  BSSY B7, `(.L_x_185) ;  /* 0x0000309000077945 */ /* 0x000fe60003800000 */
[----:B------:R-:W-:Y:S02]  /*94c0*/  UIADD3 UR39, UR40, 0x7f, URZ ;  /* 0x0000007f28277890 */ /* 0x000fe4000fffe03f */
[----:B------:R-:W-:Y:S02]  /*94d0*/  ISETP.LT.AND P0, PT, RZ, UR40, PT ;  /* 0x00000028ff007c0c */ /* 0x000fe4000bf01270 */
[----:B------:R-:W-:-:S04]  /*94e0*/  USHF.R.S32.HI UR4, URZ, 0x1f, UR39 ;  /* 0x0000001f3f047899 */ /* 0x000fc80008011427 */
[----:B------:R-:W-:-:S07]  /*94f0*/  ULEA.HI UR39, UR4, UR39, URZ, 0x7 ;  /* 0x0000002704277291 */ /* 0x000fce000f8f383f */
[----:B------:R-:W-:Y:S05]  /*9500*/  @P0 BRA `(.L_x_186) ;  /* 0x0000000000440947 */ /* 0x000fea0003800000 */
[----:B------:R-:W0:Y:S02]  /*9510*/  S2R R0, SR_TID.X ;  /* 0x0000000000007919 */ /* 0x000e240000002100 */
[----:B0-----:R-:W-:-:S04]  /*9520*/  LOP3.LUT R0, R0, 0x7f, RZ, 0xc0, !PT ;  /* 0x0000007f00007812 */ /* 0x001fc800078ec0ff */
[----:B------:R-:W-:-:S13]  /*9530*/  ISETP.NE.AND P0, PT, R0, RZ, PT ;  /* 0x000000ff0000720c */ /* 0x000fda0003f05270 */
[----:B------:R-:W-:Y:S05]  /*9540*/  @P0 BRA `(.L_x_187) ;  /* 0x0000002c00fc0947 */ /* 0x000fea0003800000 */
[----:B------:R-:W0:Y:S01]  /*9550*/  S2R R5, SR_LANEID ;  /* 0x0000000000057919 */ /* 0x000e220000000000 */
[----:B------:R-:W-:Y:S01]  /*9560*/  VOTEU.ANY UR4, UPT, PT ;  /* 0x0000000000047886 */ /* 0x000fe200038e0100 */
[----:B------:R-:W1:Y:S01]  /*9570*/  LDC.64 R2, c[0x0][0xc60] ;  /* 0x00031800ff027b82 */ /* 0x000e620000000a00 */
[----:B------:R-:W0:Y:S02]  /*9580*/  FLO.U32 R0, UR4 ;  /* 0x0000000400007d00 */ /* 0x000e2400080e0000 */
[----:B0-----:R-:W-:-:S06]  /*9590*/  ISETP.EQ.U32.AND P0, PT, R0, R5, PT ;  /* 0x000000050000720c */ /* 0x001fcc0003f02070 */
[----:B------:R-:W1:Y:S07]  /*95a0*/  POPC R5, UR4 ;  /* 0x0000000400057d09 */ /* 0x000e6e0008000000 */
[----:B-1----:R-:W2:Y:S01]  /*95b0*/  @P0 ATOMG.E.ADD.STRONG.GPU PT, R3, desc[UR52][R2.64], R5 ;  /* 0x00000005020309a8 */ /* 0x002ea200081ee1f4 */
[----:B------:R-:W0:Y:S02]  /*95c0*/  S2R R4, SR_LTMASK ;  /* 0x0000000000047919 */ /* 0x000e240000003900 */
[----:B0-----:R-:W-:-:S04]  /*95d0*/  LOP3.LUT R4, R4, UR4, RZ, 0xc0, !PT ;  /* 0x0000000404047c12 */ /* 0x001fc8000f8ec0ff */
[----:B------:R-:W0:Y:S01]  /*95e0*/  POPC R7, R4 ;  /* 0x0000000400077309 */ /* 0x000e220000000000 */
[----:B--2---:R-:W0:Y:S02]  /*95f0*/  SHFL.IDX PT, R0, R3, R0, 0x1f ;  /* 0x00001f0003007589 */ /* 0x004e2400000e0000 */
[----:B0-----:R-:W-:Y:S01]  /*9600*/  IADD3 R24, R0, UR43, R7 ;  /* 0x0000002b00187c10 */ /* 0x001fe2000fffe007 */
[----:B------:R-:W-:Y:S06]  /*9610*/  BRA `(.L_x_187) ;  /* 0x0000002c00c87947 */ /* 0x000fec0003800000 */
.L_x_186:
[----:B------:R-:W-:Y:S01]  /*9620*/  VIADD R0, R17, 0x13800 ;  /* 0x0001380011007836 */ /* 0x000fe20000000000 */
[----:B------:R-:W-:Y:S04]  /*9630*/  BSSY B6, `(.L_x_188) ;  /* 0x0000013000067945 */ /* 0x000fe80003800000 */
        /* <DEDUP_REMOVED lines=18> */
.L_x_189:
[----:B------:R-:W-:Y:S05]  /*9760*/  BSYNC B6 ;  /* 0x0000000000067941 */ /* 0x000fea0003800000 */
.L_x_188:
[----:B------:R-:W2:Y:S01]  /*9770*/  LDL.LU R16, [R1] ;  /* 0x0000000001107983 */ /* 0x000ea20000300800 */
[----:B------:R-:W-:Y:S01]  /*9780*/  VIADD R0, R17, 0x9000 ;  /* 0x0000900011007836 */ /* 0x000fe20000000000 */
[----:B------:R-:W-:Y:S04]  /*9790*/  BSSY B6, `(.L_x_190) ;  /* 0x0000016000067945 */ /* 0x000fe80003800000 */
[----:B------:R-:W-:Y:S02]  /*97a0*/  LOP3.LUT P0, RZ, R0, 0x9f, RZ, 0xc0, !PT ;  /* 0x0000009f00ff7812 */ /* 0x000fe4000780c0ff */
[----:B--2---:R-:W-:-:S11]  /*97b0*/  LOP3.LUT R16, R16, 0xfffffffe, RZ, 0xc0, !PT ;  /* 0xfffffffe10107812 */ /* 0x004fd600078ec0ff */
[----:B------:R-:W-:-:S05]  /*97c0*/  @P0 LOP3.LUT R16, R16, 0x1, RZ, 0xfc, !PT ;  /* 0x0000000110100812 */ /* 0x000fca00078efcff */
[----:B------:R0:W-:Y:S01]  /*97d0*/  STL [R1], R16 ;  /* 0x0000001001007387 */ /* 0x0001e20000100800 */
[----:B------:R-:W-:Y:S05]  /*97e0*/  @!P0 BRA `(.L_x_191) ;  /* 0x0000000000408947 */ /* 0x000fea0003800000 */
[----:B------:R-:W-:Y:S01]  /*97f0*/  MOV R2, 0x0 ;  /* 0x0000000000027802 */ /* 0x000fe20000000f00 */
        /* <DEDUP_REMOVED lines=15> */
.L_x_191:
[----:B------:R-:W-:Y:S05]  /*98f0*/  BSYNC B6 ;  /* 0x0000000000067941 */ /* 0x000fea0003800000 */
.L_x_190:
        /* <DEDUP_REMOVED lines=20> */
.L_x_193:
[----:B------:R-:W-:Y:S05]  /*9a40*/  BSYNC B6 ;  /* 0x0000000000067941 */ /* 0x000fea0003800000 */
.L_x_192:
[----:B------:R-:W-:Y:S01]  /*9a50*/  IMAD.MOV.U32 R27, RZ, RZ, R16 ;  /* 0x000000ffff1b7224 */ /* 0x000fe200078e0010 */
        /* <DEDUP_REMOVED lines=19> */
.L_x_195:
[----:B------:R-:W-:Y:S05]  /*9b90*/  BSYNC B6 ;  /* 0x0000000000067941 */ /* 0x000fea0003800000 */
.L_x_194:
[----:B------:R-:W-:Y:S02]  /*9ba0*/  ULDC.64 UR4, c[0x0][0x9f8] ;  /* 0x00027e0000047ab9 */ /* 0x000fe40000000a00 */
[----:B------:R-:W-:-:S04]  /*9bb0*/  UISETP.NE.U32.AND UP0, UPT, UR4, URZ, UPT ;  /* 0x0000003f0400728c */ /* 0x000fc8000bf05070 */
[----:B------:R-:W-:-:S06]  /*9bc0*/  UISETP.NE.AND.EX UP0, UPT, UR5, URZ, UPT, UP0 ;  /* 0x0000003f0500728c */ /* 0x000fcc000bf05300 */
[----:B------:R-:W-:-:S05]  /*9bd0*/  PLOP3.LUT P0, PT, PT, PT, UP0, 0x80, 0x0 ;  /* 0x000000000000781c */ /* 0x000fca0003f0f008 */
[----:B------:R-:W-:-:S04]  /*9be0*/  @UP0 UIADD3 UR4, UP1, UR47, UR4, URZ ;  /* 0x000000042f040290 */ /* 0x000fc8000ff3e03f */
[----:B------:R-:W-:Y:S02]  /*9bf0*/  @UP0 UIADD3.X UR5, UR49, UR5, URZ, UP1, !UPT ;  /* 0x0000000531050290 */ /* 0x000fe40008ffe43f */
[----:B------:R-:W-:-:S04]  /*9c00*/  IMAD.U32 R2, RZ, RZ, UR4 ;  /* 0x00000004ff027e24 */ /* 0x000fc8000f8e00ff */
[----:B------:R-:W-:Y:S01]  /*9c10*/  IMAD.U32 R3, RZ, RZ, UR5 ;  /* 0x00000005ff037e24 */ /* 0x000fe2000f8e00ff */
[----:B0-----:R-:W0:Y:S01]  /*9c20*/  S2R R16, SR_TID.X ;  /* 0x0000000000107919 */ /* 0x001e220000002100 */
[----:B------:R-:W-:-:S03]  /*9c30*/  ULDC.64 UR4, c[0x0][0xa08] ;  /* 0x0002820000047ab9 */ /* 0x000fc60000000a00 */
[----:B------:R1:W2:Y:S02]  /*9c40*/  @P0 LDG.E R22, desc[UR52][R2.64] ;  /* 0x0000003402160981 */ /* 0x0002a4000c1e1900 */
[----:B-1----:R-:W1:Y:S01]  /*9c50*/  LDC.64 R2, c[0x0][0x418] ;  /* 0x00010600ff027b82 */ /* 0x002e620000000a00 */
[----:B0-----:R-:W-:-:S04]  /*9c60*/  SHF.R.U32.HI R20, RZ, 0x5, R16 ;  /* 0x00000005ff147819 */ /* 0x001fc80000011610 */
[----:B------:R-:W-:Y:S02]  /*9c70*/  LOP3.LUT R20, R20, 0x3, RZ, 0xc0, !PT ;  /* 0x0000000314147812 */ /* 0x000fe400078ec0ff */
[----:B-1----:R-:W-:Y:S01]  /*9c80*/  LOP3.LUT P0, RZ, R2, UR4, RZ, 0xfc, !PT ;  /* 0x0000000402ff7c12 */ /* 0x002fe2000f80fcff */
[----:B------:R-:W-:-:S03]  /*9c90*/  UMOV UR4, 0xffffffff ;  /* 0xffffffff00047882 */ /* 0x000fc60000000000 */
[----:B------:R-:W-:Y:S02]  /*9ca0*/  LOP3.LUT P0, RZ, R3, UR5, RZ, 0xfc, P0 ;  /* 0x0000000503ff7c12 */ /* 0x000fe4000800fcff */
[----:B--2---:R-:W-:Y:S02]  /*9cb0*/  SHF.R.S32.HI R23, RZ, 0x1f, R22 ;  /* 0x0000001fff177819 */ /* 0x004fe40000011416 */
[----:B------:R-:W-:Y:S01]  /*9cc0*/  SEL R16, R22, RZ, !P0 ;  /* 0x000000ff16107207 */ /* 0x000fe20004000000 */
[----:B------:R-:W-:Y:S08]  /*9cd0*/  BRA.DIV UR4, `(.L_x_196) ;  /* 0x0000003604f07947 */ /* 0x000ff0000b800000 */
[----:B------:R0:W1:Y:S02]  /*9ce0*/  SHFL.IDX PT, R14, R20, RZ, 0x1f ;  /* 0x00001fff140e7589 */ /* 0x00006400000e0000 */
.L_x_273:
[----:B------:R-:W-:Y:S02]  /*9cf0*/  PLOP3.LUT P1, PT, PT, PT, PT, 0x8, 0x0 ;  /* 0x000000000000781c */ /* 0x000fe40003f2e170 */
[----:B------:R-:W-:Y:S02]  /*9d00*/  LOP3.LUT R27, R27, 0xfffffffe, RZ, 0xc0, !PT ;  /* 0xfffffffe1b1b7812 */ /* 0x000fe400078ec0ff */
[----:B-1----:R-:W-:-:S09]  /*9d10*/  ISETP.NE.AND P0, PT, R14, RZ, PT ;  /* 0x000000ff0e00720c */ /* 0x002fd20003f05270 */
[----:B------:R-:W-:-:S05]  /*9d20*/  @P1 LOP3.LUT R27, R27, 0x1, RZ, 0xfc, !PT ;  /* 0x000000011b1b1812 */ /* 0x000fca00078efcff */
[----:B------:R1:W-:Y:S01]  /*9d30*/  STL [R1], R27 ;  /* 0x0000001b01007387 */ /* 0x0003e20000100800 */
[----:B------:R-:W-:Y:S05]  /*9d40*/  @P0 BRA `(.L_x_197) ;  /* 0x0000000400c00947 */ /* 0x000fea0003800000 */
[----:B------:R-:W-:-:S06]  /*9d50*/  ULEA.HI.SX32 UR4, UR39, 0xffffffff, 0x19 ;  /* 0xffffffff27047891 */ /* 0x000fcc000f8fca3f */
[----:B------:R-:W-:Y:S01]  /*9d60*/  IMAD.U32 R0, RZ, RZ, UR4 ;  /* 0x00000004ff007e24 */ /* 0x000fe2000f8e00ff */
[----:B------:R-:W-:-:S03]  /*9d70*/  UMOV UR4, 0xffffffff ;  /* 0xffffffff00047882 */ /* 0x000fc60000000000 */
[----:B------:R-:W-:Y:S05]  /*9d80*/  BRA.DIV UR4, `(.L_x_198) ;  /* 0x0000003604e47947 */ /* 0x000fea000b800000 */
[----:B------:R-:W-:-:S13]  /*9d90*/  ELECT P6, URZ, PT ;  /* 0x00000000003f782f */ /* 0x000fda00038c0000 */
.L_x_276:
[----:B------:R-:W-:Y:S05]  /*9da0*/  @!P6 BRA `(.L_x_197) ;  /* 0x0000000400a8e947 */ /* 0x000fea0003800000 */
[----:B------:R-:W-:-:S04]  /*9db0*/  ISETP.NE.U32.AND P0, PT, R2, RZ, PT ;  /* 0x000000ff0200720c */ /* 0x000fc80003f05070 */
[----:B------:R-:W-:-:S13]  /*9dc0*/  ISETP.NE.AND.EX P0, PT, R3, RZ, PT, P0 ;  /* 0x000000ff0300720c */ /* 0x000fda0003f05300 */
[----:B------:R-:W-:Y:S05]  /*9dd0*/  @!P0 BRA `(.L_x_199) ;  /* 0x0000000000448947 */ /* 0x000fea0003800000 */
[----:B------:R-:W2:Y:S01]  /*9de0*/  LDC R7, c[0x0][0x43c] ;  /* 0x00010f00ff077b82 */ /* 0x000ea20000000800 */
[----:B------:R-:W-:Y:S01]  /*9df0*/  ULDC.64 UR4, c[0x0][0x428] ;  /* 0x00010a0000047ab9 */ /* 0x000fe20000000a00 */
[----:B--2---:R-:W-:-:S13]  /*9e00*/  ISETP.NE.AND P0, PT, R7, 0x1, PT ;  /* 0x000000010700780c */ /* 0x004fda0003f05270 */
[----:B------:R-:W2:Y:S02]  /*9e10*/  @P0 LDC.64 R4, c[0x0][0x440] ;  /* 0x00011000ff040b82 */ /* 0x000ea40000000a00 */
[----:B--2---:R-:W-:-:S04]  /*9e20*/  @P0 IMAD.HI.U32 R6, R0, R4, RZ ;  /* 0x0000000400060227 */ /* 0x004fc800078e00ff */
[----:B------:R-:W-:Y:S01]  /*9e30*/  IMAD.MOV.U32 R4, RZ, RZ, R0 ;  /* 0x000000ffff047224 */ /* 0x000fe200078e0000 */
[----:B------:R-:W-:Y:S01]  /*9e40*/  @P0 SHF.R.U32.HI R4, RZ, R5, R6 ;  /* 0x00000005ff040219 */ /* 0x000fe20000011606 */
[----:B------:R-:W-:-:S04]  /*9e50*/  IMAD R6, R23, UR4, RZ ;  /* 0x0000000417067c24 */ /* 0x000fc8000f8e02ff */
[----:B------:R-:W-:Y:S02]  /*9e60*/  IMAD.MOV R5, RZ, RZ, -R4 ;  /* 0x000000ffff057224 */ /* 0x000fe400078e0a04 */
[----:B------:R-:W-:Y:S02]  /*9e70*/  IMAD R6, R22, UR5, R6 ;  /* 0x0000000516067c24 */ /* 0x000fe4000f8e0206 */
[----:B------:R-:W-:Y:S01]  /*9e80*/  IMAD R0, R7, R5, R0 ;  /* 0x0000000507007224 */ /* 0x000fe200078e0200 */
[----:B------:R-:W-:-:S03]  /*9e90*/  SHF.R.S32.HI R5, RZ, 0x1f, R4 ;  /* 0x0000001fff057819 */ /* 0x000fc60000011404 */
[----:B------:R-:W-:-:S04]  /*9ea0*/  IMAD.WIDE.U32 R4, R22, UR4, R4 ;  /* 0x0000000416047c25 */ /* 0x000fc8000f8e0004 */
[----:B------:R-:W-:Y:S01]  /*9eb0*/  IMAD.IADD R6, R5, 0x1, R6 ;  /* 0x0000000105067824 */ /* 0x000fe200078e0206 */
[----:B------:R-:W-:-:S04]  /*9ec0*/  LEA R2, P0, R4, R2, 0x2 ;  /* 0x0000000204027211 */ /* 0x000fc800078010ff */
[----:B------:R-:W-:-:S05]  /*9ed0*/  LEA.HI.X R3, R4, R3, R6, 0x2, P0 ;  /* 0x0000000304037211 */ /* 0x000fca00000f1406 */
[----:B------:R2:W5:Y:S04]  /*9ee0*/  LDG.E R16, desc[UR52][R2.64] ;  /* 0x0000003402107981 */ /* 0x000568000c1e1900 */
.L_x_199:
[----:B--2---:R-:W2:Y:S01]  /*9ef0*/  S2R R2, SR_TID.X ;  /* 0x0000000000027919 */ /* 0x004ea20000002100 */
[----:B------:R-:W-:Y:S02]  /*9f00*/  SHF.L.U32 R3, R19, 0x1f, RZ ;  /* 0x0000001f13037819 */ /* 0x000fe400000006ff */
[----:B--2---:R-:W-:Y:S01]  /*9f10*/  LOP3.LUT R4, R2, 0x7f, RZ, 0xc0, !PT ;  /* 0x0000007f02047812 */ /* 0x004fe200078ec0ff */
[----:B------:R-:W-:-:S03]  /*9f20*/  IMAD R2, R18, 0x8, R17 ;  /* 0x0000000812027824 */ /* 0x000fc600078e0211 */
[----:B------:R-:W-:Y:S01]  /*9f30*/  ISETP.NE.AND P1, PT, R4, RZ, PT ;  /* 0x000000ff0400720c */ /* 0x000fe20003f25270 */
[----:B------:R-:W2:Y:S02]  /*9f40*/  SYNCS.PHASECHK.TRANS64.TRYWAIT P0, [R2+URZ+0x19c80], R3 ;  /* 0x019c8003020075a7 */ /* 0x000ea4000800017f */
[----:B--2---:R-:W-:Y:S10]  /*9f50*/  @!P0 BRA `(.L_x_200) ;  /* 0x0000003400908947 */ /* 0x004ff40003800000 */
.L_x_277:
[----:B------:R-:W-:Y:S05]  /*9f60*/  @P1 BRA `(.L_x_201) ;  /* 0x00000000001c1947 */ /* 0x000fea0003800000 */
[----:B------:R-:W3:Y:S01]  /*9f70*/  S2R R4, SR_TID.X ;  /* 0x0000000000047919 */ /* 0x000ee20000002100 */
[----:B------:R-:W-:-:S04]  /*9f80*/  IMAD.MOV.U32 R5, RZ, RZ, 0x3000 ;  /* 0x00003000ff057424 */ /* 0x000fc800078e00ff */
[----:B------:R4:W-:Y:S01]  /*9f90*/  SYNCS.ARRIVE.TRANS64 RZ, [R2+URZ+0x19c70], R5 ;  /* 0x019c700502ff79a7 */ /* 0x0009e2000800003f */
[----:B---3--:R-:W-:-:S04]  /*9fa0*/  LOP3.LUT R4, R4, 0x1f, RZ, 0xc0, !PT ;  /* 0x0000001f04047812 */ /* 0x008fc800078ec0ff */
[----:B------:R-:W-:-:S13]  /*9fb0*/  ISETP.NE.AND P0, PT, R4, RZ, PT ;  /* 0x000000ff0400720c */ /* 0x000fda0003f05270 */
[----:B----4-:R-:W-:Y:S05]  /*9fc0*/  @!P0 BRA `(.L_x_201) ;  /* 0x0000000000048947 */ /* 0x010fea0003800000 */
[----:B------:R-:W-:Y:S01]  /*9fd0*/  BPT.TRAP 0x1 ;  /* 0x000000040000795c */ /* 0x000fe20000300000 */
.L_x_201:
[----:B------:R-:W-:Y:S01]  /*9fe0*/  IMAD R4, R18, 0x3000, R17 ;  /* 0x0000300012047824 */ /* 0x000fe200078e0211 */
[----:B------:R-:W-:Y:S01]  /*9ff0*/  R2UR UR33, R2 ;  /* 0x00000000022172ca */ /* 0x000fe200000e0000 */
[----:B------:R-:W-:Y:S01]  /*a000*/  UIADD3 UR4, UP0, UR50, 0x470, URZ ;  /* 0x0000047032047890 */ /* 0x000fe2000ff1e03f */
[----:B------:R-:W-:Y:S01]  /*a010*/  LEA R0, R0, UR41, 0x7 ;  /* 0x0000002900007c11 */ /* 0x000fe2000f8e38ff */
[----:B------:R-:W-:Y:S01]  /*a020*/  UMOV UR6, 0x0 ;  /* 0x0000000000067882 */ /* 0x000fe20000000000 */
[----:B------:R-:W-:Y:S01]  /*a030*/  R2UR UR8, R4 ;  /* 0x00000000040872ca */ /* 0x000fe200000e0000 */
[----:B------:R-:W-:Y:S01]  /*a040*/  UIADD3.X UR5, URZ, UR51, URZ, UP0, !UPT ;  /* 0x000000333f057290 */ /* 0x000fe200087fe43f */
[----:B-----5:R-:W-:Y:S01]  /*a050*/  R2UR UR37, R16 ;  /* 0x00000000102572ca */ /* 0x020fe200000e0000 */
[----:B------:R-:W-:Y:S01]  /*a060*/  UMOV UR7, 0x14f00000 ;  /* 0x14f0000000077882 */ /* 0x000fe20000000000 */
[----:B------:R-:W-:Y:S01]  /*a070*/  R2UR UR35, R0 ;  /* 0x00000000002372ca */ /* 0x000fe200000e0000 */
[----:B------:R-:W-:Y:S01]  /*a080*/  UMOV UR34, URZ ;  /* 0x0000003f00227c82 */ /* 0x000fe20008000000 */
[----:B------:R-:W-:Y:S01]  /*a090*/  UMOV UR18, 0x20 ;  /* 0x0000002000127882 */ /* 0x000fe20000000000 */
[----:B------:R-:W-:Y:S01]  /*a0a0*/  UMOV UR20, UR36 ;  /* 0x0000002400147c82 */ /* 0x000fe20008000000 */
[----:B------:R-:W-:Y:S01]  /*a0b0*/  UMOV UR10, 0x40 ;  /* 0x00000040000a7882 */ /* 0x000fe20000000000 */
[----:B------:R-:W-:Y:S01]  /*a0c0*/  UIADD3 UR33, UR33, 0x19c70, URZ ;  /* 0x00019c7021217890 */ /* 0x000fe2000fffe03f */
[----:B------:R-:W-:-:S03]  /*a0d0*/  UMOV UR12, UR36 ;  /* 0x00000024000c7c82 */ /* 0x000fc60008000000 */
[----:B------:R-:W-:Y:S02]  /*a0e0*/  UIADD3 UR32, UR8, 0x9000, URZ ;  /* 0x0000900008207890 */ /* 0x000fe4000fffe03f */
[----:B------:R-:W-:Y:S02]  /*a0f0*/  UIADD3 UR16, UR8, 0xa000, URZ ;  /* 0x0000a00008107890 */ /* 0x000fe4000fffe03f */
        /* <DEDUP_REMOVED lines=8> */
[----:B------:R3:W-:Y:S01]  /*a180*/  UTMALDG.4D [UR16], [UR4], desc[UR6] ;  /* 0x00000610040075b4 */ /* 0x0007e20008019000 */
[----:B------:R3:W-:Y:S01]  /*a190*/  UTMALDG.4D [UR8], [UR4], desc[UR6] ;  /* 0x00000608040075b4 */ /* 0x0007e20008019000 */
[----:B------:R-:W4:Y:S02]  /*a1a0*/  SYNCS.PHASECHK.TRANS64.TRYWAIT P0, [R2+URZ+0x19c40], R3 ;  /* 0x019c4003020075a7 */ /* 0x000f24000800017f */
[----:B---34-:R-:W-:Y:S05]  /*a1b0*/  @!P0 BRA `(.L_x_202) ;  /* 0x00000034000c8947 */ /* 0x018fea0003800000 */
.L_x_278:
[----:B------:R-:W-:Y:S05]  /*a1c0*/  @P1 BRA `(.L_x_203) ;  /* 0x00000000001c1947 */ /* 0x000fea0003800000 */
[----:B------:R-:W4:Y:S01]  /*a1d0*/  S2R R5, SR_TID.X ;  /* 0x0000000000057919 */ /* 0x000f220000002100 */
[----:B--23--:R-:W-:-:S04]  /*a1e0*/  IMAD.MOV.U32 R3, RZ, RZ, 0x3000 ;  /* 0x00003000ff037424 */ /* 0x00cfc800078e00ff */
[----:B------:R2:W-:Y:S01]  /*a1f0*/  SYNCS.ARRIVE.TRANS64 RZ, [R2+URZ+0x19c30], R3 ;  /* 0x019c300302ff79a7 */ /* 0x0005e2000800003f */
[----:B----4-:R-:W-:-:S04]  /*a200*/  LOP3.LUT R5, R5, 0x1f, RZ, 0xc0, !PT ;  /* 0x0000001f05057812 */ /* 0x010fc800078ec0ff */
[----:B------:R-:W-:-:S13]  /*a210*/  ISETP.NE.AND P0, PT, R5, RZ, PT ;  /* 0x000000ff0500720c */ /* 0x000fda0003f05270 */
[----:B--2---:R-:W-:Y:S05]  /*a220*/  @!P0 BRA `(.L_x_203) ;  /* 0x0000000000048947 */ /* 0x004fea0003800000 */
[----:B------:R-:W-:Y:S01]  /*a230*/  BPT.TRAP 0x1 ;  /* 0x000000040000795c */ /* 0x000fe20000300000 */
.L_x_203:
[----:B--23--:R-:W2:Y:S01]  /*a240*/  LDL.LU R3, [R1] ;  /* 0x0000000001037983 */ /* 0x00cea20000300800 */
[----:B------:R-:W-:Y:S01]  /*a250*/  R2UR UR8, R4 ;  /* 0x00000000040872ca */ /* 0x000fe200000e0000 */
[----:B------:R-:W-:Y:S01]  /*a260*/  UIADD3 UR4, UP0, UR50, 0x370, URZ ;  /* 0x0000037032047890 */ /* 0x000fe2000ff1e03f */
[----:B------:R-:W-:Y:S01]  /*a270*/  R2UR UR25, R2 ;  /* 0x00000000021972ca */ /* 0x000fe200000e0000 */
[----:B------:R-:W-:Y:S01]  /*a280*/  UMOV UR6, 0x0 ;  /* 0x0000000000067882 */ /* 0x000fe20000000000 */
[----:B------:R-:W-:Y:S01]  /*a290*/  PLOP3.LUT P0, PT, PT, PT, PT, 0x80, 0x0 ;  /* 0x000000000000781c */ /* 0x000fe20003f0f070 */
[----:B------:R-:W-:Y:S01]  /*a2a0*/  UIADD3.X UR5, URZ, UR51, URZ, UP0, !UPT ;  /* 0x000000333f057290 */ /* 0x000fe200087fe43f */
[----:B------:R-:W-:Y:S01]  /*a2b0*/  R2UR UR27, R0 ;  /* 0x00000000001b72ca */ /* 0x000fe200000e0000 */
[----:B------:R-:W-:Y:S01]  /*a2c0*/  UMOV UR7, 0x14f00000 ;  /* 0x14f0000000077882 */ /* 0x000fe20000000000 */
[----:B------:R-:W-:Y:S01]  /*a2d0*/  R2UR UR29, R16 ;  /* 0x00000000101d72ca */ /* 0x000fe200000e0000 */
[----:B------:R-:W-:Y:S01]  /*a2e0*/  UMOV UR26, URZ ;  /* 0x0000003f001a7c82 */ /* 0x000fe20008000000 */
[----:B------:R-:W-:Y:S01]  /*a2f0*/  UMOV UR28, UR36 ;  /* 0x00000024001c7c82 */ /* 0x000fe20008000000 */
[----:B------:R-:W-:Y:S01]  /*a300*/  UMOV UR18, 0x20 ;  /* 0x0000002000127882 */ /* 0x000fe20000000000 */
[----:B------:R-:W-:Y:S01]  /*a310*/  UMOV UR20, UR36 ;  /* 0x0000002400147c82 */ /* 0x000fe20008000000 */
[----:B------:R-:W-:-:S02]  /*a320*/  UIADD3 UR24, UR8, 0x13800, URZ ;  /* 0x0001380008187890 */ /* 0x000fc4000fffe03f */
[----:B------:R-:W-:Y:S02]  /*a330*/  UIADD3 UR25, UR25, 0x19c30, URZ ;  /* 0x00019c3019197890 */ /* 0x000fe4000fffe03f */
[----:B------:R-:W-:Y:S02]  /*a340*/  UIADD3 UR16, UR8, 0x14800, URZ ;  /* 0x0001480008107890 */ /* 0x000fe4000fffe03f */
[----:B------:R-:W-:Y:S01]  /*a350*/  UIADD3 UR8, UR8, 0x15800, URZ ;  /* 0x0001580008087890 */ /* 0x000fe2000fffe03f */
[----:B------:R-:W-:Y:S01]  /*a360*/  UMOV UR19, UR27 ;  /* 0x0000001b00137c82 */ /* 0x000fe20008000000 */
[----:B------:R-:W-:Y:S01]  /*a370*/  UMOV UR21, UR29 ;  /* 0x0000001d00157c82 */ /* 0x000fe20008000000 */
[----:B------:R-:W-:Y:S01]  /*a380*/  UMOV UR17, UR25 ;  /* 0x0000001900117c82 */ /* 0x000fe20008000000 */
[----:B------:R-:W-:Y:S01]  /*a390*/  UMOV UR10, 0x40 ;  /* 0x00000040000a7882 */ /* 0x000fe20000000000 */
[----:B------:R-:W-:Y:S01]  /*a3a0*/  UMOV UR12, UR36 ;  /* 0x00000024000c7c82 */ /* 0x000fe20008000000 */
[----:B------:R-:W-:Y:S01]  /*a3b0*/  UMOV UR11, UR27 ;  /* 0x0000001b000b7c82 */ /* 0x000fe20008000000 */
[----:B------:R-:W-:Y:S01]  /*a3c0*/  UMOV UR13, UR29 ;  /* 0x0000001d000d7c82 */ /* 0x000fe20008000000 */
[----:B------:R3:W-:Y:S01]  /*a3d0*/  UTMALDG.4D [UR24], [UR4], desc[UR6] ;  /* 0x00000618040075b4 */ /* 0x0007e20008019000 */
[----:B------:R-:W-:Y:S01]  /*a3e0*/  UMOV UR9, UR25 ;  /* 0x0000001900097c82 */ /* 0x000fe20008000000 */
[----:B------:R3:W-:Y:S01]  /*a3f0*/  UTMALDG.4D [UR16], [UR4], desc[UR6] ;  /* 0x00000610040075b4 */ /* 0x0007e20008019000 */
[----:B------:R3:W-:Y:S01]  /*a400*/  UTMALDG.4D [UR8], [UR4], desc[UR6] ;  /* 0x00000608040075b4 */ /* 0x0007e20008019000 */
[----:B--2---:R-:W-:-:S04]  /*a410*/  LOP3.LUT R3, R3, 0xfffffffe, RZ, 0xc0, !PT ;  /* 0xfffffffe03037812 */ /* 0x004fc800078ec0ff */
[----:B------:R-:W-:-:S05]  /*a420*/  @P0 LOP3.LUT R3, R3, 0x1, RZ, 0xfc, !PT ;  /* 0x0000000103030812 */ /* 0x000fca00078efcff */
[----:B------:R3:W-:Y:S01]  /*a430*/  STL [R1], R3 ;  /* 0x0000000301007387 */ /* 0x0007e20000100800 */
[----:B------:R-:W-:Y:S01]  /*a440*/  NOP ;  /* 0x0000000000007918 */ /* 0x000fe20000000000 */
.L_x_197:
[----:B------:R-:W-:Y:S05]  /*a450*/  WARPSYNC.ALL ;  /* 0x0000000000007948 */ /* 0x000fea0003800000 */
[----:B------:R-:W-:Y:S01]  /*a460*/  VIADD R0, R17, 0xf000 ;  /* 0x0000f00011007836 */ /* 0x000fe20000000000 */
[----:B---3--:R-:W-:Y:S01]  /*a470*/  USHF.R.S32.HI UR4, URZ, 0x1f, UR54 ;  /* 0x0000001f3f047899 */ /* 0x008fe20008011436 */
[----:B------:R-:W-:Y:S01]  /*a480*/  BAR.SYNC.DEFER_BLOCKING 0x8, 0x200 ;  /* 0x0208000000007b1d */ /* 0x000fe20000010000 */
[----:B------:R-:W-:Y:S02]  /*a490*/  USHF.R.S32.HI UR47, URZ, 0x1f, UR36 ;  /* 0x0000001f3f2f7899 */ /* 0x000fe40008011424 */
[----:B------:R-:W-:-:S03]  /*a4a0*/  LOP3.LUT P0, RZ, R0, 0x9f, RZ, 0xc0, !PT ;  /* 0x0000009f00ff7812 */ /* 0x000fc6000780c0ff */
[----:B------:R-:W-:Y:S01]  /*a4b0*/  ULDC.64 UR6, c[0x0][0x298] ;  /* 0x0000a60000067ab9 */ /* 0x000fe20000000a00 */
[----:B------:R-:W-:Y:S01]  /*a4c0*/  ULDC.64 UR8, c[0x0][0xa00] ;  /* 0x0002800000087ab9 */ /* 0x000fe20000000a00 */
[----:B------:R-:W-:Y:S01]  /*a4d0*/  UIMAD UR4, UR4, UR6, URZ ;  /* 0x00000006040472a4 */ /* 0x000fe2000f8e023f */
[----:B------:R-:W-:Y:S01]  /*a4e0*/  BSSY B6, `(.L_x_204) ;  /* 0x0000019000067945 */ /* 0x000fe20003800000 */
[----:B------:R-:W-:Y:S02]  /*a4f0*/  UISETP.NE.U32.AND UP0, UPT, UR8, URZ, UPT ;  /* 0x0000003f0800728c */ /* 0x000fe4000bf05070 */
[----:B------:R-:W-:Y:S02]  /*a500*/  UIMAD.WIDE.U32 UR56, UR54, UR6, URZ ;  /* 0x00000006363872a5 */ /* 0x000fe4000f8e003f */
[----:B------:R-:W-:Y:S02]  /*a510*/  UIMAD UR4, UR54, UR7, UR4 ;  /* 0x00000007360472a4 */ /* 0x000fe4000f8e0204 */
[----:B------:R-:W-:-:S02]  /*a520*/  UISETP.NE.AND.EX UP0, UPT, UR9, URZ, UPT, UP0 ;  /* 0x0000003f0900728c */ /* 0x000fc4000bf05300 */
[----:B------:R-:W-:Y:S02]  /*a530*/  UIADD3 UR49, UR57, UR4, URZ ;  /* 0x0000000439317290 */ /* 0x000fe4000fffe03f */
[----:B------:R-:W-:Y:S02]  /*a540*/  USEL UR46, UR46, URZ, !UP0 ;  /* 0x0000003f2e2e7287 */ /* 0x000fe4000c000000 */
[----:B------:R-:W-:Y:S01]  /*a550*/  USEL UR37, UR48, URZ, !UP0 ;  /* 0x0000003f30257287 */ /* 0x000fe2000c000000 */
[----:B------:R-:W-:Y:S11]  /*a560*/  @!P0 BRA `(.L_x_205) ;  /* 0x0000000000408947 */ /* 0x000ff60003800000 */
[----:B------:R-:W-:Y:S01]  /*a570*/  MOV R2, 0x0 ;  /* 0x0000000000027802 */ /* 0x000fe20000000f00 */
[----:B------:R-:W-:Y:S01]  /*a580*/  ULDC.64 UR6, c[0x4][0x98] ;  /* 0x0100260000067ab9 */ /* 0x000fe20000000a00 */
[----:B------:R-:W-:Y:S01]  /*a590*/  ULDC.64 UR8, c[0x4][0xa0] ;  /* 0x0100280000087ab9 */ /* 0x000fe20000000a00 */
[----:B------:R-:W-:Y:S01]  /*a5a0*/  ULDC.64 UR4, c[0x4][0x28] ;  /* 0x01000a0000047ab9 */ /* 0x000fe20000000a00 */
[----:B------:R-:W-:Y:S02]  /*a5b0*/  IMAD.U32 R4, RZ, RZ, UR6 ;  /* 0x00000006ff047e24 */ /* 0x000fe4000f8e00ff */
[----:B------:R-:W2:Y:S01]  /*a5c0*/  LDC.64 R2, c[0x4][R2] ;  /* 0x0100000002027b82 */ /* 0x000ea20000000a00 */
        /* <DEDUP_REMOVED lines=8> */
[----:B0-----:R-:W-:-:S07]  /*a650*/  LEPC R20, `(.L_x_205) ;  /* 0x000000001014794e */ /* 0x001fce0000000000 */
[----:B-12---:R-:W-:Y:S05]  /*a660*/  CALL.ABS.NOINC R2 ;  /* 0x0000000002007343 */ /* 0x006fea0003c00000 */
.L_x_205:
[----:B------:R-:W-:Y:S05]  /*a670*/  BSYNC B6 ;  /* 0x0000000000067941 */ /* 0x000fea0003800000 */
.L_x_204:
[----:B------:R2:W5:Y:S01]  /*a680*/  LDL R9, [R1+0x8] ;  /* 0x0000080001097983 */ /* 0x0005620000100800 */
[----:B------:R-:W3:Y:S01]  /*a690*/  LDC R7, c[0x0][0x448] ;  /* 0x00011200ff077b82 */ /* 0x000ee20000000800 */
[----:B------:R-:W-:Y:S01]  /*a6a0*/  ULDC.64 UR8, c[0x0][0x2d8] ;  /* 0x0000b60000087ab9 */ /* 0x000fe20000000a00 */
[----:B------:R-:W0:Y:S01]  /*a6b0*/  S2R R2, SR_TID.X ;  /* 0x0000000000027919 */ /* 0x000e220000002100 */
[----:B------:R-:W-:Y:S01]  /*a6c0*/  UMOV UR48, UR56 ;  /* 0x0000003800307c82 */ /* 0x000fe20008000000 */
[----:B------:R-:W-:Y:S01]  /*a6d0*/  ULDC.64 UR10, c[0x0][0x280] ;  /* 0x0000a000000a7ab9 */ /* 0x000fe20000000a00 */
[----:B---3--:R-:W-:Y:S01]  /*a6e0*/  ISETP.NE.AND P0, PT, R7, 0x1, PT ;  /* 0x000000010700780c */ /* 0x008fe20003f05270 */
[----:B------:R-:W-:Y:S01]  /*a6f0*/  UIMAD UR6, UR47, UR8, URZ ;  /* 0x000000082f0672a4 */ /* 0x000fe2000f8e023f */
[C---:B0-----:R-:W-:Y:S01]  /*a700*/  LOP3.LUT R20, R2.reuse, 0x7f, RZ, 0xc0, !PT ;  /* 0x0000007f02147812 */ /* 0x041fe200078ec0ff */
[----:B------:R-:W-:-:S10]  /*a710*/  IMAD.SHL.U32 R2, R2, 0x40, RZ ;  /* 0x0000004002027824 */ /* 0x000fd400078e00ff */
[----:B------:R-:W0:Y:S01]  /*a720*/  @P0 LDC R3, c[0x0][0x44c] ;  /* 0x00011300ff030b82 */ /* 0x000e220000000800 */
[----:B------:R-:W-:-:S04]  /*a730*/  SHF.R.U32.HI R20, RZ, 0x1, R20 ;  /* 0x00000001ff147819 */ /* 0x000fc80000011614 */
[----:B------:R-:W-:-:S03]  /*a740*/  LOP3.LUT R2, R20, 0x40, R2, 0xf8, !PT ;  /* 0x0000004014027812 */ /* 0x000fc600078ef802 */
[----:B------:R-:W3:Y:S01]  /*a750*/  @P0 LDC R5, c[0x0][0x450] ;  /* 0x00011400ff050b82 */ /* 0x000ee20000000800 */
[----:B------:R-:W-:Y:S01]  /*a760*/  UIMAD.WIDE.U32 UR4, UR36, UR8, UR48 ;  /* 0x00000008240472a5 */ /* 0x000fe2000f8e0030 */
[----:B------:R-:W-:Y:S01]  /*a770*/  IMAD R6, R25, 0xc0, R2 ;  /* 0x000000c019067824 */ /* 0x000fe200078e0202 */
[----:B------:R-:W-:-:S03]  /*a780*/  UIMAD UR6, UR36, UR9, UR6 ;  /* 0x00000009240672a4 */ /* 0x000fc6000f8e0206 */
[----:B------:R-:W-:Y:S01]  /*a790*/  ULDC.64 UR8, c[0x0][0x2e0] ;  /* 0x0000b80000087ab9 */ /* 0x000fe20000000a00 */
[----:B------:R-:W-:Y:S02]  /*a7a0*/  UIADD3 UR5, UR5, UR6, URZ ;  /* 0x0000000605057290 */ /* 0x000fe4000fffe03f */
[----:B------:R-:W-:Y:S01]  /*a7b0*/  UIMAD UR6, UR37, UR8, URZ ;  /* 0x00000008250672a4 */ /* 0x000fe2000f8e023f */
[----:B------:R-:W-:Y:S02]  /*a7c0*/  IMAD.MOV.U32 R2, RZ, RZ, R6 ;  /* 0x000000ffff027224 */ /* 0x000fe400078e0006 */
[----:B0-----:R-:W-:Y:S01]  /*a7d0*/  @P0 IMAD.HI.U32 R0, R6, R3, RZ ;  /* 0x0000000306000227 */ /* 0x001fe200078e00ff */
[----:B------:R-:W-:Y:S02]  /*a7e0*/  UIMAD UR6, UR46, UR9, UR6 ;  /* 0x000000092e0672a4 */ /* 0x000fe4000f8e0206 */
[----:B------:R-:W-:-:S03]  /*a7f0*/  UIMAD.WIDE.U32 UR4, UR46, UR8, UR4 ;  /* 0x000000082e0472a5 */ /* 0x000fc6000f8e0004 */
[----:B------:R-:W-:Y:S01]  /*a800*/  ULDC.64 UR8, c[0x0][0x2c8] ;  /* 0x0000b20000087ab9 */ /* 0x000fe20000000a00 */
[----:B---3--:R-:W-:Y:S01]  /*a810*/  @P0 SHF.R.U32.HI R2, RZ, R5, R0 ;  /* 0x00000005ff020219 */ /* 0x008fe20000011600 */
[----:B------:R-:W-:-:S03]  /*a820*/  UIADD3 UR5, UR5, UR6, URZ ;  /* 0x0000000605057290 */ /* 0x000fc6000fffe03f */
[--C-:B------:R-:W-:Y:S01]  /*a830*/  SHF.R.S32.HI R0, RZ, 0x1f, R2.reuse ;  /* 0x0000001fff007819 */ /* 0x100fe20000011402 */
[----:B------:R-:W-:Y:S02]  /*a840*/  ULDC.64 UR6, c[0x0][0x2d0] ;  /* 0x0000b40000067ab9 */ /* 0x000fe40000000a00 */
[----:B------:R-:W-:Y:S02]  /*a850*/  IMAD.U32 R5, RZ, RZ, UR6 ;  /* 0x00000006ff057e24 */ /* 0x000fe4000f8e00ff */
[----:B------:R-:W-:Y:S02]  /*a860*/  IMAD R3, R0, UR6, RZ ;  /* 0x0000000600037c24 */ /* 0x000fe4000f8e02ff */
[----:B------:R-:W-:Y:S02]  /*a870*/  IMAD.MOV R0, RZ, RZ, -R2 ;  /* 0x000000ffff007224 */ /* 0x000fe400078e0a02 */
[C---:B------:R-:W-:Y:S02]  /*a880*/  IMAD R4, R2.reuse, UR7, R3 ;  /* 0x0000000702047c24 */ /* 0x040fe4000f8e0203 */
[----:B------:R-:W-:-:S04]  /*a890*/  IMAD.WIDE.U32 R2, R2, R5, UR4 ;  /* 0x0000000402027e25 */ /* 0x000fc8000f8e0005 */
[----:B------:R-:W-:Y:S02]  /*a8a0*/  IMAD R0, R7, R0, R6 ;  /* 0x0000000007007224 */ /* 0x000fe400078e0206 */
[----:B------:R-:W-:-:S03]  /*a8b0*/  IMAD.IADD R3, R3, 0x1, R4 ;  /* 0x0000000103037824 */ /* 0x000fc600078e0204 */
[----:B------:R-:W-:Y:S01]  /*a8c0*/  SHF.R.S32.HI R4, RZ, 0x1f, R0 ;  /* 0x0000001fff047819 */ /* 0x000fe20000011400 */
[----:B------:R-:W-:-:S04]  /*a8d0*/  IMAD.WIDE.U32 R2, R0, UR8, R2 ;  /* 0x0000000800027c25 */ /* 0x000fc8000f8e0002 */
[----:B------:R-:W-:-:S04]  /*a8e0*/  IMAD R4, R4, UR8, RZ ;  /* 0x0000000804047c24 */ /* 0x000fc8000f8e02ff */
[----:B------:R-:W-:Y:S01]  /*a8f0*/  IMAD R4, R0, UR9, R4 ;  /* 0x0000000900047c24 */ /* 0x000fe2000f8e0204 */
[----:B------:R-:W-:Y:S02]  /*a900*/  IADD3 R0, P1, R2, UR10, RZ ;  /* 0x0000000a02007c10 */ /* 0x000fe4000ff3e0ff */
[----:B------:R-:W0:Y:S02]  /*a910*/  @P0 LDC R2, c[0x0][0x44c] ;  /* 0x00011300ff020b82 */ /* 0x000e240000000800 */
[----:B------:R-:W-:-:S06]  /*a920*/  IADD3.X R4, R3, UR11, R4, P1, !PT ;  /* 0x0000000b03047c10 */ /* 0x000fcc0008ffe404 */
[----:B------:R-:W3:Y:S01]  /*a930*/  @P0 LDC R3, c[0x0][0x450] ;  /* 0x00011400ff030b82 */ /* 0x000ee20000000800 */
[----:B------:R-:W-:Y:S01]  /*a940*/  VIADD R6, R6, 0x80 ;  /* 0x0000008006067836 */ /* 0x000fe20000000000 */
[----:B------:R-:W4:Y:S01]  /*a950*/  S2R R21, SR_TID.X ;  /* 0x0000000000157919 */ /* 0x000f220000002100 */
[----:B------:R-:W1:Y:S02]  /*a960*/  S2R R20, SR_TID.X ;  /* 0x0000000000147919 */ /* 0x000e640000002100 */
[----:B0-----:R-:W-:-:S04]  /*a970*/  @P0 IMAD.HI.U32 R8, R6, R2, RZ ;  /* 0x0000000206080227 */ /* 0x001fc800078e00ff */
[----:B------:R-:W-:Y:S01]  /*a980*/  IMAD.MOV.U32 R2, RZ, RZ, R6 ;  /* 0x000000ffff027224 */ /* 0x000fe200078e0006 */
[----:B---3--:R-:W-:-:S05]  /*a990*/  @P0 SHF.R.U32.HI R2, RZ, R3, R8 ;  /* 0x00000003ff020219 */ /* 0x008fca0000011608 */
[----:B------:R-:W-:-:S04]  /*a9a0*/  IMAD.MOV R3, RZ, RZ, -R2 ;  /* 0x000000ffff037224 */ /* 0x000fc800078e0a02 */
[----:B------:R-:W-:Y:S01]  /*a9b0*/  IMAD R6, R7, R3, R6 ;  /* 0x0000000307067224 */ /* 0x000fe200078e0206 */
[----:B------:R-:W-:-:S05]  /*a9c0*/  SHF.R.S32.HI R3, RZ, 0x1f, R2 ;  /* 0x0000001fff037819 */ /* 0x000fca0000011402 */
[----:B------:R-:W-:-:S04]  /*a9d0*/  IMAD R3, R3, UR6, RZ ;  /* 0x0000000603037c24 */ /* 0x000fc8000f8e02ff */
[C---:B------:R-:W-:Y:S02]  /*a9e0*/  IMAD R8, R2.reuse, UR7, R3 ;  /* 0x0000000702087c24 */ /* 0x040fe4000f8e0203 */
[----:B------:R-:W-:Y:S01]  /*a9f0*/  IMAD.WIDE.U32 R2, R2, R5, UR4 ;  /* 0x0000000402027e25 */ /* 0x000fe2000f8e0005 */
[----:B------:R-:W-:Y:S01]  /*aa00*/  SHF.R.S32.HI R5, RZ, 0x1f, R6 ;  /* 0x0000001fff057819 */ /* 0x000fe20000011406 */
[----:B------:R-:W-:Y:S02]  /*aa10*/  ULDC UR4, c[0x0][0x2b8] ;  /* 0x0000ae0000047ab9 */ /* 0x000fe40000000800 */
[----:B------:R-:W-:Y:S02]  /*aa20*/  IMAD.IADD R3, R3, 0x1, R8 ;  /* 0x0000000103037824 */ /* 0x000fe400078e0208 */
[----:B----4-:R-:W-:Y:S02]  /*aa30*/  IMAD.SHL.U32 R21, R21, 0x10, RZ ;  /* 0x0000001015157824 */ /* 0x010fe400078e00ff */
[----:B------:R-:W-:-:S02]  /*aa40*/  IMAD R5, R5, UR8, RZ ;  /* 0x0000000805057c24 */ /* 0x000fc4000f8e02ff */
[----:B------:R-:W-:Y:S01]  /*aa50*/  IMAD.WIDE.U32 R2, R6, UR8, R2 ;  /* 0x0000000806027c25 */ /* 0x000fe2000f8e0002 */
[----:B------:R-:W-:-:S03]  /*aa60*/  LOP3.LUT R21, R21, 0x10, RZ, 0xc0, !PT ;  /* 0x0000001015157812 */ /* 0x000fc600078ec0ff */
[----:B-1----:R-:W-:Y:S02]  /*aa70*/  IMAD.SHL.U32 R10, R20, 0x10, RZ ;  /* 0x00000010140a7824 */ /* 0x002fe400078e00ff */
[----:B------:R-:W-:Y:S01]  /*aa80*/  IMAD R6, R6, UR9, R5 ;  /* 0x0000000906067c24 */ /* 0x000fe2000f8e0205 */
[----:B------:R-:W-:Y:S02]  /*aa90*/  IADD3 R5, P0, R2, UR10, RZ ;  /* 0x0000000a02057c10 */ /* 0x000fe4000ff1e0ff */
[----:B------:R-:W-:Y:S02]  /*aaa0*/  LOP3.LUT R10, R10, 0x10, RZ, 0xc0, !PT ;  /* 0x000000100a0a7812 */ /* 0x000fe400078ec0ff */
[C---:B------:R-:W-:Y:S02]  /*aab0*/  LOP3.LUT R12, R21.reuse, 0x20, RZ, 0xfc, !PT ;  /* 0x00000020150c7812 */ /* 0x040fe400078efcff */
[----:B------:R-:W-:Y:S02]  /*aac0*/  LOP3.LUT R11, R21, 0x40, RZ, 0xfc, !PT ;  /* 0x00000040150b7812 */ /* 0x000fe400078efcff */
[----:B------:R-:W-:-:S02]  /*aad0*/  IADD3.X R6, R3, UR11, R6, P0, !PT ;  /* 0x0000000b03067c10 */ /* 0x000fc400087fe406 */
[----:B------:R-:W-:Y:S02]  /*aae0*/  ISETP.GE.AND P2, PT, R10, UR4, PT ;  /* 0x000000040a007c0c */ /* 0x000fe4000bf46270 */
[----:B------:R-:W-:Y:S02]  /*aaf0*/  ISETP.GE.AND P1, PT, R12, UR4, PT ;  /* 0x000000040c007c0c */ /* 0x000fe4000bf26270 */
[----:B------:R-:W-:Y:S01]  /*ab00*/  ISETP.GE.AND P0, PT, R11, UR4, PT ;  /* 0x000000040b007c0c */ /* 0x000fe2000bf06270 */
[----:B------:R-:W-:Y:S01]  /*ab10*/  UMOV UR4, 0xffffffff ;  /* 0xffffffff00047882 */ /* 0x000fe20000000000 */
[----:B------:R-:W-:-:S04]  /*ab20*/  LOP3.LUT R20, R20, 0x7f, RZ, 0xc0, !PT ;  /* 0x0000007f14147812 */ /* 0x000fc800078ec0ff */
[----:B------:R-:W-:Y:S01]  /*ab30*/  SHF.R.U32.HI R20, RZ, 0x1, R20 ;  /* 0x00000001ff147819 */ /* 0x000fe20000011614 */
[----:B--2---:R-:W-:Y:S06]  /*ab40*/  BRA.DIV UR4, `(.L_x_206) ;  /* 0x0000002a04bc7947 */ /* 0x004fec000b800000 */
[----:B------:R-:W0:Y:S01]  /*ab50*/  SHFL.IDX PT, R3, R0, RZ, 0x1e1f ;  /* 0x001e1fff00037589 */ /* 0x000e2200000e0000 */
[----:B------:R-:W-:Y:S02]  /*ab60*/  IMAD R26, R26, R7, RZ ;  /* 0x000000071a1a7224 */ /* 0x000fe400078e02ff */
[----:B------:R-:W-:Y:S01]  /*ab70*/  IMAD R25, R25, 0xc0, R20 ;  /* 0x000000c019197824 */ /* 0x000fe200078e0214 */
[----:B------:R-:W1:Y:S04]  /*ab80*/  SHFL.IDX PT, R2, R4, RZ, 0x1e1f ;  /* 0x001e1fff04027589 */ /* 0x000e6800000e0000 */
[----:B------:R-:W-:Y:S01]  /*ab90*/  ISETP.GE.AND P4, PT, R25, R26, PT ;  /* 0x0000001a1900720c */ /* 0x000fe20003f86270 */
[----:B------:R-:W2:Y:S04]  /*aba0*/  SHFL.IDX PT, R14, R0, 0x1, 0x1e1f ;  /* 0x003e1f00000e7f89 */ /* 0x000ea800000e0000 */
[----:B------:R-:W3:Y:S04]  /*abb0*/  SHFL.IDX PT, R4, R4, 0x1, 0x1e1f ;  /* 0x003e1f0004047f89 */ /* 0x000ee800000e0000 */
[----:B------:R-:W4:Y:S04]  /*abc0*/  SHFL.IDX PT, R6, R6, RZ, 0x1e1f ;  /* 0x001e1fff06067589 */ /* 0x000f2800000e0000 */
[----:B0-----:R-:W-:-:S05]  /*abd0*/  @!P4 IADD3 R7, P3, R10, R3, RZ ;  /* 0x000000030a07c210 */ /* 0x001fca0007f7e0ff */
[----:B-1----:R-:W-:Y:S02]  /*abe0*/  @!P4 IMAD.X R3, RZ, RZ, R2, P3 ;  /* 0x000000ffff03c224 */ /* 0x002fe400018e0602 */
[----:B------:R-:W-:Y:S02]  /*abf0*/  @!P4 IMAD.MOV.U32 R2, RZ, RZ, R7 ;  /* 0x000000ffff02c224 */ /* 0x000fe400078e0007 */
[----:B------:R-:W-:-:S03]  /*ac00*/  VIADD R7, R25, 0x40 ;  /* 0x0000004019077836 */ /* 0x000fc60000000000 */
[----:B-----5:R-:W-:Y:S04]  /*ac10*/  @!P4 LDGSTS.E.BYPASS.LTC128B.128 [R9+0xf000], desc[UR52][R2.64], !P2 ;  /* 0x0f0000000209cfae */ /* 0x020fe8000d101d74 */
[----:B------:R-:W-:Y:S04]  /*ac20*/  @!P4 LDGSTS.E.BYPASS.LTC128B.128 [R9+0x10800], desc[UR52][R2.64+0x20], !P1 ;  /* 0x108000200209cfae */ /* 0x000fe8000c901d74 */
[----:B------:R0:W-:Y:S01]  /*ac30*/  @!P4 LDGSTS.E.BYPASS.LTC128B.128 [R9+0x12000], desc[UR52][R2.64+0x40], !P0 ;  /* 0x120000400209cfae */ /* 0x0001e2000c101d74 */
[----:B------:R-:W-:-:S13]  /*ac40*/  ISETP.GE.AND P4, PT, R7, R26, PT ;  /* 0x0000001a0700720c */ /* 0x000fda0003f86270 */
[----:B--2---:R-:W-:-:S05]  /*ac50*/  @!P4 IADD3 R14, P3, R10, R14, RZ ;  /* 0x0000000e0a0ec210 */ /* 0x004fca0007f7e0ff */
[----:B---3--:R-:W-:Y:S02]  /*ac60*/  @!P4 IMAD.X R7, RZ, RZ, R4, P3 ;  /* 0x000000ffff07c224 */ /* 0x008fe400018e0604 */
[----:B0-----:R-:W-:Y:S02]  /*ac70*/  @!P4 IMAD.MOV.U32 R2, RZ, RZ, R14 ;  /* 0x000000ffff02c224 */ /* 0x001fe400078e000e */
[----:B------:R-:W-:Y:S01]  /*ac80*/  @!P4 IMAD.MOV.U32 R3, RZ, RZ, R7 ;  /* 0x000000ffff03c224 */ /* 0x000fe200078e0007 */
[----:B------:R0:W1:Y:S04]  /*ac90*/  SHFL.IDX PT, R14, R5, RZ, 0x1e1f ;  /* 0x001e1fff050e7589 */ /* 0x00006800000e0000 */
[----:B------:R0:W-:Y:S04]  /*aca0*/  @!P4 LDGSTS.E.BYPASS.LTC128B.128 [R9+0xf800], desc[UR52][R2.64], !P2 ;  /* 0x0f8000000209cfae */ /* 0x0001e8000d101d74 */
[----:B------:R0:W-:Y:S04]  /*acb0*/  @!P4 LDGSTS.E.BYPASS.LTC128B.128 [R9+0x11000], desc[UR52][R2.64+0x20], !P1 ;  /* 0x110000200209cfae */ /* 0x0001e8000c901d74 */
[----:B----4-:R0:W-:Y:S02]  /*acc0*/  @!P4 LDGSTS.E.BYPASS.LTC128B.128 [R9+0x12800], desc[UR52][R2.64+0x40], !P0 ;  /* 0x128000400209cfae */ /* 0x0101e4000c101d74 */
.L_x_285:
[----:B------:R-:W-:Y:S01]  /*acd0*/  VIADD R25, R25, 0x80 ;  /* 0x0000008019197836 */ /* 0x000fe20000000000 */
[----:B------:R-:W-:Y:S04]  /*ace0*/  BSSY B0, `(.L_x_207) ;  /* 0x000000b000007945 */ /* 0x000fe80003800000 */
[----:B------:R-:W-:-:S13]  /*acf0*/  ISETP.GE.AND P3, PT, R25, R26, PT ;  /* 0x0000001a1900720c */ /* 0x000fda0003f66270 */
[----:B------:R-:W-:Y:S05]  /*ad00*/  @P3 BRA `(.L_x_208) ;  /* 0x0000000000203947 */ /* 0x000fea0003800000 */
[----:B01----:R-:W-:-:S05]  /*ad10*/  IADD3 R2, P3, R10, R14, RZ ;  /* 0x0000000e0a027210 */ /* 0x003fca0007f7e0ff */
[----:B------:R-:W-:-:S05]  /*ad20*/  IMAD.X R3, RZ, RZ, R6, P3 ;  /* 0x000000ffff037224 */ /* 0x000fca00018e0606 */
[----:B------:R-:W-:Y:S01]  /*ad30*/  @!PT LDS RZ, [RZ] ;  /* 0x00000000fffff984 */ /* 0x000fe20000000800 */
[----:B------:R-:W-:Y:S01]  /*ad40*/  @!PT LDS RZ, [RZ] ;  /* 0x00000000fffff984 */ /* 0x000fe20000000800 */
[----:B------:R-:W-:Y:S01]  /*ad50*/  @!PT LDS RZ, [RZ] ;  /* 0x00000000fffff984 */ /* 0x000fe20000000800 */
[----:B------:R2:W-:Y:S04]  /*ad60*/  LDGSTS.E.BYPASS.LTC128B.128 [R9+0x10000], desc[UR52][R2.64], !P2 ;  /* 0x1000000002097fae */ /* 0x0005e8000d101d74 */
[----:B------:R2:W-:Y:S04]  /*ad70*/  LDGSTS.E.BYPASS.LTC128B.128 [R9+0x11800], desc[UR52][R2.64+0x20], !P1 ;  /* 0x1180002002097fae */ /* 0x0005e8000c901d74 */
[----:B------:R2:W-:Y:S02]  /*ad80*/  LDGSTS.E.BYPASS.LTC128B.128 [R9+0x13000], desc[UR52][R2.64+0x40], !P0 ;  /* 0x1300004002097fae */ /* 0x0005e4000c101d74 */
.L_x_208:
[----:B------:R-:W-:Y:S05]  /*ad90*/  BSYNC B0 ;  /* 0x0000000000007941 */ /* 0x000fea0003800000 */
.L_x_207:
[----:B------:R-:W-:Y:S01]  /*ada0*/  NOP ;  /* 0x0000000000007918 */ /* 0x000fe20000000000 */
[----:B------:R-:W-:-:S13]  /*adb0*/  PLOP3.LUT P0, PT, PT, PT, PT, 0x80, 0x0 ;  /* 0x000000000000781c */ /* 0x000fda0003f0f070 */
.L_x_209:
[----:B------:R-:W-:Y:S02]  /*adc0*/  PLOP3.LUT P1, PT, P1, P0, PT, 0xa2, 0x0 ;  /* 0x000000000000781c */ /* 0x000fe40000f21472 */
[----:B------:R-:W-:-:S08]  /*add0*/  @P0 R2UR P1, UR4, R17 ;  /* 0x00000000110402ca */ /* 0x000fd00000020000 */
[----:B------:R-:W-:-:S05]  /*ade0*/  @P0 PLOP3.LUT P0, PT, P1, PT, PT, 0x80, 0x0 ;  /* 0x000000000000081c */ /* 0x000fca0000f0f070 */
[----:B------:R-:W-:Y:S01]  /*adf0*/  @!P1 SYNCS.ARRIVE.TRANS64.RED.A0T1 RZ, [UR4+0x19c00], RZ ;  /* 0x019c00ffffff99a7 */ /* 0x000fe20008200404 */
[----:B------:R-:W-:Y:S07]  /*ae00*/  @!P1 ARRIVES.LDGSTSBAR.64.TRANSCNT [UR4+0x19c00] ;  /* 0x019c0000ff0099b0 */ /* 0x000fee0008000a84 */
[----:B------:R-:W-:Y:S05]  /*ae10*/  @P0 BRA.U.ANY `(.L_x_209) ;  /* 0xfffffffd00e80947 */ /* 0x000fea000393ffff */
[----:B0-2---:R-:W2:Y:S02]  /*ae20*/  LDL.LU R2, [R1+0xc] ;  /* 0x00000c0001027983 */ /* 0x005ea40000300800 */
[----:B--2---:R-:W-:-:S05]  /*ae30*/  VIADD R2, R2, 0x1 ;  /* 0x0000000102027836 */ /* 0x004fca0000000000 */
[----:B------:R0:W-:Y:S01]  /*ae40*/  STL [R1+0xc], R2 ;  /* 0x00000c0201007387 */ /* 0x0001e20000100800 */
[----:B------:R-:W-:-:S04]  /*ae50*/  LEA.HI R0, R2, R2, RZ, 0x1 ;  /* 0x0000000202007211 */ /* 0x000fc800078f08ff */
[----:B------:R-:W-:-:S05]  /*ae60*/  LOP3.LUT R0, R0, 0xfffffffe, RZ, 0xc0, !PT ;  /* 0xfffffffe00007812 */ /* 0x000fca00078ec0ff */
[----:B------:R-:W-:-:S05]  /*ae70*/  IMAD.IADD R0, R2, 0x1, -R0 ;  /* 0x0000000102007824 */ /* 0x000fca00078e0a00 */
[----:B------:R-:W-:Y:S01]  /*ae80*/  SHF.L.U32 R0, R0, 0x1f, RZ ;  /* 0x0000001f00007819 */ /* 0x000fe200000006ff */
[----:B------:R-:W-:Y:S01]  /*ae90*/  NOP ;  /* 0x0000000000007918 */ /* 0x000fe20000000000 */
[----:B------:R0:W-:Y:S01]  /*aea0*/  SYNCS.ARRIVE.TRANS64.A1T0 RZ, [R17+URZ+0x19c00], RZ ;  /* 0x019c00ff11ff79a7 */ /* 0x0001e2000810003f */
[----:B------:R-:W-:Y:S01]  /*aeb0*/  BSSY B0, `(.L_x_210) ;  /* 0x0000003000007945 */ /* 0x000fe20003800000 */
[----:B------:R-:W2:Y:S03]  /*aec0*/  SYNCS.PHASECHK.TRANS64.TRYWAIT P0, [R17+URZ+0x19c20], R0 ;  /* 0x019c2000110075a7 */ /* 0x000ea6000800017f */
[----:B0-2---:R-:W-:Y:S05]  /*aed0*/  @!P0 BRA `(.L_x_211) ;  /* 0x0000002800c08947 */ /* 0x005fea0003800000 */
.L_x_286:
[----:B------:R-:W-:Y:S05]  /*aee0*/  BSYNC B0 ;  /* 0x0000000000007941 */ /* 0x000fea0003800000 */
.L_x_210:
[----:B------:R-:W-:-:S06]  /*aef0*/  UISETP.GE.AND UP0, UPT, UR40, 0x81, UPT ;  /* 0x000000812800788c */ /* 0x000fcc000bf06270 */
[----:B------:R-:W-:-:S13]  /*af00*/  PLOP3.LUT P0, PT, PT, PT, UP0, 0x80, 0x0 ;  /* 0x000000000000781c */ /* 0x000fda0003f0f008 */
[----:B------:R-:W-:Y:S05]  /*af10*/  @!P0 BRA `(.L_x_212) ;  /* 0x0000001000008947 */ /* 0x000fea0003800000 */
[----:B------:R-:W-:Y:S01]  /*af20*/  ULEA.HI.SX32 UR4, UR39, 0xfffffffe, 0x19 ;  /* 0xfffffffe27047891 */ /* 0x000fe2000f8fca3f */
[----:B------:R-:W-:Y:S02]  /*af30*/  IMAD.MOV.U32 R6, RZ, RZ, R19 ;  /* 0x000000ffff067224 */ /* 0x000fe400078e0013 */
[----:B------:R-:W-:-:S03]  /*af40*/  IMAD.MOV.U32 R7, RZ, RZ, R18 ;  /* 0x000000ffff077224 */ /* 0x000fc600078e0012 */
[----:B0-----:R-:W-:-:S07]  /*af50*/  IMAD.U32 R0, RZ, RZ, UR4 ;  /* 0x00000004ff007e24 */ /* 0x001fce000f8e00ff */
.L_x_236:
[----:B------:R-:W2:Y:S01]  /*af60*/  LDL R2, [R1] ;  /* 0x0000000001027983 */ /* 0x000ea20000100800 */
[----:B------:R-:W-:Y:S01]  /*af70*/  VIADD R18, R7, 0x1 ;  /* 0x0000000107127836 */ /* 0x000fe20000000000 */
[----:B------:R-:W-:Y:S05]  /*af80*/  YIELD ;  /* 0x0000000000007946 */ /* 0x000fea0003800000 */
[----:B------:R-:W-:Y:S01]  /*af90*/  ISETP.NE.AND P0, PT, R18, 0x2, PT ;  /* 0x000000021200780c */ /* 0x000fe20003f05270 */
[----:B------:R-:W-:Y:S03]  /*afa0*/  BSSY B0, `(.L_x_213) ;  /* 0x00000a4000007945 */ /* 0x000fe60003800000 */
[----:B------:R-:W-:-:S02]  /*afb0*/  SEL R19, RZ, 0x1, P0 ;  /* 0x00000001ff137807 */ /* 0x000fc40000000000 */
[----:B------:R-:W-:Y:S02]  /*afc0*/  SEL R18, R18, RZ, P0 ;  /* 0x000000ff12127207 */ /* 0x000fe40000000000 */
[----:B------:R-:W-:Y:S02]  /*afd0*/  LOP3.LUT R19, R6, R19, RZ, 0x3c, !PT ;  /* 0x0000001306137212 */ /* 0x000fe400078e3cff */
[----:B--2---:R-:W-:-:S13]  /*afe0*/  LOP3.LUT P1, RZ, R2, 0x1, RZ, 0xc0, !PT ;  /* 0x0000000102ff7812 */ /* 0x004fda000782c0ff */
[----:B0-----:R-:W-:Y:S05]  /*aff0*/  @!P1 BRA `(.L_x_214) ;  /* 0x0000000800789947 */ /* 0x001fea0003800000 */
[----:B------:R-:W-:Y:S01]  /*b000*/  ULDC.64 UR4, c[0x0][0x418] ;  /* 0x0001060000047ab9 */ /* 0x000fe20000000a00 */
[----:B------:R-:W-:Y:S01]  /*b010*/  IMAD.MOV.U32 R8, RZ, RZ, R0 ;  /* 0x000000ffff087224 */ /* 0x000fe200078e0000 */
[----:B------:R-:W-:-:S04]  /*b020*/  ISETP.NE.U32.AND P0, PT, RZ, UR4, PT ;  /* 0x00000004ff007c0c */ /* 0x000fc8000bf05070 */
[----:B------:R-:W-:-:S13]  /*b030*/  ISETP.NE.AND.EX P0, PT, RZ, UR5, PT, P0 ;  /* 0x00000005ff007c0c */ /* 0x000fda000bf05300 */
[----:B------:R-:W-:Y:S05]  /*b040*/  @!P0 BRA `(.L_x_215) ;  /* 0x0000000000448947 */ /* 0x000fea0003800000 */
[----:B------:R-:W0:Y:S01]  /*b050*/  LDC R8, c[0x0][0x43c] ;  /* 0x00010f00ff087b82 */ /* 0x000e220000000800 */
[----:B------:R-:W-:Y:S02]  /*b060*/  ULDC.64 UR6, c[0x0][0x428] ;  /* 0x00010a0000067ab9 */ /* 0x000fe40000000a00 */
[----:B------:R-:W-:-:S04]  /*b070*/  IMAD R5, R23, UR6, RZ ;  /* 0x0000000617057c24 */ /* 0x000fc8000f8e02ff */
[----:B------:R-:W-:Y:S01]  /*b080*/  IMAD R5, R22, UR7, R5 ;  /* 0x0000000716057c24 */ /* 0x000fe2000f8e0205 */
[----:B0-----:R-:W-:-:S13]  /*b090*/  ISETP.NE.AND P0, PT, R8, 0x1, PT ;  /* 0x000000010800780c */ /* 0x001fda0003f05270 */
[----:B------:R-:W0:Y:S02]  /*b0a0*/  @P0 LDC.64 R2, c[0x0][0x440] ;  /* 0x00011000ff020b82 */ /* 0x000e240000000a00 */
[----:B0-----:R-:W-:-:S04]  /*b0b0*/  @P0 IMAD.HI.U32 R4, R0, R2, RZ ;  /* 0x0000000200040227 */ /* 0x001fc800078e00ff */
[----:B------:R-:W-:Y:S01]  /*b0c0*/  IMAD.MOV.U32 R2, RZ, RZ, R0 ;  /* 0x000000ffff027224 */ /* 0x000fe200078e0000 */
[----:B------:R-:W-:-:S05]  /*b0d0*/  @P0 SHF.R.U32.HI R2, RZ, R3, R4 ;  /* 0x00000003ff020219 */ /* 0x000fca0000011604 */
[----:B------:R-:W-:-:S04]  /*b0e0*/  IMAD.MOV R3, RZ, RZ, -R2 ;  /* 0x000000ffff037224 */ /* 0x000fc800078e0a02 */
[----:B------:R-:W-:Y:S01]  /*b0f0*/  IMAD R8, R8, R3, R0 ;  /* 0x0000000308087224 */ /* 0x000fe200078e0200 */
[----:B------:R-:W-:-:S03]  /*b100*/  SHF.R.S32.HI R3, RZ, 0x1f, R2 ;  /* 0x0000001fff037819 */ /* 0x000fc60000011402 */
[----:B------:R-:W-:-:S04]  /*b110*/  IMAD.WIDE.U32 R2, R22, UR6, R2 ;  /* 0x0000000616027c25 */ /* 0x000fc8000f8e0002 */
[----:B------:R-:W-:Y:S01]  /*b120*/  IMAD.IADD R5, R5, 0x1, R3 ;  /* 0x0000000105057824 */ /* 0x000fe200078e0203 */
[----:B------:R-:W-:-:S04]  /*b130*/  LEA R4, P0, R2, UR4, 0x2 ;  /* 0x0000000402047c11 */ /* 0x000fc8000f8010ff */
[----:B------:R-:W-:-:S05]  /*b140*/  LEA.HI.X R5, R2, UR5, R5, 0x2, P0 ;  /* 0x0000000502057c11 */ /* 0x000fca00080f1405 */
[----:B------:R0:W5:Y:S04]  /*b150*/  LDG.E R16, desc[UR52][R4.64] ;  /* 0x0000003404107981 */ /* 0x000168000c1e1900 */
.L_x_215:
[----:B------:R-:W2:Y:S01]  /*b160*/  S2R R2, SR_TID.X ;  /* 0x0000000000027919 */ /* 0x000ea20000002100 */
[----:B0-----:R-:W-:Y:S01]  /*b170*/  IMAD R4, R18, 0x8, R17 ;  /* 0x0000000812047824 */ /* 0x001fe200078e0211 */
[----:B------:R-:W-:Y:S01]  /*b180*/  BSSY B1, `(.L_x_216) ;  /* 0x0000006000017945 */ /* 0x000fe20003800000 */
[----:B--2---:R-:W-:Y:S02]  /*b190*/  LOP3.LUT R3, R2, 0x7f, RZ, 0xc0, !PT ;  /* 0x0000007f02037812 */ /* 0x004fe400078ec0ff */
[----:B------:R-:W-:Y:S02]  /*b1a0*/  SHF.L.U32 R2, R19, 0x1f, RZ ;  /* 0x0000001f13027819 */ /* 0x000fe400000006ff */
[----:B------:R-:W-:Y:S02]  /*b1b0*/  ISETP.NE.AND P1, PT, R3, RZ, PT ;  /* 0x000000ff0300720c */ /* 0x000fe40003f25270 */
[----:B------:R-:W0:Y:S02]  /*b1c0*/  SYNCS.PHASECHK.TRANS64.TRYWAIT P0, [R4+URZ+0x19c80], R2 ;  /* 0x019c8002040075a7 */ /* 0x000e24000800017f */
[----:B0-----:R-:W-:Y:S09]  /*b1d0*/  @!P0 BRA `(.L_x_217) ;  /* 0x0000002800148947 */ /* 0x001ff20003800000 */
.L_x_287:
[----:B------:R-:W-:Y:S05]  /*b1e0*/  BSYNC B1 ;  /* 0x0000000000017941 */ /* 0x000fea0003800000 */
.L_x_216:
        /* <DEDUP_REMOVED lines=9> */
.L_x_219:
[----:B------:R-:W-:Y:S05]  /*b280*/  BSYNC B1 ;  /* 0x0000000000017941 */ /* 0x000fea0003800000 */
.L_x_218:
[----:B------:R-:W-:Y:S01]  /*b290*/  IMAD.MOV.U32 R5, RZ, RZ, RZ ;  /* 0x000000ffff057224 */ /* 0x000fe200078e00ff */
[----:B------:R-:W-:Y:S01]  /*b2a0*/  UIADD3 UR4, UP0, UR50, 0x470, URZ ;  /* 0x0000047032047890 */ /* 0x000fe2000ff1e03f */
[----:B------:R-:W-:Y:S01]  /*b2b0*/  IMAD R9, R18, 0x3000, R17 ;  /* 0x0000300012097824 */ /* 0x000fe200078e0211 */
[----:B------:R-:W-:Y:S01]  /*b2c0*/  PLOP3.LUT P0, PT, PT, PT, PT, 0x80, 0x0 ;  /* 0x000000000000781c */ /* 0x000fe20003f0f070 */
[----:B------:R-:W-:Y:S01]  /*b2d0*/  VIADD R3, R4, 0x19c70 ;  /* 0x00019c7004037836 */ /* 0x000fe20000000000 */
[----:B------:R-:W-:Y:S01]  /*b2e0*/  R2UR UR10, R5 ;  /* 0x00000000050a72ca */ /* 0x000fe200000e0000 */
[----:B------:R-:W-:Y:S01]  /*b2f0*/  VIADD R10, R9, 0x9000 ;  /* 0x00009000090a7836 */ /* 0x000fe20000000000 */
[----:B------:R-:W-:Y:S01]  /*b300*/  LEA R8, R8, UR41, 0x7 ;  /* 0x0000002908087c11 */ /* 0x000fe2000f8e38ff */
[----:B------:R-:W-:Y:S01]  /*b310*/  UIADD3.X UR5, URZ, UR51, URZ, UP0, !UPT ;  /* 0x000000333f057290 */ /* 0x000fe200087fe43f */
[----:B------:R-:W-:Y:S01]  /*b320*/  UMOV UR6, 0x0 ;  /* 0x0000000000067882 */ /* 0x000fe20000000000 */
[----:B------:R-:W-:-:S10]  /*b330*/  UMOV UR7, 0x14f00000 ;  /* 0x14f0000000077882 */ /* 0x000fd40000000000 */
.L_x_220:
        /* <DEDUP_REMOVED lines=16> */
.L_x_221:
        /* <DEDUP_REMOVED lines=16> */
.L_x_222:
        /* <DEDUP_REMOVED lines=13> */
.L_x_288:
[----:B------:R-:W-:Y:S05]  /*b610*/  BSYNC B1 ;  /* 0x0000000000017941 */ /* 0x000fea0003800000 */
.L_x_223:
[----:B------:R-:W-:Y:S01]  /*b620*/  BSSY B1, `(.L_x_225) ;  /* 0x000000b000017945 */ /* 0x000fe20003800000 */
[----:B0-2---:R-:W-:Y:S02]  /*b630*/  IMAD.MOV.U32 R2, RZ, RZ, 0x0 ;  /* 0x00000000ff027424 */ /* 0x005fe400078e00ff */
[----:B------:R-:W-:Y:S01]  /*b640*/  IMAD.MOV.U32 R3, RZ, RZ, 0x14f00000 ;  /* 0x14f00000ff037424 */ /* 0x000fe200078e00ff */
[----:B------:R-:W-:Y:S06]  /*b650*/  @P1 BRA `(.L_x_226) ;  /* 0x00000000001c1947 */ /* 0x000fec0003800000 */
[----:B------:R-:W0:Y:S02]  /*b660*/  S2R R12, SR_TID.X ;  /* 0x00000000000c7919 */ /* 0x000e240000002100 */
[----:B0-----:R-:W-:Y:S01]  /*b670*/  LOP3.LUT R13, R12, 0x1f, RZ, 0xc0, !PT ;  /* 0x0000001f0c0d7812 */ /* 0x001fe200078ec0ff */
[----:B------:R-:W-:-:S03]  /*b680*/  IMAD.MOV.U32 R12, RZ, RZ, 0x3000 ;  /* 0x00003000ff0c7424 */ /* 0x000fc600078e00ff */
[----:B------:R-:W-:Y:S01]  /*b690*/  ISETP.NE.AND P0, PT, R13, RZ, PT ;  /* 0x000000ff0d00720c */ /* 0x000fe20003f05270 */
[----:B------:R0:W-:-:S12]  /*b6a0*/  SYNCS.ARRIVE.TRANS64 RZ, [R4+URZ+0x19c30], R12 ;  /* 0x019c300c04ff79a7 */ /* 0x0001d8000800003f */
[----:B0-----:R-:W-:Y:S05]  /*b6b0*/  @!P0 BRA `(.L_x_226) ;  /* 0x0000000000048947 */ /* 0x001fea0003800000 */
[----:B------:R-:W-:Y:S01]  /*b6c0*/  BPT.TRAP 0x1 ;  /* 0x000000040000795c */ /* 0x000fe20000300000 */
.L_x_226:
[----:B------:R-:W-:Y:S05]  /*b6d0*/  BSYNC B1 ;  /* 0x0000000000017941 */ /* 0x000fea0003800000 */
.L_x_225:
        /* <DEDUP_REMOVED lines=8> */
.L_x_227:
        /* <DEDUP_REMOVED lines=9> */
[----:B0-----:R-:W-:Y:S05]  /*b7f0*/  @P0 BRA.U.ANY `(.L_x_227) ;  /* 0xfffffffd00d80947 */ /* 0x001fea000393ffff */
[----:B------:R-:W-:Y:S01]  /*b800*/  R2UR UR10, R10 ;  /* 0x000000000a0a72ca */ /* 0x000fe200000e0000 */
[----:B------:R-:W-:Y:S01]  /*b810*/  VIADD R5, R9, 0x14800 ;  /* 0x0001480009057836 */ /* 0x000fe20000000000 */
[----:B------:R-:W-:Y:S02]  /*b820*/  R2UR UR6, R2 ;  /* 0x00000000020672ca */ /* 0x000fe400000e0000 */
[----:B------:R-:W-:Y:S02]  /*b830*/  R2UR UR7, R3 ;  /* 0x00000000030772ca */ /* 0x000fe400000e0000 */
[----:B------:R-:W-:-:S13]  /*b840*/  PLOP3.LUT P0, PT, PT, PT, PT, 0x80, 0x0 ;  /* 0x000000000000781c */ /* 0x000fda0003f0f070 */
.L_x_228:
        /* <DEDUP_REMOVED lines=15> */
.L_x_229:
        /* <DEDUP_REMOVED lines=10> */
.L_x_214:
[----:B------:R-:W-:Y:S05]  /*b9e0*/  BSYNC B0 ;  /* 0x0000000000007941 */ /* 0x000fea0003800000 */
.L_x_213:
[----:B------:R-:W-:-:S06]  /*b9f0*/  UISETP.NE.AND UP0, UPT, UR38, 0x3, UPT ;  /* 0x000000032600788c */ /* 0x000fcc000bf05270 */
[----:B------:R-:W-:-:S13]  /*ba00*/  PLOP3.LUT P0, PT, PT, PT, UP0, 0x80, 0x0 ;  /* 0x000000000000781c */ /* 0x000fda0003f0f008 */
[----:B------:R-:W-:Y:S05]  /*ba10*/  @!P0 BRA `(.L_x_230) ;  /* 0x0000000000048947 */ /* 0x000fea0003800000 */
[----:B------:R-:W-:Y:S01]  /*ba20*/  BPT.TRAP 0x1 ;  /* 0x000000040000795c */ /* 0x000fe20000300000 */
.L_x_230:
[----:B------:R-:W-:Y:S01]  /*ba30*/  LOP3.LUT R2, R6, 0x1, RZ, 0x3c, !PT ;  /* 0x0000000106027812 */ /* 0x000fe200078e3cff */
[----:B------:R-:W-:Y:S01]  /*ba40*/  IMAD R3, R7, 0x8, R17 ;  /* 0x0000000807037824 */ /* 0x000fe200078e0211 */
[----:B------:R-:W-:Y:S01]  /*ba50*/  BSSY B0, `(.L_x_231) ;  /* 0x0000006000007945 */ /* 0x000fe20003800000 */
[----:B------:R-:W-:Y:S01]  /*ba60*/  IMAD.U32 R4, RZ, RZ, UR44 ;  /* 0x0000002cff047e24 */ /* 0x000fe2000f8e00ff */
[----:B------:R-:W-:-:S04]  /*ba70*/  SHF.L.U32 R2, R2, 0x1f, RZ ;  /* 0x0000001f02027819 */ /* 0x000fc800000006ff */
[----:B------:R-:W0:Y:S01]  /*ba80*/  SYNCS.PHASECHK.TRANS64.TRYWAIT P0, [R3+URZ+0x19c70], R2 ;  /* 0x019c7002030075a7 */ /* 0x000e22000800017f */
[----:B------:R-:W-:Y:S01]  /*ba90*/  ISETP.NE.AND P1, PT, R4, 0x3, PT ;  /* 0x000000030400780c */ /* 0x000fe20003f25270 */
[----:B0-----:R-:W-:-:S12]  /*baa0*/  @!P0 BRA `(.L_x_232) ;  /* 0x0000002000088947 */ /* 0x001fd80003800000 */
.L_x_289:
[----:B------:R-:W-:Y:S05]  /*bab0*/  BSYNC B0 ;  /* 0x0000000000007941 */ /* 0x000fea0003800000 */
.L_x_231:
[----:B------:R-:W-:Y:S05]  /*bac0*/  @!P1 BRA `(.L_x_233) ;  /* 0x0000000000049947 */ /* 0x000fea0003800000 */
[----:B------:R-:W-:Y:S01]  /*bad0*/  BPT.TRAP 0x1 ;  /* 0x000000040000795c */ /* 0x000fe20000300000 */
.L_x_233:
[----:B0-----:R-:W-:Y:S01]  /*bae0*/  SHF.L.U32 R2, R6, 0x1f, RZ ;  /* 0x0000001f06027819 */ /* 0x001fe200000006ff */
[----:B------:R-:W-:-:S03]  /*baf0*/  IMAD R10, R7, 0x3000, RZ ;  /* 0x00003000070a7824 */ /* 0x000fc600078e02ff */
[----:B------:R-:W0:Y:S02]  /*bb00*/  SYNCS.PHASECHK.TRANS64.TRYWAIT P0, [R3+URZ+0x19c60], R2 ;  /* 0x019c6002030075a7 */ /* 0x000e24000800017f */
[----:B0-----:R-:W-:Y:S05]  /*bb10*/  @!P0 BRA `(.L_x_234) ;  /* 0x0000002000008947 */ /* 0x001fea0003800000 */
.L_x_290:
[----:B------:R-:W0:Y:S01]  /*bb20*/  LDL R4, [R1+0x4] ;  /* 0x0000040001047983 */ /* 0x000e220000100800 */
[----:B------:R-:W-:Y:S05]  /*bb30*/  WARPSYNC.ALL ;  /* 0x0000000000007948 */ /* 0x000fea0003800000 */
[----:B------:R-:W-:-:S05]  /*bb40*/  LOP3.LUT R12, R10, R28, RZ, 0xfc, !PT ;  /* 0x0000001c0a0c7212 */ /* 0x000fca00078efcff */
[----:B------:R-:W-:Y:S01]  /*bb50*/  IMAD.IADD R12, R17, 0x1, R12 ;  /* 0x00000001110c7824 */ /* 0x000fe200078e020c */
[----:B0-----:R-:W-:-:S05]  /*bb60*/  LOP3.LUT R2, R10, R4, RZ, 0xfc, !PT ;  /* 0x000000040a027212 */ /* 0x001fca00078efcff */
[----:B------:R-:W-:-:S05]  /*bb70*/  IMAD.IADD R2, R17, 0x1, R2 ;  /* 0x0000000111027824 */ /* 0x000fca00078e0202 */
[----:B------:R-:W0:Y:S02]  /*bb80*/  LDSM.16.MT88.4 R4, [R2+0x9000] ;  /* 0x009000000204783b */ /* 0x000e240000004200 */
[C-C-:B0-----:R-:W-:Y:S02]  /*bb90*/  PRMT R8, R4.reuse, 0x6420, R5.reuse ;  /* 0x0000642004087816 */ /* 0x141fe40000000005 */
[----:B------:R-:W-:Y:S02]  /*bba0*/  PRMT R9, R4, 0x7531, R5 ;  /* 0x0000753104097816 */ /* 0x000fe40000000005 */
[C-C-:B------:R-:W-:Y:S02]  /*bbb0*/  PRMT R10, R6.reuse, 0x6420, R7.reuse ;  /* 0x00006420060a7816 */ /* 0x140fe40000000007 */
[----:B------:R-:W-:-:S05]  /*bbc0*/  PRMT R11, R6, 0x7531, R7 ;  /* 0x00007531060b7816 */ /* 0x000fca0000000007 */
[----:B------:R-:W-:Y:S04]  /*bbd0*/  STSM.16.M88.4 [R12+0x3000], R8 ;  /* 0x003000080c007844 */ /* 0x000fe80000000200 */
[----:B------:R-:W0:Y:S02]  /*bbe0*/  LDSM.16.MT88.4 R4, [R2+0xa000] ;  /* 0x00a000000204783b */ /* 0x000e240000004200 */
[C-C-:B0-----:R-:W-:Y:S02]  /*bbf0*/  PRMT R8, R4.reuse, 0x6420, R5.reuse ;  /* 0x0000642004087816 */ /* 0x141fe40000000005 */
[----:B------:R-:W-:Y:S02]  /*bc00*/  PRMT R9, R4, 0x7531, R5 ;  /* 0x0000753104097816 */ /* 0x000fe40000000005 */
[----:B------:R-:W-:-:S02]  /*bc10*/  PRMT R10, R6, 0x6420, R7 ;  /* 0x00006420060a7816 */ /* 0x000fc40000000007 */
[----:B------:R-:W-:-:S05]  /*bc20*/  PRMT R11, R6, 0x7531, R7 ;  /* 0x00007531060b7816 */ /* 0x000fca0000000007 */
[----:B------:R-:W-:Y:S04]  /*bc30*/  STSM.16.M88.4 [R12+0x4000], R8 ;  /* 0x004000080c007844 */ /* 0x000fe80000000200 */
[----:B------:R-:W0:Y:S02]  /*bc40*/  LDSM.16.MT88.4 R4, [R2+0xb000] ;  /* 0x00b000000204783b */ /* 0x000e240000004200 */
[C-C-:B0-----:R-:W-:Y:S02]  /*bc50*/  PRMT R8, R4.reuse, 0x6420, R5.reuse ;  /* 0x0000642004087816 */ /* 0x141fe40000000005 */
[----:B------:R-:W-:Y:S02]  /*bc60*/  PRMT R9, R4, 0x7531, R5 ;  /* 0x0000753104097816 */ /* 0x000fe40000000005 */
[----:B------:R-:W-:-:S02]  /*bc70*/  PRMT R10, R6, 0x6420, R7 ;  /* 0x00006420060a7816 */ /* 0x000fc40000000007 */
[----:B------:R-:W-:-:S05]  /*bc80*/  PRMT R11, R6, 0x7531, R7 ;  /* 0x00007531060b7816 */ /* 0x000fca0000000007 */
[----:B------:R0:W-:Y:S04]  /*bc90*/  STSM.16.M88.4 [R12+0x5000], R8 ;  /* 0x005000080c007844 */ /* 0x0001e80000000200 */
[----:B------:R-:W2:Y:S01]  /*bca0*/  LDSM.16.MT88.4 R4, [R2+0x9800] ;  /* 0x009800000204783b */ /* 0x000ea20000004200 */
[----:B0-----:R-:W-:Y:S02]  /*bcb0*/  IADD3 R12, R29, 0x3000, R12 ;  /* 0x000030001d0c7810 */ /* 0x001fe40007ffe00c */
[C-C-:B--2---:R-:W-:Y:S02]  /*bcc0*/  PRMT R8, R4.reuse, 0x6420, R5.reuse ;  /* 0x0000642004087816 */ /* 0x144fe40000000005 */
[----:B------:R-:W-:Y:S02]  /*bcd0*/  PRMT R9, R4, 0x7531, R5 ;  /* 0x0000753104097816 */ /* 0x000fe40000000005 */
[----:B------:R-:W-:-:S02]  /*bce0*/  PRMT R10, R6, 0x6420, R7 ;  /* 0x00006420060a7816 */ /* 0x000fc40000000007 */
[----:B------:R-:W-:-:S05]  /*bcf0*/  PRMT R11, R6, 0x7531, R7 ;  /* 0x00007531060b7816 */ /* 0x000fca0000000007 */
[----:B------:R-:W-:Y:S04]  /*bd00*/  STSM.16.M88.4 [R12], R8 ;  /* 0x000000080c007844 */ /* 0x000fe80000000200 */
        /* <DEDUP_REMOVED lines=20> */
.L_x_235:
[----:B------:R-:W3:Y:S01]  /*be50*/  S2R R2, SR_TID.X ;  /* 0x0000000000027919 */ /* 0x000ee20000002100 */
[----:B--2---:R2:W-:Y:S01]  /*be60*/  SYNCS.ARRIVE.TRANS64.A1T0 RZ, [R3+URZ+0x19c50], RZ ;  /* 0x019c50ff03ff79a7 */ /* 0x0045e2000810003f */
[----:B------:R-:W-:Y:S02]  /*be70*/  IMAD.MOV.U32 R6, RZ, RZ, R19 ;  /* 0x000000ffff067224 */ /* 0x000fe400078e0013 */
[----:B------:R-:W-:Y:S01]  /*be80*/  IMAD.MOV.U32 R7, RZ, RZ, R18 ;  /* 0x000000ffff077224 */ /* 0x000fe200078e0012 */
[----:B---3--:R-:W-:Y:S01]  /*be90*/  LOP3.LUT R2, R2, 0x7f, RZ, 0xc0, !PT ;  /* 0x0000007f02027812 */ /* 0x008fe200078ec0ff */
[----:B------:R-:W-:Y:S03]  /*bea0*/  BAR.SYNC.DEFER_BLOCKING 0x2, 0x80 ;  /* 0x0082000000007b1d */ /* 0x000fe60000010000 */
[----:B------:R-:W-:-:S13]  /*beb0*/  ISETP.NE.AND P0, PT, R2, RZ, PT ;  /* 0x000000ff0200720c */ /* 0x000fda0003f05270 */
[----:B------:R-:W-:-:S05]  /*bec0*/  @!P0 VIADD R2, R3, 0x19c80 ;  /* 0x00019c8003028836 */ /* 0x000fca0000000000 */
[----:B------:R-:W-:-:S04]  /*bed0*/  @!P0 PRMT R2, RZ, 0x654, R2 ;  /* 0x00000654ff028816 */ /* 0x000fc80000000002 */
[----:B------:R2:W-:Y:S01]  /*bee0*/  @!P0 SYNCS.ARRIVE.TRANS64.RED.A1T0 RZ, [R2+URZ], RZ ;  /* 0x000000ff02ff89a7 */ /* 0x0005e2000810043f */
[C---:B------:R-:W-:Y:S01]  /*bef0*/  ISETP.GT.AND P0, PT, R0.reuse, RZ, PT ;  /* 0x000000ff0000720c */ /* 0x040fe20003f04270 */
[----:B------:R-:W-:-:S12]  /*bf00*/  VIADD R0, R0, 0xffffffff ;  /* 0xffffffff00007836 */ /* 0x000fd80000000000 */
[----:B--2---:R-:W-:Y:S05]  /*bf10*/  @P0 BRA `(.L_x_236) ;  /* 0xfffffff000100947 */ /* 0x004fea000383ffff */
.L_x_212:
[----:B------:R-:W2:Y:S01]  /*bf20*/  S2R R2, SR_TID.X ;  /* 0x0000000000027919 */ /* 0x000ea20000002100 */
[----:B------:R-:W-:Y:S01]  /*bf30*/  BSSY B0, `(.L_x_237) ;  /* 0x0000010000007945 */ /* 0x000fe20003800000 */
[----:B--2---:R-:W-:-:S04]  /*bf40*/  LOP3.LUT R2, R2, 0x7f, RZ, 0xc0, !PT ;  /* 0x0000007f02027812 */ /* 0x004fc800078ec0ff */
[----:B------:R-:W-:-:S13]  /*bf50*/  ISETP.NE.AND P0, PT, R2, RZ, PT ;  /* 0x000000ff0200720c */ /* 0x000fda0003f05270 */
[----:B------:R-:W-:Y:S05]  /*bf60*/  @P0 BRA `(.L_x_238) ;  /* 0x0000000000300947 */ /* 0x000fea0003800000 */
[----:B------:R-:W2:Y:S01]  /*bf70*/  S2R R5, SR_LANEID ;  /* 0x0000000000057919 */ /* 0x000ea20000000000 */
[----:B------:R-:W-:Y:S01]  /*bf80*/  VOTEU.ANY UR4, UPT, PT ;  /* 0x0000000000047886 */ /* 0x000fe200038e0100 */
[----:B------:R-:W3:Y:S01]  /*bf90*/  LDC.64 R2, c[0x0][0xc60] ;  /* 0x00031800ff027b82 */ /* 0x000ee20000000a00 */
[----:B0-----:R-:W2:Y:S02]  /*bfa0*/  FLO.U32 R0, UR4 ;  /* 0x0000000400007d00 */ /* 0x001ea400080e0000 */
[----:B--2---:R-:W-:-:S06]  /*bfb0*/  ISETP.EQ.U32.AND P1, PT, R0, R5, PT ;  /* 0x000000050000720c */ /* 0x004fcc0003f22070 */
[----:B------:R-:W3:Y:S07]  /*bfc0*/  POPC R5, UR4 ;  /* 0x0000000400057d09 */ /* 0x000eee0008000000 */
[----:B---3--:R-:W2:Y:S01]  /*bfd0*/  @P1 ATOMG.E.ADD.STRONG.GPU PT, R3, desc[UR52][R2.64], R5 ;  /* 0x00000005020319a8 */ /* 0x008ea200081ee1f4 */
[----:B------:R-:W0:Y:S02]  /*bfe0*/  S2R R4, SR_LTMASK ;  /* 0x0000000000047919 */ /* 0x000e240000003900 */
[----:B0-----:R-:W-:-:S04]  /*bff0*/  LOP3.LUT R4, R4, UR4, RZ, 0xc0, !PT ;  /* 0x0000000404047c12 */ /* 0x001fc8000f8ec0ff */
[----:B------:R-:W0:Y:S01]  /*c000*/  POPC R7, R4 ;  /* 0x0000000400077309 */ /* 0x000e220000000000 */
[----:B--2---:R-:W0:Y:S02]  /*c010*/  SHFL.IDX PT, R0, R3, R0, 0x1f ;  /* 0x00001f0003007589 */ /* 0x004e2400000e0000 */
[----:B0-----:R-:W-:-:S07]  /*c020*/  IADD3 R24, R0, UR43, R7 ;  /* 0x0000002b00187c10 */ /* 0x001fce000fffe007 */
.L_x_238:
[----:B------:R-:W-:Y:S05]  /*c030*/  BSYNC B0 ;  /* 0x0000000000007941 */ /* 0x000fea0003800000 */
.L_x_237:
[----:B------:R-:W-:-:S06]  /*c040*/  UISETP.NE.AND UP0, UPT, UR38, 0x3, UPT ;  /* 0x000000032600788c */ /* 0x000fcc000bf05270 */
[----:B------:R-:W-:-:S13]  /*c050*/  PLOP3.LUT P1, PT, PT, PT, UP0, 0x80, 0x0 ;  /* 0x000000000000781c */ /* 0x000fda0003f2f008 */
[----:B------:R-:W-:Y:S05]  /*c060*/  @!P1 BRA `(.L_x_239) ;  /* 0x0000000000049947 */ /* 0x000fea0003800000 */
[----:B------:R-:W-:Y:S01]  /*c070*/  BPT.TRAP 0x1 ;  /* 0x000000040000795c */ /* 0x000fe20000300000 */
.L_x_239:
[----:B0-----:R-:W-:Y:S01]  /*c080*/  LOP3.LUT R0, R19, 0x1, RZ, 0x3c, !PT ;  /* 0x0000000113007812 */ /* 0x001fe200078e3cff */
[----:B------:R-:W-:Y:S01]  /*c090*/  IMAD R3, R18, 0x8, R17 ;  /* 0x0000000812037824 */ /* 0x000fe200078e0211 */
[----:B------:R-:W-:Y:S01]  /*c0a0*/  BSSY B0, `(.L_x_240) ;  /* 0x0000006000007945 */ /* 0x000fe20003800000 */
[----:B------:R-:W-:Y:S01]  /*c0b0*/  IMAD.U32 R2, RZ, RZ, UR44 ;  /* 0x0000002cff027e24 */ /* 0x000fe2000f8e00ff */
[----:B------:R-:W-:-:S04]  /*c0c0*/  SHF.L.U32 R0, R0, 0x1f, RZ ;  /* 0x0000001f00007819 */ /* 0x000fc800000006ff */
[----:B------:R-:W0:Y:S01]  /*c0d0*/  SYNCS.PHASECHK.TRANS64.TRYWAIT P1, [R3+URZ+0x19c70], R0 ;  /* 0x019c7000030075a7 */ /* 0x000e22000802017f */
[----:B------:R-:W-:Y:S01]  /*c0e0*/  ISETP.NE.AND P2, PT, R2, 0x3, PT ;  /* 0x000000030200780c */ /* 0x000fe20003f45270 */
[----:B0-----:R-:W-:-:S12]  /*c0f0*/  @!P1 BRA `(.L_x_241) ;  /* 0x00000018009c9947 */ /* 0x001fd80003800000 */
.L_x_291:
[----:B------:R-:W-:Y:S05]  /*c100*/  BSYNC B0 ;  /* 0x0000000000007941 */ /* 0x000fea0003800000 */
.L_x_240:
[----:B------:R-:W-:Y:S05]  /*c110*/  @!P2 BRA `(.L_x_242) ;  /* 0x000000000004a947 */ /* 0x000fea0003800000 */
[----:B------:R-:W-:Y:S01]  /*c120*/  BPT.TRAP 0x1 ;  /* 0x000000040000795c */ /* 0x000fe20000300000 */
.L_x_242:
[----:B0-----:R-:W-:-:S04]  /*c130*/  SHF.L.U32 R0, R19, 0x1f, RZ ;  /* 0x0000001f13007819 */ /* 0x001fc800000006ff */
[----:B------:R-:W0:Y:S02]  /*c140*/  SYNCS.PHASECHK.TRANS64.TRYWAIT P1, [R3+URZ+0x19c60], R0 ;  /* 0x019c6000030075a7 */ /* 0x000e24000802017f */
[----:B0-----:R-:W-:Y:S05]  /*c150*/  @!P1 BRA `(.L_x_243) ;  /* 0x0000001800989947 */ /* 0x001fea0003800000 */
.L_x_292:
[----:B------:R-:W0:Y:S01]  /*c160*/  LDL R2, [R1+0x4] ;  /* 0x0000040001027983 */ /* 0x000e220000100800 */
[----:B------:R-:W-:Y:S01]  /*c170*/  IMAD R11, R18, 0x3000, RZ ;  /* 0x00003000120b7824 */ /* 0x000fe200078e02ff */
[----:B------:R-:W-:Y:S05]  /*c180*/  WARPSYNC.ALL ;  /* 0x0000000000007948 */ /* 0x000fea0003800000 */
[C---:B0-----:R-:W-:Y:S02]  /*c190*/  LOP3.LUT R0, R11.reuse, R2, RZ, 0xfc, !PT ;  /* 0x000000020b007212 */ /* 0x041fe400078efcff */
[----:B------:R-:W-:-:S03]  /*c1a0*/  LOP3.LUT R2, R11, R28, RZ, 0xfc, !PT ;  /* 0x0000001c0b027212 */ /* 0x000fc600078efcff */
[C---:B------:R-:W-:Y:S02]  /*c1b0*/  IMAD.IADD R0, R17.reuse, 0x1, R0 ;  /* 0x0000000111007824 */ /* 0x040fe400078e0200 */
[----:B------:R-:W-:-:S03]  /*c1c0*/  IMAD.IADD R2, R17, 0x1, R2 ;  /* 0x0000000111027824 */ /* 0x000fc600078e0202 */
        /* <DEDUP_REMOVED lines=45> */
.L_x_244:
[----:B--2---:R-:W-:Y:S01]  /*c4a0*/  SYNCS.ARRIVE.TRANS64.A1T0 RZ, [R3+URZ+0x19c50], RZ ;  /* 0x019c50ff03ff79a7 */ /* 0x004fe2000810003f */
[----:B------:R-:W-:Y:S02]  /*c4b0*/  @!P0 VIADD R0, R3, 0x19c80 ;  /* 0x00019c8003008836 */ /* 0x000fe40000000000 */
[----:B------:R-:W-:-:S03]  /*c4c0*/  VIADD R18, R18, 0x1 ;  /* 0x0000000112127836 */ /* 0x000fc60000000000 */
[----:B------:R-:W-:Y:S01]  /*c4d0*/  @!P0 PRMT R0, RZ, 0x654, R0 ;  /* 0x00000654ff008816 */ /* 0x000fe20000000000 */
[----:B------:R-:W-:Y:S06]  /*c4e0*/  BAR.SYNC.DEFER_BLOCKING 0x2, 0x80 ;  /* 0x0082000000007b1d */ /* 0x000fec0000010000 */
[----:B------:R2:W-:Y:S01]  /*c4f0*/  @!P0 SYNCS.ARRIVE.TRANS64.RED.A1T0 RZ, [R0+URZ], RZ ;  /* 0x000000ff00ff89a7 */ /* 0x0005e2000810043f */
[----:B------:R-:W-:-:S04]  /*c500*/  ISETP.NE.AND P0, PT, R18, 0x2, PT ;  /* 0x000000021200780c */ /* 0x000fc80003f05270 */
[----:B------:R-:W-:Y:S02]  /*c510*/  SEL R18, R18, RZ, P0 ;  /* 0x000000ff12127207 */ /* 0x000fe40000000000 */
[----:B--2---:R-:W-:-:S04]  /*c520*/  SEL R0, RZ, 0x1, P0 ;  /* 0x00000001ff007807 */ /* 0x004fc80000000000 */
[----:B------:R-:W-:-:S07]  /*c530*/  LOP3.LUT R19, R19, R0, RZ, 0x3c, !PT ;  /* 0x0000000013137212 */ /* 0x000fce00078e3cff */
.L_x_187:
[----:B------:R-:W-:Y:S05]  /*c540*/  BSYNC B7 ;  /* 0x0000000000077941 */ /* 0x000fea0003800000 */
.L_x_185:
[----:B------:R-:W2:Y:S02]  /*c550*/  LDL R0, [R1] ;  /* 0x0000000001007983 */ /* 0x000ea40000100800 */
[----:B--2---:R-:W-:-:S13]  /*c560*/  LOP3.LUT P0, RZ, R0, 0x2, RZ, 0xc0, !PT ;  /* 0x0000000200ff7812 */ /* 0x004fda000780c0ff */
[----:B------:R-:W-:Y:S05]  /*c570*/  @!P0 BRA `(.L_x_245) ;  /* 0x0000000000288947 */ /* 0x000fea0003800000 */
[----:B------:R-:W2:Y:S08]  /*c580*/  S2UR UR5, SR_CgaCtaId ;  /* 0x00000000000579c3 */ /* 0x000eb00000008800 */
[----:B------:R-:W-:Y:S06]  /*c590*/  BAR.SYNC.DEFER_BLOCKING 0x5, 0x200 ;  /* 0x0148000000007b1d */ /* 0x000fec0000010000 */
[----:B------:R-:W-:-:S02]  /*c5a0*/  UMOV UR4, 0x400 ;  /* 0x0000040000047882 */ /* 0x000fc40000000000 */
[----:B--2---:R-:W-:-:S06]  /*c5b0*/  ULEA UR4, UR5, UR4, 0x18 ;  /* 0x0000000405047291 */ /* 0x004fcc000f8ec03f */
[----:B------:R-:W-:-:S05]  /*c5c0*/  IMAD.U32 R17, RZ, RZ, UR4 ;  /* 0x00000004ff117e24 */ /* 0x000fca000f8e00ff */
[----:B------:R-:W2:Y:S02]  /*c5d0*/  LDS.128 R24, [R17+0x19cd0] ;  /* 0x019cd00011187984 */ /* 0x000ea40000000c00 */
[----:B--2---:R-:W-:Y:S02]  /*c5e0*/  R2UR UR45, R27 ;  /* 0x000000001b2d72ca */ /* 0x004fe400000e0000 */
[----:B------:R-:W-:Y:S01]  /*c5f0*/  R2UR UR36, R26 ;  /* 0x000000001a2472ca */ /* 0x000fe200000e0000 */
[----:B------:R-:W-:Y:S06]  /*c600*/  BAR.ARV 0x4, 0x200 ;  /* 0x0108000000007b1d */ /* 0x000fec0000002000 */
[----:B------:R-:W-:Y:S08]  /*c610*/  BRA `(.L_x_246) ;  /* 0x0000000800247947 */ /* 0x000ff00003800000 */
.L_x_245:
[----:B------:R-:W0:Y:S01]  /*c620*/  S2R R0, SR_TID.X ;  /* 0x0000000000007919 */ /* 0x000e220000002100 */
[----:B------:R-:W-:Y:S01]  /*c630*/  ULDC UR4, c[0x0][0xc3c] ;  /* 0x00030f0000047ab9 */ /* 0x000fe20000000800 */
[----:B0-----:R-:W-:Y:S01]  /*c640*/  LOP3.LUT R8, R0, 0x1f, RZ, 0xc0, !PT ;  /* 0x0000001f00087812 */ /* 0x001fe200078ec0ff */
[----:B------:R-:W-:-:S03]  /*c650*/  IMAD.MOV.U32 R0, RZ, RZ, RZ ;  /* 0x000000ffff007224 */ /* 0x000fc600078e00ff */
[C---:B------:R-:W-:Y:S01]  /*c660*/  ISETP.NE.AND P0, PT, R8.reuse, 0x1f, PT ;  /* 0x0000001f0800780c */ /* 0x040fe20003f05270 */
[----:B------:R-:W-:-:S05]  /*c670*/  VIADD R5, R8, UR45 ;  /* 0x0000002d08057c36 */ /* 0x000fca0008000000 */
[----:B------:R-:W-:Y:S01]  /*c680*/  ISETP.GE.OR P1, PT, R5, UR4, !P0 ;  /* 0x0000000405007c0c */ /* 0x000fe2000c726670 */
[----:B------:R-:W-:-:S12]  /*c690*/  ULDC UR4, c[0x0][0xc3c] ;  /* 0x00030f0000047ab9 */ /* 0x000fd80000000800 */
[----:B------:R-:W0:Y:S02]  /*c6a0*/  @!P1 LDC.64 R2, c[0x0][0xc80] ;  /* 0x00032000ff029b82 */ /* 0x000e240000000a00 */
[----:B0-----:R-:W-:-:S05]  /*c6b0*/  @!P1 IMAD.WIDE R2, R5, 0x4, R2 ;  /* 0x0000000405029825 */ /* 0x001fca00078e0202 */
[----:B------:R-:W2:Y:S01]  /*c6c0*/  @!P1 LDG.E R0, desc[UR52][R2.64] ;  /* 0x0000003402009981 */ /* 0x000ea2000c1e1900 */
[C---:B------:R-:W-:Y:S02]  /*c6d0*/  ISETP.NE.AND P1, PT, R8.reuse, RZ, PT ;  /* 0x000000ff0800720c */ /* 0x040fe40003f25270 */
[C---:B------:R-:W-:Y:S02]  /*c6e0*/  ISETP.GE.U32.AND P2, PT, R8.reuse, 0x2, PT ;  /* 0x000000020800780c */ /* 0x040fe40003f46070 */
[C---:B------:R-:W-:Y:S02]  /*c6f0*/  ISETP.GE.U32.AND P3, PT, R8.reuse, 0x4, PT ;  /* 0x000000040800780c */ /* 0x040fe40003f66070 */
[C---:B------:R-:W-:Y:S02]  /*c700*/  ISETP.GE.U32.AND P4, PT, R8.reuse, 0x8, PT ;  /* 0x000000080800780c */ /* 0x040fe40003f86070 */
[----:B------:R-:W-:Y:S01]  /*c710*/  ISETP.GE.U32.AND P5, PT, R8, 0x10, PT ;  /* 0x000000100800780c */ /* 0x000fe20003fa6070 */
[----:B--2---:R-:W0:Y:S02]  /*c720*/  SHFL.UP PT, R4, R0, 0x1, RZ ;  /* 0x0420000000047989 */ /* 0x004e2400000e00ff */
[----:B0-----:R-:W-:-:S05]  /*c730*/  SEL R5, R4, RZ, P1 ;  /* 0x000000ff04057207 */ /* 0x001fca0000800000 */
[----:B------:R-:W-:-:S05]  /*c740*/  IMAD.IADD R5, R0, 0x1, R5 ;  /* 0x0000000100057824 */ /* 0x000fca00078e0205 */
[----:B------:R-:W0:Y:S02]  /*c750*/  SHFL.UP PT, R4, R5, 0x2, RZ ;  /* 0x0440000005047989 */ /* 0x000e2400000e00ff */
[----:B0-----:R-:W-:-:S05]  /*c760*/  SEL R4, R4, RZ, P2 ;  /* 0x000000ff04047207 */ /* 0x001fca0001000000 */
[----:B------:R-:W-:Y:S02]  /*c770*/  IMAD.IADD R4, R5, 0x1, R4 ;  /* 0x0000000105047824 */ /* 0x000fe400078e0204 */
[----:B------:R-:W-:Y:S04]  /*c780*/  SHFL.IDX PT, R5, R24, RZ, 0x1f ;  /* 0x00001fff18057589 */ /* 0x000fe800000e0000 */
[----:B------:R-:W0:Y:S02]  /*c790*/  SHFL.UP PT, R6, R4, 0x4, RZ ;  /* 0x0480000004067989 */ /* 0x000e2400000e00ff */
[----:B0-----:R-:W-:-:S05]  /*c7a0*/  SEL R3, R6, RZ, P3 ;  /* 0x000000ff06037207 */ /* 0x001fca0001800000 */
[----:B------:R-:W-:Y:S02]  /*c7b0*/  IMAD.IADD R6, R4, 0x1, R3 ;  /* 0x0000000104067824 */ /* 0x000fe400078e0203 */
[----:B------:R-:W-:Y:S04]  /*c7c0*/  SHFL.IDX PT, R4, R24, 0x1, 0x1f ;  /* 0x00201f0018047f89 */ /* 0x000fe800000e0000 */
        /* <DEDUP_REMOVED lines=11> */
[----:B------:R-:W-:Y:S05]  /*c880*/  @P6 BRA `(.L_x_247) ;  /* 0x0000000000906947 */ /* 0x000fea0003800000 */
.L_x_251:
[----:B------:R-:W-:-:S04]  /*c890*/  UIADD3 UR45, UR45, 0x1f, URZ ;  /* 0x0000001f2d2d7890 */ /* 0x000fc8000fffe03f */
[----:B------:R-:W-:-:S06]  /*c8a0*/  UISETP.GE.AND UP0, UPT, UR45, UR4, UPT ;  /* 0x000000042d00728c */ /* 0x000fcc000bf06270 */
[----:B------:R-:W-:-:S13]  /*c8b0*/  PLOP3.LUT P6, PT, PT, PT, UP0, 0x40, 0x0 ;  /* 0x000000000000781c */ /* 0x000fda0003fce808 */
[----:B------:R-:W-:Y:S05]  /*c8c0*/  @!P6 BRA `(.L_x_248) ;  /* 0x000000040034e947 */ /* 0x000fea0003800000 */
[----:B------:R-:W0:Y:S01]  /*c8d0*/  S2R R0, SR_TID.X ;  /* 0x0000000000007919 */ /* 0x000e220000002100 */
[----:B------:R-:W-:Y:S01]  /*c8e0*/  BSSY B0, `(.L_x_249) ;  /* 0x0000009000007945 */ /* 0x000fe20003800000 */
[----:B0-----:R-:W-:-:S05]  /*c8f0*/  LOP3.LUT R0, R0, 0x1f, RZ, 0xc0, !PT ;  /* 0x0000001f00007812 */ /* 0x001fca00078ec0ff */
[----:B------:R-:W-:Y:S02]  /*c900*/  VIADD R7, R0, UR45 ;  /* 0x0000002d00077c36 */ /* 0x000fe40008000000 */
[----:B------:R-:W-:-:S03]  /*c910*/  IMAD.MOV.U32 R0, RZ, RZ, RZ ;  /* 0x000000ffff007224 */ /* 0x000fc600078e00ff */
[----:B------:R-:W-:-:S13]  /*c920*/  ISETP.GE.OR P6, PT, R7, UR4, !P0 ;  /* 0x0000000407007c0c */ /* 0x000fda000c7c6670 */
[----:B------:R-:W-:Y:S05]  /*c930*/  @P6 BRA `(.L_x_250) ;  /* 0x00000000000c6947 */ /* 0x000fea0003800000 */
[----:B------:R-:W0:Y:S02]  /*c940*/  LDC.64 R2, c[0x0][0xc80] ;  /* 0x00032000ff027b82 */ /* 0x000e240000000a00 */
[----:B0-----:R-:W-:-:S05]  /*c950*/  IMAD.WIDE R2, R7, 0x4, R2 ;  /* 0x0000000407027825 */ /* 0x001fca00078e0202 */
[----:B------:R0:W5:Y:S02]  /*c960*/  LDG.E R0, desc[UR52][R2.64] ;  /* 0x0000003402007981 */ /* 0x000164000c1e1900 */
.L_x_250:
[----:B------:R-:W-:Y:S05]  /*c970*/  BSYNC B0 ;  /* 0x0000000000007941 */ /* 0x000fea0003800000 */
.L_x_249:
        /* <DEDUP_REMOVED lines=13> */
[----:B0-----:R-:W-:Y:S02]  /*ca50*/  SEL R9, R2, RZ, P5 ;  /* 0x000000ff02097207 */ /* 0x001fe40002800000 */
[----:B------:R-:W0:Y:S03]  /*ca60*/  LDC R2, c[0x0][0xc38] ;  /* 0x00030e00ff027b82 */ /* 0x000e260000000800 */
[----:B------:R-:W-:-:S05]  /*ca70*/  IMAD.IADD R3, R8, 0x1, R9 ;  /* 0x0000000108037824 */ /* 0x000fca00078e0209 */
[----:B------:R-:W0:Y:S02]  /*ca80*/  SHFL.IDX PT, R9, R3, 0x1f, 0x1f ;  /* 0x03e01f0003097f89 */ /* 0x000e2400000e0000 */
[----:B0-----:R-:W-:-:S04]  /*ca90*/  IMAD R9, R9, R2, RZ ;  /* 0x0000000209097224 */ /* 0x001fc800078e02ff */
[----:B------:R-:W-:-:S05]  /*caa0*/  IMAD.IADD R4, R9, 0x1, R4 ;  /* 0x0000000109047824 */ /* 0x000fca00078e0204 */
[----:B------:R-:W-:-:S13]  /*cab0*/  ISETP.GT.AND P6, PT, R4, R5, PT ;  /* 0x000000050400720c */ /* 0x000fda0003fc4270 */
[----:B------:R-:W-:Y:S05]  /*cac0*/  @!P6 BRA `(.L_x_251) ;  /* 0xfffffffc0070e947 */ /* 0x000fea000383ffff */
.L_x_247:
[----:B------:R-:W-:Y:S02]  /*cad0*/  IMAD.IADD R7, R4, 0x1, -R9 ;  /* 0x0000000104077824 */ /* 0x000fe400078e0a09 */
[----:B------:R-:W-:Y:S02]  /*cae0*/  IMAD.MOV.U32 R24, RZ, RZ, RZ ;  /* 0x000000ffff187224 */ /* 0x000fe400078e00ff */
        /* <DEDUP_REMOVED lines=11> */
[----:B------:R-:W0:Y:S01]  /*cba0*/  F2I.FTZ.U32.TRUNC.NTZ R9, R9 ;  /* 0x0000000900097305 */ /* 0x000e22000021f000 */
[----:B------:R-:W-:Y:S05]  /*cbb0*/  @!P0 BRA `(.L_x_252) ;  /* 0x00000000000c8947 */ /* 0x000fea0003800000 */
[----:B------:R-:W-:-:S06]  /*cbc0*/  UIADD3 UR5, UR4, -0x1, URZ ;  /* 0xffffffff04057890 */ /* 0x000fcc000fffe03f */
[----:B------:R-:W-:-:S06]  /*cbd0*/  IMAD.U32 R24, RZ, RZ, UR5 ;  /* 0x00000005ff187e24 */ /* 0x000fcc000f8e00ff */
[----:B------:R2:W3:Y:S02]  /*cbe0*/  SHFL.IDX PT, R24, R3, R24, 0x1f ;  /* 0x00001f1803187589 */ /* 0x0004e400000e0000 */
.L_x_252:
[----:B0-2---:R-:W-:Y:S01]  /*cbf0*/  IMAD.MOV R3, RZ, RZ, -R9 ;  /* 0x000000ffff037224 */ /* 0x005fe200078e0a09 */
[----:B------:R-:W-:Y:S01]  /*cc00*/  UIADD3 UR45, UR4, UR45, URZ ;  /* 0x0000002d042d7290 */ /* 0x000fe2000fffe03f */
[----:B---3--:R-:W-:Y:S02]  /*cc10*/  IMAD R24, R24, R2, R7 ;  /* 0x0000000218187224 */ /* 0x008fe400078e0207 */
[----:B------:R-:W-:Y:S02]  /*cc20*/  IMAD R6, R3, R4, RZ ;  /* 0x0000000403067224 */ /* 0x000fe400078e02ff */
[----:B------:R-:W-:Y:S02]  /*cc30*/  IMAD.MOV.U32 R2, RZ, RZ, RZ ;  /* 0x000000ffff027224 */ /* 0x000fe400078e00ff */
[----:B------:R-:W-:Y:S02]  /*cc40*/  IMAD.MOV.U32 R3, RZ, RZ, R9 ;  /* 0x000000ffff037224 */ /* 0x000fe400078e0009 */
[----:B------:R-:W-:-:S02]  /*cc50*/  IMAD.IADD R25, R5, 0x1, -R24 ;  /* 0x0000000105197824 */ /* 0x000fc400078e0a18 */
[----:B------:R-:W-:Y:S01]  /*cc60*/  IMAD.HI.U32 R9, R9, R6, R2 ;  /* 0x0000000609097227 */ /* 0x000fe200078e0002 */
[----:B------:R-:W-:Y:S02]  /*cc70*/  IABS R3, R0 ;  /* 0x0000000000037213 */ /* 0x000fe40000000000 */
[----:B------:R-:W-:-:S03]  /*cc80*/  IABS R2, R25 ;  /* 0x0000001900027213 */ /* 0x000fc60000000000 */
[----:B------:R-:W-:Y:S02]  /*cc90*/  IMAD.MOV R3, RZ, RZ, -R3 ;  /* 0x000000ffff037224 */ /* 0x000fe400078e0a03 */
[----:B------:R-:W-:-:S04]  /*cca0*/  IMAD.HI.U32 R9, R9, R2, RZ ;  /* 0x0000000209097227 */ /* 0x000fc800078e00ff */
[----:B------:R-:W-:Y:S01]  /*ccb0*/  IMAD R3, R9, R3, R2 ;  /* 0x0000000309037224 */ /* 0x000fe200078e0202 */
[----:B------:R-:W-:-:S04]  /*ccc0*/  LOP3.LUT R2, R25, R0, RZ, 0x3c, !PT ;  /* 0x0000000019027212 */ /* 0x000fc800078e3cff */
[----:B------:R-:W-:Y:S02]  /*ccd0*/  ISETP.GT.U32.AND P1, PT, R4, R3, PT ;  /* 0x000000030400720c */ /* 0x000fe40003f24070 */
[----:B------:R-:W-:-:S11]  /*cce0*/  ISETP.GE.AND P2, PT, R2, RZ, PT ;  /* 0x000000ff0200720c */ /* 0x000fd60003f46270 */
[----:B------:R-:W-:Y:S02]  /*ccf0*/  @!P1 IMAD.IADD R3, R3, 0x1, -R4 ;  /* 0x0000000103039824 */ /* 0x000fe400078e0a04 */
[----:B------:R-:W-:Y:S01]  /*cd00*/  @!P1 VIADD R9, R9, 0x1 ;  /* 0x0000000109099836 */ /* 0x000fe20000000000 */
[----:B------:R-:W-:Y:S02]  /*cd10*/  ISETP.NE.AND P1, PT, R0, RZ, PT ;  /* 0x000000ff0000720c */ /* 0x000fe40003f25270 */
[----:B------:R-:W-:-:S13]  /*cd20*/  ISETP.GE.U32.AND P0, PT, R3, R4, PT ;  /* 0x000000040300720c */ /* 0x000fda0003f06070 */
[----:B------:R-:W-:-:S04]  /*cd30*/  @P0 VIADD R9, R9, 0x1 ;  /* 0x0000000109090836 */ /* 0x000fc80000000000 */
[----:B------:R-:W-:Y:S01]  /*cd40*/  @!P2 IMAD.MOV R9, RZ, RZ, -R9 ;  /* 0x000000ffff09a224 */ /* 0x000fe200078e0a09 */
[----:B------:R-:W-:-:S04]  /*cd50*/  @!P1 LOP3.LUT R9, RZ, R0, RZ, 0x33, !PT ;  /* 0x00000000ff099212 */ /* 0x000fc800078e33ff */
[----:B------:R-:W-:Y:S01]  /*cd60*/  R2UR UR36, R9 ;  /* 0x00000000092472ca */ /* 0x000fe200000e0000 */
[----:B------:R-:W-:-:S04]  /*cd70*/  IMAD.MOV R9, RZ, RZ, -R9 ;  /* 0x000000ffff097224 */ /* 0x000fc800078e0a09 */
[----:B------:R-:W-:Y:S01]  /*cd80*/  IMAD R25, R0, R9, R25 ;  /* 0x0000000900197224 */ /* 0x000fe200078e0219 */
[----:B------:R-:W-:Y:S09]  /*cd90*/  BRA `(.L_x_253) ;  /* 0x0000000000107947 */ /* 0x000ff20003800000 */
.L_x_248:
[----:B------:R-:W-:Y:S01]  /*cda0*/  IMAD.MOV.U32 R24, RZ, RZ, R5 ;  /* 0x000000ffff187224 */ /* 0x000fe200078e0005 */
[----:B------:R-:W-:Y:S01]  /*cdb0*/  ULDC UR45, c[0x0][0xc3c] ;  /* 0x00030f00002d7ab9 */ /* 0x000fe20000000800 */
[----:B------:R-:W-:Y:S01]  /*cdc0*/  IMAD.MOV.U32 R25, RZ, RZ, RZ ;  /* 0x000000ffff197224 */ /* 0x000fe200078e00ff */
[----:B------:R-:W-:-:S06]  /*cdd0*/  UMOV UR36, URZ ;  /* 0x0000003f00247c82 */ /* 0x000fcc0008000000 */
.L_x_253:
[----:B------:R-:W0:Y:S01]  /*cde0*/  S2R R0, SR_TID.X ;  /* 0x0000000000007919 */ /* 0x000e220000002100 */
[----:B------:R-:W-:Y:S02]  /*cdf0*/  IMAD.U32 R6, RZ, RZ, UR36 ;  /* 0x00000024ff067e24 */ /* 0x000fe4000f8e00ff */
[----:B------:R-:W-:Y:S01]  /*ce00*/  IMAD.U32 R7, RZ, RZ, UR45 ;  /* 0x0000002dff077e24 */ /* 0x000fe2000f8e00ff */
[----:B------:R-:W-:Y:S01]  /*ce10*/  BAR.SYNC.DEFER_BLOCKING 0x4, 0x200 ;  /* 0x0108000000007b1d */ /* 0x000fe20000010000 */
[----:B------:R-:W-:Y:S02]  /*ce20*/  IMAD.MOV.U32 R4, RZ, RZ, R24 ;  /* 0x000000ffff047224 */ /* 0x000fe400078e0018 */
[----:B------:R-:W-:Y:S01]  /*ce30*/  IMAD.MOV.U32 R5, RZ, RZ, R25 ;  /* 0x000000ffff057224 */ /* 0x000fe200078e0019 */
[----:B0-----:R-:W-:-:S04]  /*ce40*/  LOP3.LUT R0, R0, 0x1f, RZ, 0xc0, !PT ;  /* 0x0000001f00007812 */ /* 0x001fc800078ec0ff */
[----:B------:R-:W-:-:S13]  /*ce50*/  ISETP.NE.AND P0, PT, R0, RZ, PT ;  /* 0x000000ff0000720c */ /* 0x000fda0003f05270 */
[----:B------:R-:W0:Y:S01]  /*ce60*/  @!P0 S2R R3, SR_CgaCtaId ;  /* 0x0000000000038919 */ /* 0x000e220000008800 */
[----:B------:R-:W-:-:S04]  /*ce70*/  @!P0 MOV R0, 0x400 ;  /* 0x0000040000008802 */ /* 0x000fc80000000f00 */
[----:B0-----:R-:W-:-:S05]  /*ce80*/  @!P0 LEA R17, R3, R0, 0x18 ;  /* 0x0000000003118211 */ /* 0x001fca00078ec0ff */
[----:B------:R0:W-:Y:S01]  /*ce90*/  @!P0 STS.128 [R17+0x19cd0], R4 ;  /* 0x019cd00411008388 */ /* 0x0001e20000000c00 */
[----:B------:R-:W-:Y:S06]  /*cea0*/  BAR.ARV 0x5, 0x200 ;  /* 0x0148000000007b1d */ /* 0x000fec0000002000 */
.L_x_246:
[----:B------:R-:W-:Y:S02]  /*ceb0*/  ULDC UR4, c[0x0][0xc3c] ;  /* 0x00030f0000047ab9 */ /* 0x000fe40000000800 */
[----:B------:R-:W-:-:S06]  /*cec0*/  UISETP.GE.AND UP0, UPT, UR45, UR4, UPT ;  /* 0x000000042d00728c */ /* 0x000fcc000bf06270 */
[----:B------:R-:W-:-:S13]  /*ced0*/  PLOP3.LUT P0, PT, PT, PT, UP0, 0x80, 0x0 ;  /* 0x000000000000781c */ /* 0x000fda0003f0f008 */
[----:B------:R-:W-:Y:S05]  /*cee0*/  @!P0 BRA `(.L_x_254) ;  /* 0xffffffc000248947 */ /* 0x000fea000383ffff */
.L_x_181:
[----:B------:R-:W2:Y:S01]  /*cef0*/  LDL.LU R0, [R1+0xc] ;  /* 0x00000c0001007983 */ /* 0x000ea20000300800 */
[----:B------:R-:W-:Y:S01]  /*cf00*/  BSSY B0, `(.L_x_255) ;  /* 0x000000b000007945 */ /* 0x000fe20003800000 */
[----:B0-----:R-:W0:Y:S01]  /*cf10*/  S2R R5, SR_CgaCtaId ;  /* 0x0000000000057919 */ /* 0x001e220000008800 */
[----:B--2---:R-:W-:-:S05]  /*cf20*/  VIADD R0, R0, 0x1 ;  /* 0x0000000100007836 */ /* 0x004fca0000000000 */
[----:B-1----:R-:W-:-:S04]  /*cf30*/  LEA.HI R2, R0, R0, RZ, 0x1 ;  /* 0x0000000000027211 */ /* 0x002fc800078f08ff */
[----:B------:R-:W-:Y:S02]  /*cf40*/  LOP3.LUT R3, R2, 0xfffffffe, RZ, 0xc0, !PT ;  /* 0xfffffffe02037812 */ /* 0x000fe400078ec0ff */
[----:B------:R-:W-:-:S03]  /*cf50*/  MOV R2, 0x400 ;  /* 0x0000040000027802 */ /* 0x000fc60000000f00 */
[----:B------:R-:W-:Y:S01]  /*cf60*/  IMAD.IADD R0, R0, 0x1, -R3 ;  /* 0x0000000100007824 */ /* 0x000fe200078e0a03 */
[----:B0-----:R-:W-:-:S04]  /*cf70*/  LEA R7, R5, R2, 0x18 ;  /* 0x0000000205077211 */ /* 0x001fc800078ec0ff */
[----:B------:R-:W-:-:S04]  /*cf80*/  SHF.L.U32 R0, R0, 0x1f, RZ ;  /* 0x0000001f00007819 */ /* 0x000fc800000006ff */
[----:B------:R-:W0:Y:S02]  /*cf90*/  SYNCS.PHASECHK.TRANS64.TRYWAIT P0, [R7+URZ+0x19c20], R0 ;  /* 0x019c2000070075a7 */ /* 0x000e24000800017f */
[----:B0-----:R-:W-:Y:S05]  /*cfa0*/  @!P0 BRA `(.L_x_256) ;  /* 0x0000000c00188947 */ /* 0x001fea0003800000 */
.L_x_293:
[----:B------:R-:W-:Y:S05]  /*cfb0*/  BSYNC B0 ;  /* 0x0000000000007941 */ /* 0x000fea0003800000 */
.L_x_255:
[----:B------:R-:W-:-:S03]  /*cfc0*/  UMOV UR4, 0xffffffff ;  /* 0xffffffff00047882 */ /* 0x000fc60000000000 */
[----:B------:R-:W-:Y:S05]  /*cfd0*/  BRA.DIV UR4, `(.L_x_257) ;  /* 0x0000000e04207947 */ /* 0x000fea000b800000 */
[----:B0-----:R-:W0:Y:S02]  /*cfe0*/  S2R R0, SR_TID.X ;  /* 0x0000000000007919 */ /* 0x001e240000002100 */
[----:B0-----:R-:W-:-:S04]  /*cff0*/  SHF.R.U32.HI R0, RZ, 0x5, R0 ;  /* 0x00000005ff007819 */ /* 0x001fc80000011600 */
[----:B------:R-:W-:-:S05]  /*d000*/  LOP3.LUT R0, R0, 0x3, RZ, 0xc0, !PT ;  /* 0x0000000300007812 */ /* 0x000fca00078ec0ff */
[----:B------:R0:W1:Y:S02]  /*d010*/  SHFL.IDX PT, R14, R0, RZ, 0x1f ;  /* 0x00001fff000e7589 */ /* 0x00006400000e0000 */
.L_x_296:
[----:B-1----:R-:W-:Y:S01]  /*d020*/  ISETP.NE.AND P0, PT, R14, RZ, PT ;  /* 0x000000ff0e00720c */ /* 0x002fe20003f05270 */
[----:B------:R-:W-:-:S12]  /*d030*/  BSSY B0, `(.L_x_258) ;  /* 0x000002b000007945 */ /* 0x000fd80003800000 */
[----:B------:R-:W-:Y:S05]  /*d040*/  @P0 BRA `(.L_x_259) ;  /* 0x0000000000a40947 */ /* 0x000fea0003800000 */
[----:B------:R-:W-:-:S03]  /*d050*/  UMOV UR4, 0xffffffff ;  /* 0xffffffff00047882 */ /* 0x000fc60000000000 */
[----:B------:R-:W-:Y:S05]  /*d060*/  BRA.DIV UR4, `(.L_x_260) ;  /* 0x0000000e04307947 */ /* 0x000fea000b800000 */
[----:B------:R-:W-:-:S13]  /*d070*/  ELECT P6, URZ, PT ;  /* 0x00000000003f782f */ /* 0x000fda00038c0000 */
.L_x_299:
[----:B------:R-:W-:Y:S05]  /*d080*/  @!P6 BRA `(.L_x_259) ;  /* 0x000000000094e947 */ /* 0x000fea0003800000 */
[----:B------:R-:W-:-:S06]  /*d090*/  ULOP3.LUT UR4, UR42, 0x2, URZ, 0xfc, !UPT ;  /* 0x000000022a047892 */ /* 0x000fcc000f8efc3f */
[----:B0-----:R-:W-:-:S05]  /*d0a0*/  IMAD.U32 R0, RZ, RZ, UR4 ;  /* 0x00000004ff007e24 */ /* 0x001fca000f8e00ff */
[----:B------:R-:W-:-:S13]  /*d0b0*/  ISETP.NE.AND P0, PT, R0, 0x3, PT ;  /* 0x000000030000780c */ /* 0x000fda0003f05270 */
[----:B------:R-:W-:Y:S05]  /*d0c0*/  @!P0 BRA `(.L_x_261) ;  /* 0x0000000000048947 */ /* 0x000fea0003800000 */
[----:B------:R-:W-:Y:S01]  /*d0d0*/  BPT.TRAP 0x1 ;  /* 0x000000040000795c */ /* 0x000fe20000300000 */
.L_x_261:
        /* <DEDUP_REMOVED lines=12> */
.L_x_300:
[----:B------:R-:W1:Y:S02]  /*d1a0*/  SYNCS.PHASECHK.TRANS64.TRYWAIT P1, [R3+URZ], R0 ;  /* 0x00000000030075a7 */ /* 0x000e64000802017f */
[----:B-1----:R-:W-:Y:S05]  /*d1b0*/  @!P1 BRA `(.L_x_263) ;  /* 0x0000000c00109947 */ /* 0x002fea0003800000 */
.L_x_301:
[----:B------:R-:W-:Y:S05]  /*d1c0*/  @!P0 BRA `(.L_x_264) ;  /* 0x0000000000048947 */ /* 0x000fea0003800000 */
[----:B------:R-:W-:Y:S01]  /*d1d0*/  BPT.TRAP 0x1 ;  /* 0x000000040000795c */ /* 0x000fe20000300000 */
.L_x_264:
[----:B-1----:R-:W-:-:S04]  /*d1e0*/  IMAD R3, R18, 0x8, R7 ;  /* 0x0000000812037824 */ /* 0x002fc800078e0207 */
[----:B------:R-:W1:Y:S02]  /*d1f0*/  SYNCS.PHASECHK.TRANS64.TRYWAIT P1, [R3+URZ+0x19c60], R4 ;  /* 0x019c6004030075a7 */ /* 0x000e64000802017f */
[----:B-1----:R-:W-:Y:S05]  /*d200*/  @!P1 BRA `(.L_x_265) ;  /* 0x0000000c00109947 */ /* 0x002fea0003800000 */
.L_x_302:
[----:B------:R-:W-:Y:S05]  /*d210*/  @!P0 BRA `(.L_x_266) ;  /* 0x0000000000048947 */ /* 0x000fea0003800000 */
[----:B------:R-:W-:Y:S01]  /*d220*/  BPT.TRAP 0x1 ;  /* 0x000000040000795c */ /* 0x000fe20000300000 */
.L_x_266:
[----:B0-----:R-:W-:-:S04]  /*d230*/  IMAD R5, R6, 0x8, R7 ;  /* 0x0000000806057824 */ /* 0x001fc800078e0207 */
[----:B------:R-:W0:Y:S02]  /*d240*/  SYNCS.PHASECHK.TRANS64.TRYWAIT P1, [R5+URZ+0x19c60], R0 ;  /* 0x019c6000050075a7 */ /* 0x000e24000802017f */
[----:B0-----:R-:W-:Y:S05]  /*d250*/  @!P1 BRA `(.L_x_267) ;  /* 0x0000000c00109947 */ /* 0x001fea0003800000 */
.L_x_303:
[----:B------:R-:W-:Y:S05]  /*d260*/  @!P0 BRA `(.L_x_268) ;  /* 0x0000000000048947 */ /* 0x000fea0003800000 */
[----:B------:R-:W-:Y:S01]  /*d270*/  BPT.TRAP 0x1 ;  /* 0x000000040000795c */ /* 0x000fe20000300000 */
.L_x_268:
[----:B------:R-:W2:Y:S02]  /*d280*/  SYNCS.PHASECHK.TRANS64.TRYWAIT P0, [R3+URZ+0x19c80], R4 ;  /* 0x019c8004030075a7 */ /* 0x000ea4000800017f */
[----:B--2---:R-:W-:Y:S05]  /*d290*/  @!P0 BRA `(.L_x_269) ;  /* 0x0000000c00148947 */ /* 0x004fea0003800000 */
.L_x_270:
[----:B---3--:R3:W4:Y:S02]  /*d2a0*/  SYNCS.PHASECHK.TRANS64.TRYWAIT P0, [R5+URZ+0x19c80], R0 ;  /* 0x019c8000050075a7 */ /* 0x008724000800017f */
[----:B----4-:R-:W-:Y:S05]  /*d2b0*/  @!P0 NANOSLEEP.SYNCS 0x989680 ;  /* 0x009896800000895d */ /* 0x010fea0003900000 */
[----:B------:R-:W4:Y:S02]  /*d2c0*/  @!P0 SYNCS.PHASECHK.TRANS64 P0, [R5+URZ+0x19c80], R0 ;  /* 0x019c8000050085a7 */ /* 0x000f24000800007f */
[----:B----4-:R-:W-:Y:S05]  /*d2d0*/  @!P0 BRA `(.L_x_270) ;  /* 0xfffffffc00f08947 */ /* 0x010fea000383ffff */
.L_x_259:
[----:B------:R-:W-:Y:S05]  /*d2e0*/  BSYNC B0 ;  /* 0x0000000000007941 */ /* 0x000fea0003800000 */
.L_x_258:
[----:B------:R-:W-:Y:S05]  /*d2f0*/  EXIT ;  /* 0x000000000000794d */ /* 0x000fea0003800000 */
.L_x_139:
[----:B0-----:R0:W1:Y:S02]  /*d300*/  SYNCS.PHASECHK.TRANS64.TRYWAIT P1, [R0+URZ+0x19c00], R3 ;  /* 0x019c0003000075a7 */ /* 0x001064000802017f */
[----:B-1----:R-:W-:Y:S05]  /*d310*/  @!P1 NANOSLEEP.SYNCS 0x989680 ;  /* 0x009896800000995d */ /* 0x002fea0003900000 */
[----:B------:R-:W1:Y:S02]  /*d320*/  @!P1 SYNCS.PHASECHK.TRANS64 P1, [R0+URZ+0x19c00], R3 ;  /* 0x019c0003000095a7 */ /* 0x000e64000802007f */
[----:B-1----:R-:W-:Y:S05]  /*d330*/  @!P1 BRA `(.L_x_139) ;  /* 0xfffffffc00f09947 */ /* 0x002fea000383ffff */
[----:B------:R-:W-:Y:S05]  /*d340*/  BRA `(.L_x_271) ;  /* 0xffffff4400607947 */ /* 0x000fea000383ffff */
.L_x_143:
[----:B-1----:R1:W3:Y:S02]  /*d350*/  SYNCS.PHASECHK.TRANS64.TRYWAIT P1, [R4+URZ+0x19c30], R3 ;  /* 0x019c3003040075a7 */ /* 0x0022e4000802017f */
[----:B---3--:R-:W-:Y:S05]  /*d360*/  @!P1 NANOSLEEP.SYNCS 0x989680 ;  /* 0x009896800000995d */ /* 0x008fea0003900000 */
[----:B------:R-:W3:Y:S02]  /*d370*/  @!P1 SYNCS.PHASECHK.TRANS64 P1, [R4+URZ+0x19c30], R3 ;  /* 0x019c3003040095a7 */ /* 0x000ee4000802007f */
[----:B---3--:R-:W-:Y:S05]  /*d380*/  @!P1 BRA `(.L_x_143) ;  /* 0xfffffffc00f09947 */ /* 0x008fea000383ffff */
[----:B------:R-:W-:Y:S05]  /*d390*/  BRA `(.L_x_142) ;  /* 0xffffff4400987947 */ /* 0x000fea000383ffff */
.L_x_148:
[----:B-1----:R1:W2:Y:S02]  /*d3a0*/  SYNCS.PHASECHK.TRANS64.TRYWAIT P1, [R4+URZ+0x19c30], R3 ;  /* 0x019c3003040075a7 */ /* 0x0022a4000802017f */
[----:B--2---:R-:W-:Y:S05]  /*d3b0*/  @!P1 NANOSLEEP.SYNCS 0x989680 ;  /* 0x009896800000995d */ /* 0x004fea0003900000 */
[----:B------:R-:W2:Y:S02]  /*d3c0*/  @!P1 SYNCS.PHASECHK.TRANS64 P1, [R4+URZ+0x19c30], R3 ;  /* 0x019c3003040095a7 */ /* 0x000ea4000802007f */
[----:B--2---:R-:W-:Y:S05]  /*d3d0*/  @!P1 BRA `(.L_x_148) ;  /* 0xfffffffc00f09947 */ /* 0x004fea000383ffff */
[----:B------:R-:W-:Y:S05]  /*d3e0*/  BRA `(.L_x_147) ;  /* 0xffffff6400fc7947 */ /* 0x000fea000383ffff */
.L_x_152:
[----:B-1----:R-:W-:-:S04]  /*d3f0*/  IMAD.U32 R10, RZ, RZ, UR11 ;  /* 0x0000000bff0a7e24 */ /* 0x002fc8000f8e00ff */
[----:B------:R1:W2:Y:S03]  /*d400*/  SYNCS.PHASECHK.TRANS64.TRYWAIT P1, [R10+URZ+0x19c50], R3 ;  /* 0x019c50030a0075a7 */ /* 0x0002a6000802017f */
[----:B--2---:R-:W-:Y:S05]  /*d410*/  @!P1 NANOSLEEP.SYNCS 0x989680 ;  /* 0x009896800000995d */ /* 0x004fea0003900000 */
[----:B------:R-:W2:Y:S02]  /*d420*/  @!P1 SYNCS.PHASECHK.TRANS64 P1, [R10+URZ+0x19c50], R3 ;  /* 0x019c50030a0095a7 */ /* 0x000ea4000802007f */
[----:B--2---:R-:W-:Y:S05]  /*d430*/  @!P1 BRA `(.L_x_152) ;  /* 0xfffffffc00ec9947 */ /* 0x004fea000383ffff */
[----:B------:R-:W-:Y:S05]  /*d440*/  BRA `(.L_x_151) ;  /* 0xffffff6800507947 */ /* 0x000fea000383ffff */
.L_x_158:
[----:B-1----:R1:W2:Y:S02]  /*d450*/  SYNCS.PHASECHK.TRANS64.TRYWAIT P1, [R15+URZ+0x19c50], R4 ;  /* 0x019c50040f0075a7 */ /* 0x0022a4000802017f */
[----:B--2---:R-:W-:Y:S05]  /*d460*/  @!P1 NANOSLEEP.SYNCS 0x989680 ;  /* 0x009896800000995d */ /* 0x004fea0003900000 */
[----:B------:R-:W2:Y:S02]  /*d470*/  @!P1 SYNCS.PHASECHK.TRANS64 P1, [R15+URZ+0x19c50], R4 ;  /* 0x019c50040f0095a7 */ /* 0x000ea4000802007f */
[----:B--2---:R-:W-:Y:S05]  /*d480*/  @!P1 BRA `(.L_x_158) ;  /* 0xfffffffc00f09947 */ /* 0x004fea000383ffff */
[----:B------:R-:W-:Y:S05]  /*d490*/  BRA `(.L_x_157) ;  /* 0xffffff8000b07947 */ /* 0x000fea000383ffff */
.L_x_196:
[----:B------:R-:W-:Y:S02]  /*d4a0*/  IMAD.MOV.U32 R13, RZ, RZ, R20 ;  /* 0x000000ffff0d7224 */ /* 0x000fe400078e0014 */
[----:B------:R-:W-:Y:S02]  /*d4b0*/  IMAD.MOV.U32 R12, RZ, RZ, RZ ;  /* 0x000000ffff0c7224 */ /* 0x000fe400078e00ff */
[----:B------:R-:W-:Y:S02]  /*d4c0*/  IMAD.MOV.U32 R11, RZ, RZ, 0x1f ;  /* 0x0000001fff0b7424 */ /* 0x000fe400078e00ff */
[----:B------:R-:W-:-:S07]  /*d4d0*/  IMAD.MOV.U32 R15, RZ, RZ, -0x1 ;  /* 0xffffffffff0f7424 */ /* 0x000fce00078e00ff */
[----:B------:R-:W-:Y:S05]  /*d4e0*/  WARPSYNC.COLLECTIVE R15, `(.L_x_272) ;  /* 0x000000000f087348 */ /* 0x000fea0003c00000 */
[----:B------:R0:W1:Y:S02]  /*d4f0*/  SHFL.IDX P6, R14, R13, R12, R11 ;  /* 0x0000000c0d0e7389 */ /* 0x00006400000c000b */
[----:B01----:R-:W-:Y:S01]  /*d500*/  ENDCOLLECTIVE ;  /* 0x000000000000791b */ /* 0x003fe20003800000 */
.L_x_272:
[----:B------:R-:W-:Y:S05]  /*d510*/  BRA `(.L_x_273) ;  /* 0xffffffc400f47947 */ /* 0x000fea000383ffff */
.L_x_198:
[----:B------:R-:W-:Y:S01]  /*d520*/  BSSY B0, `(.L_x_274) ;  /* 0x0000006000007945 */ /* 0x000fe20003800000 */
[----:B------:R-:W-:-:S07]  /*d530*/  IMAD.MOV.U32 R15, RZ, RZ, -0x1 ;  /* 0xffffffffff0f7424 */ /* 0x000fce00078e00ff */
[----:B01----:R-:W-:Y:S05]  /*d540*/  WARPSYNC.COLLECTIVE R15, `(.L_x_275) ;  /* 0x000000000f0c7348 */ /* 0x003fea0003c00000 */
[----:B------:R-:W-:Y:S02]  /*d550*/  ELECT P6, UR62, PT ;  /* 0x00000000003e782f */ /* 0x000fe400038c0000 */
[----:B------:R-:W-:Y:S01]  /*d560*/  MOV R14, UR62 ;  /* 0x0000003e000e7c02 */ /* 0x000fe20008000f00 */
[----:B01----:R-:W-:Y:S10]  /*d570*/  ENDCOLLECTIVE ;  /* 0x000000000000791b */ /* 0x003ff40003800000 */
.L_x_275:
[----:B------:R-:W-:Y:S05]  /*d580*/  BSYNC B0 ;  /* 0x0000000000007941 */ /* 0x000fea0003800000 */
.L_x_274:
[----:B------:R-:W-:Y:S05]  /*d590*/  BRA `(.L_x_276) ;  /* 0xffffffc800007947 */ /* 0x000fea000383ffff */
.L_x_200:
[----:B--2---:R2:W3:Y:S02]  /*d5a0*/  SYNCS.PHASECHK.TRANS64.TRYWAIT P0, [R2+URZ+0x19c80], R3 ;  /* 0x019c8003020075a7 */ /* 0x0044e4000800017f */
[----:B---3--:R-:W-:Y:S05]  /*d5b0*/  @!P0 NANOSLEEP.SYNCS 0x989680 ;  /* 0x009896800000895d */ /* 0x008fea0003900000 */
[----:B------:R-:W3:Y:S02]  /*d5c0*/  @!P0 SYNCS.PHASECHK.TRANS64 P0, [R2+URZ+0x19c80], R3 ;  /* 0x019c8003020085a7 */ /* 0x000ee4000800007f */
[----:B---3--:R-:W-:Y:S05]  /*d5d0*/  @!P0 BRA `(.L_x_200) ;  /* 0xfffffffc00f08947 */ /* 0x008fea000383ffff */
[----:B------:R-:W-:Y:S05]  /*d5e0*/  BRA `(.L_x_277) ;  /* 0xffffffc8005c7947 */ /* 0x000fea000383ffff */
.L_x_202:
[----:B---3--:R3:W4:Y:S02]  /*d5f0*/  SYNCS.PHASECHK.TRANS64.TRYWAIT P0, [R2+URZ+0x19c40], R3 ;  /* 0x019c4003020075a7 */ /* 0x008724000800017f */
[----:B----4-:R-:W-:Y:S05]  /*d600*/  @!P0 NANOSLEEP.SYNCS 0x989680 ;  /* 0x009896800000895d */ /* 0x010fea0003900000 */
[----:B------:R-:W4:Y:S02]  /*d610*/  @!P0 SYNCS.PHASECHK.TRANS64 P0, [R2+URZ+0x19c40], R3 ;  /* 0x019c4003020085a7 */ /* 0x000f24000800007f */
[----:B----4-:R-:W-:Y:S05]  /*d620*/  @!P0 BRA `(.L_x_202) ;  /* 0xfffffffc00f08947 */ /* 0x010fea000383ffff */
[----:B------:R-:W-:Y:S05]  /*d630*/  BRA `(.L_x_278) ;  /* 0xffffffc800e07947 */ /* 0x000fea000383ffff */
.L_x_206:
[----:B------:R-:W-:Y:S02]  /*d640*/  IMAD.MOV.U32 R13, RZ, RZ, R4 ;  /* 0x000000ffff0d7224 */ /* 0x000fe400078e0004 */
[----:B------:R-:W-:Y:S02]  /*d650*/  IMAD.MOV.U32 R12, RZ, RZ, RZ ;  /* 0x000000ffff0c7224 */ /* 0x000fe400078e00ff */
[----:B------:R-:W-:Y:S02]  /*d660*/  IMAD.MOV.U32 R11, RZ, RZ, 0x1e1f ;  /* 0x00001e1fff0b7424 */ /* 0x000fe400078e00ff */
[----:B------:R-:W-:Y:S02]  /*d670*/  IMAD.MOV.U32 R15, RZ, RZ, -0x1 ;  /* 0xffffffffff0f7424 */ /* 0x000fe400078e00ff */
[----:B------:R-:W-:Y:S02]  /*d680*/  IMAD R26, R26, R7, RZ ;  /* 0x000000071a1a7224 */ /* 0x000fe400078e02ff */
[----:B------:R-:W-:-:S07]  /*d690*/  IMAD R25, R25, 0xc0, R20 ;  /* 0x000000c019197824 */ /* 0x000fce00078e0214 */
[----:B-----5:R-:W-:Y:S05]  /*d6a0*/  WARPSYNC.COLLECTIVE R15, `(.L_x_279) ;  /* 0x000000000f087348 */ /* 0x020fea0003c00000 */
[----:B------:R0:W1:Y:S02]  /*d6b0*/  SHFL.IDX P6, R14, R13, R12, R11 ;  /* 0x0000000c0d0e7389 */ /* 0x00006400000c000b */
[----:B01---5:R-:W-:Y:S01]  /*d6c0*/  ENDCOLLECTIVE ;  /* 0x000000000000791b */ /* 0x023fe20003800000 */
.L_x_279:
[----:B------:R-:W-:Y:S01]  /*d6d0*/  ISETP.GE.AND P4, PT, R25, R26, PT ;  /* 0x0000001a1900720c */ /* 0x000fe20003f86270 */
[----:B------:R-:W-:Y:S02]  /*d6e0*/  IMAD.MOV.U32 R13, RZ, RZ, R0 ;  /* 0x000000ffff0d7224 */ /* 0x000fe400078e0000 */
[----:B------:R-:W-:-:S10]  /*d6f0*/  IMAD.MOV.U32 R2, RZ, RZ, R14 ;  /* 0x000000ffff027224 */ /* 0x000fd400078e000e */
[----:B------:R-:W-:Y:S05]  /*d700*/  WARPSYNC.COLLECTIVE R15, `(.L_x_280) ;  /* 0x000000000f087348 */ /* 0x000fea0003c00000 */
[----:B------:R0:W1:Y:S02]  /*d710*/  SHFL.IDX P6, R14, R13, R12, R11 ;  /* 0x0000000c0d0e7389 */ /* 0x00006400000c000b */
[----:B01----:R-:W-:Y:S01]  /*d720*/  ENDCOLLECTIVE ;  /* 0x000000000000791b */ /* 0x003fe20003800000 */
.L_x_280:
[----:B------:R-:W-:Y:S02]  /*d730*/  IMAD.MOV.U32 R13, RZ, RZ, R4 ;  /* 0x000000ffff0d7224 */ /* 0x000fe400078e0004 */
[----:B------:R-:W-:Y:S02]  /*d740*/  IMAD.MOV.U32 R12, RZ, RZ, 0x1 ;  /* 0x00000001ff0c7424 */ /* 0x000fe400078e00ff */
[----:B------:R-:W-:-:S07]  /*d750*/  IMAD.MOV.U32 R3, RZ, RZ, R14 ;  /* 0x000000ffff037224 */ /* 0x000fce00078e000e */
[----:B------:R-:W-:Y:S05]  /*d760*/  WARPSYNC.COLLECTIVE R15, `(.L_x_281) ;  /* 0x000000000f087348 */ /* 0x000fea0003c00000 */
[----:B------:R0:W1:Y:S02]  /*d770*/  SHFL.IDX P6, R14, R13, R12, R11 ;  /* 0x0000000c0d0e7389 */ /* 0x00006400000c000b */
[----:B01----:R-:W-:Y:S01]  /*d780*/  ENDCOLLECTIVE ;  /* 0x000000000000791b */ /* 0x003fe20003800000 */
.L_x_281:
[----:B------:R-:W-:-:S05]  /*d790*/  @!P4 IADD3 R7, P3, R10, R3, RZ ;  /* 0x000000030a07c210 */ /* 0x000fca0007f7e0ff */
[----:B------:R-:W-:Y:S02]  /*d7a0*/  @!P4 IMAD.X R3, RZ, RZ, R2, P3 ;  /* 0x000000ffff03c224 */ /* 0x000fe400018e0602 */
[----:B------:R-:W-:Y:S02]  /*d7b0*/  @!P4 IMAD.MOV.U32 R2, RZ, RZ, R7 ;  /* 0x000000ffff02c224 */ /* 0x000fe400078e0007 */
[----:B------:R-:W-:-:S03]  /*d7c0*/  IMAD.MOV.U32 R13, RZ, RZ, R0 ;  /* 0x000000ffff0d7224 */ /* 0x000fc600078e0000 */
[----:B------:R-:W-:Y:S01]  /*d7d0*/  @!PT LDS RZ, [RZ] ;  /* 0x00000000fffff984 */ /* 0x000fe20000000800 */
[----:B------:R-:W-:Y:S01]  /*d7e0*/  @!PT LDS RZ, [RZ] ;  /* 0x00000000fffff984 */ /* 0x000fe20000000800 */
[----:B------:R-:W-:Y:S01]  /*d7f0*/  @!PT LDS RZ, [RZ] ;  /* 0x00000000fffff984 */ /* 0x000fe20000000800 */
[----:B------:R0:W-:Y:S04]  /*d800*/  @!P4 LDGSTS.E.BYPASS.LTC128B.128 [R9+0xf000], desc[UR52][R2.64], !P2 ;  /* 0x0f0000000209cfae */ /* 0x0001e8000d101d74 */
[----:B------:R0:W-:Y:S04]  /*d810*/  @!P4 LDGSTS.E.BYPASS.LTC128B.128 [R9+0x10800], desc[UR52][R2.64+0x20], !P1 ;  /* 0x108000200209cfae */ /* 0x0001e8000c901d74 */
[----:B------:R0:W-:Y:S01]  /*d820*/  @!P4 LDGSTS.E.BYPASS.LTC128B.128 [R9+0x12000], desc[UR52][R2.64+0x40], !P0 ;  /* 0x120000400209cfae */ /* 0x0001e2000c101d74 */
[----:B------:R-:W-:-:S07]  /*d830*/  IMAD.MOV.U32 R4, RZ, RZ, R14 ;  /* 0x000000ffff047224 */ /* 0x000fce00078e000e */
[----:B0-----:R-:W-:Y:S05]  /*d840*/  WARPSYNC.COLLECTIVE R15, `(.L_x_282) ;  /* 0x000000000f087348 */ /* 0x001fea0003c00000 */
[----:B------:R1:W2:Y:S02]  /*d850*/  SHFL.IDX P6, R14, R13, R12, R11 ;  /* 0x0000000c0d0e7389 */ /* 0x0002a400000c000b */
[----:B012---:R-:W-:Y:S01]  /*d860*/  ENDCOLLECTIVE ;  /* 0x000000000000791b */ /* 0x007fe20003800000 */
.L_x_282:
[----:B------:R-:W-:-:S05]  /*d870*/  VIADD R3, R25, 0x40 ;  /* 0x0000004019037836 */ /* 0x000fca0000000000 */
[----:B------:R-:W-:Y:S01]  /*d880*/  ISETP.GE.AND P4, PT, R3, R26, PT ;  /* 0x0000001a0300720c */ /* 0x000fe20003f86270 */
[----:B------:R-:W-:Y:S02]  /*d890*/  IMAD.MOV.U32 R13, RZ, RZ, R6 ;  /* 0x000000ffff0d7224 */ /* 0x000fe400078e0006 */
[----:B------:R-:W-:-:S10]  /*d8a0*/  IMAD.MOV.U32 R12, RZ, RZ, RZ ;  /* 0x000000ffff0c7224 */ /* 0x000fd400078e00ff */
[----:B------:R-:W-:-:S05]  /*d8b0*/  @!P4 IADD3 R14, P3, R10, R14, RZ ;  /* 0x0000000e0a0ec210 */ /* 0x000fca0007f7e0ff */
[----:B------:R-:W-:-:S08]  /*d8c0*/  @!P4 IMAD.MOV.U32 R2, RZ, RZ, R14 ;  /* 0x000000ffff02c224 */ /* 0x000fd000078e000e */
[----:B------:R-:W-:Y:S05]  /*d8d0*/  WARPSYNC.COLLECTIVE R15, `(.L_x_283) ;  /* 0x000000000f087348 */ /* 0x000fea0003c00000 */
[----:B------:R0:W1:Y:S02]  /*d8e0*/  SHFL.IDX P6, R14, R13, R12, R11 ;  /* 0x0000000c0d0e7389 */ /* 0x00006400000c000b */
[----:B01----:R-:W-:Y:S01]  /*d8f0*/  ENDCOLLECTIVE ;  /* 0x000000000000791b */ /* 0x003fe20003800000 */
.L_x_283:
[----:B------:R-:W-:-:S04]  /*d900*/  @!P4 IMAD.X R7, RZ, RZ, R4, P3 ;  /* 0x000000ffff07c224 */ /* 0x000fc800018e0604 */
[----:B------:R-:W-:-:S05]  /*d910*/  @!P4 IMAD.MOV.U32 R3, RZ, RZ, R7 ;  /* 0x000000ffff03c224 */ /* 0x000fca00078e0007 */
[----:B------:R-:W-:Y:S01]  /*d920*/  @!PT LDS RZ, [RZ] ;  /* 0x00000000fffff984 */ /* 0x000fe20000000800 */
[----:B------:R-:W-:Y:S01]  /*d930*/  @!PT LDS RZ, [RZ] ;  /* 0x00000000fffff984 */ /* 0x000fe20000000800 */
[----:B------:R-:W-:Y:S01]  /*d940*/  @!PT LDS RZ, [RZ] ;  /* 0x00000000fffff984 */ /* 0x000fe20000000800 */
[----:B------:R0:W-:Y:S01]  /*d950*/  @!P4 LDGSTS.E.BYPASS.LTC128B.128 [R9+0xf800], desc[UR52][R2.64], !P2 ;  /* 0x0f8000000209cfae */ /* 0x0001e2000d101d74 */
[----:B------:R-:W-:-:S03]  /*d960*/  IMAD.MOV.U32 R13, RZ, RZ, R5 ;  /* 0x000000ffff0d7224 */ /* 0x000fc600078e0005 */
[----:B------:R0:W-:Y:S04]  /*d970*/  @!P4 LDGSTS.E.BYPASS.LTC128B.128 [R9+0x11000], desc[UR52][R2.64+0x20], !P1 ;  /* 0x110000200209cfae */ /* 0x0001e8000c901d74 */
[----:B------:R0:W-:Y:S01]  /*d980*/  @!P4 LDGSTS.E.BYPASS.LTC128B.128 [R9+0x12800], desc[UR52][R2.64+0x40], !P0 ;  /* 0x128000400209cfae */ /* 0x0001e2000c101d74 */
[----:B------:R-:W-:-:S07]  /*d990*/  IMAD.MOV.U32 R6, RZ, RZ, R14 ;  /* 0x000000ffff067224 */ /* 0x000fce00078e000e */
[----:B0-----:R-:W-:Y:S05]  /*d9a0*/  WARPSYNC.COLLECTIVE R15, `(.L_x_284) ;  /* 0x000000000f087348 */ /* 0x001fea0003c00000 */
[----:B------:R1:W2:Y:S02]  /*d9b0*/  SHFL.IDX P6, R14, R13, R12, R11 ;  /* 0x0000000c0d0e7389 */ /* 0x0002a400000c000b */
[----:B012---:R-:W-:Y:S01]  /*d9c0*/  ENDCOLLECTIVE ;  /* 0x000000000000791b */ /* 0x007fe20003800000 */
.L_x_284:
[----:B------:R-:W-:Y:S05]  /*d9d0*/  BRA `(.L_x_285) ;  /* 0xffffffd000bc7947 */ /* 0x000fea000383ffff */
.L_x_211:
[----:B0-----:R0:W2:Y:S02]  /*d9e0*/  SYNCS.PHASECHK.TRANS64.TRYWAIT P0, [R17+URZ+0x19c20], R0 ;  /* 0x019c2000110075a7 */ /* 0x0010a4000800017f */
[----:B--2---:R-:W-:Y:S05]  /*d9f0*/  @!P0 NANOSLEEP.SYNCS 0x989680 ;  /* 0x009896800000895d */ /* 0x004fea0003900000 */
[----:B------:R-:W2:Y:S02]  /*da00*/  @!P0 SYNCS.PHASECHK.TRANS64 P0, [R17+URZ+0x19c20], R0 ;  /* 0x019c2000110085a7 */ /* 0x000ea4000800007f */
[----:B--2---:R-:W-:Y:S05]  /*da10*/  @!P0 BRA `(.L_x_211) ;  /* 0xfffffffc00f08947 */ /* 0x004fea000383ffff */
[----:B------:R-:W-:Y:S05]  /*da20*/  BRA `(.L_x_286) ;  /* 0xffffffd4002c7947 */ /* 0x000fea000383ffff */
.L_x_217:
[----:B0-----:R0:W2:Y:S02]  /*da30*/  SYNCS.PHASECHK.TRANS64.TRYWAIT P0, [R4+URZ+0x19c80], R2 ;  /* 0x019c8002040075a7 */ /* 0x0010a4000800017f */
[----:B--2---:R-:W-:Y:S05]  /*da40*/  @!P0 NANOSLEEP.SYNCS 0x989680 ;  /* 0x009896800000895d */ /* 0x004fea0003900000 */
[----:B------:R-:W2:Y:S02]  /*da50*/  @!P0 SYNCS.PHASECHK.TRANS64 P0, [R4+URZ+0x19c80], R2 ;  /* 0x019c8002040085a7 */ /* 0x000ea4000800007f */
[----:B--2---:R-:W-:Y:S05]  /*da60*/  @!P0 BRA `(.L_x_217) ;  /* 0xfffffffc00f08947 */ /* 0x004fea000383ffff */
[----:B------:R-:W-:Y:S05]  /*da70*/  BRA `(.L_x_287) ;  /* 0xffffffd400d87947 */ /* 0x000fea000383ffff */
.L_x_224:
[----:B--2---:R2:W3:Y:S02]  /*da80*/  SYNCS.PHASECHK.TRANS64.TRYWAIT P0, [R4+URZ+0x19c40], R2 ;  /* 0x019c4002040075a7 */ /* 0x0044e4000800017f */
[----:B---3--:R-:W-:Y:S05]  /*da90*/  @!P0 NANOSLEEP.SYNCS 0x989680 ;  /* 0x009896800000895d */ /* 0x008fea0003900000 */
[----:B------:R-:W3:Y:S02]  /*daa0*/  @!P0 SYNCS.PHASECHK.TRANS64 P0, [R4+URZ+0x19c40], R2 ;  /* 0x019c4002040085a7 */ /* 0x000ee4000800007f */
[----:B---3--:R-:W-:Y:S05]  /*dab0*/  @!P0 BRA `(.L_x_224) ;  /* 0xfffffffc00f08947 */ /* 0x008fea000383ffff */
[----:B------:R-:W-:Y:S05]  /*dac0*/  BRA `(.L_x_288) ;  /* 0xffffffd800d07947 */ /* 0x000fea000383ffff */
.L_x_232:
[----:B0-----:R0:W2:Y:S02]  /*dad0*/  SYNCS.PHASECHK.TRANS64.TRYWAIT P0, [R3+URZ+0x19c70], R2 ;  /* 0x019c7002030075a7 */ /* 0x0010a4000800017f */
[----:B--2---:R-:W-:Y:S05]  /*dae0*/  @!P0 NANOSLEEP.SYNCS 0x989680 ;  /* 0x009896800000895d */ /* 0x004fea0003900000 */
[----:B------:R-:W2:Y:S02]  /*daf0*/  @!P0 SYNCS.PHASECHK.TRANS64 P0, [R3+URZ+0x19c70], R2 ;  /* 0x019c7002030085a7 */ /* 0x000ea4000800007f */
[----:B--2---:R-:W-:Y:S05]  /*db00*/  @!P0 BRA `(.L_x_232) ;  /* 0xfffffffc00f08947 */ /* 0x004fea000383ffff */
[----:B------:R-:W-:Y:S05]  /*db10*/  BRA `(.L_x_289) ;  /* 0xffffffdc00e47947 */ /* 0x000fea000383ffff */
.L_x_234:
[----:B0-----:R0:W2:Y:S02]  /*db20*/  SYNCS.PHASECHK.TRANS64.TRYWAIT P0, [R3+URZ+0x19c60], R2 ;  /* 0x019c6002030075a7 */ /* 0x0010a4000800017f */
[----:B--2---:R-:W-:Y:S05]  /*db30*/  @!P0 NANOSLEEP.SYNCS 0x989680 ;  /* 0x009896800000895d */ /* 0x004fea0003900000 */
[----:B------:R-:W2:Y:S02]  /*db40*/  @!P0 SYNCS.PHASECHK.TRANS64 P0, [R3+URZ+0x19c60], R2 ;  /* 0x019c6002030085a7 */ /* 0x000ea4000800007f */
[----:B--2---:R-:W-:Y:S05]  /*db50*/  @!P0 BRA `(.L_x_234) ;  /* 0xfffffffc00f08947 */ /* 0x004fea000383ffff */
[----:B------:R-:W-:Y:S05]  /*db60*/  BRA `(.L_x_290) ;  /* 0xffffffdc00ec7947 */ /* 0x000fea000383ffff */
.L_x_241:
[----:B0-----:R0:W2:Y:S02]  /*db70*/  SYNCS.PHASECHK.TRANS64.TRYWAIT P1, [R3+URZ+0x19c70], R0 ;  /* 0x019c7000030075a7 */ /* 0x0010a4000802017f */
[----:B--2---:R-:W-:Y:S05]  /*db80*/  @!P1 NANOSLEEP.SYNCS 0x989680 ;  /* 0x009896800000995d */ /* 0x004fea0003900000 */
[----:B------:R-:W2:Y:S02]  /*db90*/  @!P1 SYNCS.PHASECHK.TRANS64 P1, [R3+URZ+0x19c70], R0 ;  /* 0x019c7000030095a7 */ /* 0x000ea4000802007f */
[----:B--2---:R-:W-:Y:S05]  /*dba0*/  @!P1 BRA `(.L_x_241) ;  /* 0xfffffffc00f09947 */ /* 0x004fea000383ffff */
[----:B------:R-:W-:Y:S05]  /*dbb0*/  BRA `(.L_x_291) ;  /* 0xffffffe400507947 */ /* 0x000fea000383ffff */
.L_x_243:
[----:B0-----:R0:W2:Y:S02]  /*dbc0*/  SYNCS.PHASECHK.TRANS64.TRYWAIT P1, [R3+URZ+0x19c60], R0 ;  /* 0x019c6000030075a7 */ /* 0x0010a4000802017f */
[----:B--2---:R-:W-:Y:S05]  /*dbd0*/  @!P1 NANOSLEEP.SYNCS 0x989680 ;  /* 0x009896800000995d */ /* 0x004fea0003900000 */
[----:B------:R-:W2:Y:S02]  /*dbe0*/  @!P1 SYNCS.PHASECHK.TRANS64 P1, [R3+URZ+0x19c60], R0 ;  /* 0x019c6000030095a7 */ /* 0x000ea4000802007f */
[----:B--2---:R-:W-:Y:S05]  /*dbf0*/  @!P1 BRA `(.L_x_243) ;  /* 0xfffffffc00f09947 */ /* 0x004fea000383ffff */
[----:B------:R-:W-:Y:S05]  /*dc00*/  BRA `(.L_x_292) ;  /* 0xffffffe400547947 */ /* 0x000fea000383ffff */
.L_x_256:
[----:B0-----:R0:W1:Y:S02]  /*dc10*/  SYNCS.PHASECHK.TRANS64.TRYWAIT P0, [R7+URZ+0x19c20], R0 ;  /* 0x019c2000070075a7 */ /* 0x001064000800017f */
[----:B-1----:R-:W-:Y:S05]  /*dc20*/  @!P0 NANOSLEEP.SYNCS 0x989680 ;  /* 0x009896800000895d */ /* 0x002fea0003900000 */
[----:B------:R-:W1:Y:S02]  /*dc30*/  @!P0 SYNCS.PHASECHK.TRANS64 P0, [R7+URZ+0x19c20], R0 ;  /* 0x019c2000070085a7 */ /* 0x000e64000800007f */
[----:B-1----:R-:W-:Y:S05]  /*dc40*/  @!P0 BRA `(.L_x_256) ;  /* 0xfffffffc00f08947 */ /* 0x002fea000383ffff */
[----:B------:R-:W-:Y:S05]  /*dc50*/  BRA `(.L_x_293) ;  /* 0xfffffff000d47947 */ /* 0x000fea000383ffff */
.L_x_257:
[----:B------:R-:W1:Y:S01]  /*dc60*/  S2R R2, SR_TID.X ;  /* 0x0000000000027919 */ /* 0x000e620000002100 */
[----:B------:R-:W-:Y:S01]  /*dc70*/  BSSY B0, `(.L_x_294) ;  /* 0x000000a000007945 */ /* 0x000fe20003800000 */
[----:B------:R-:W-:Y:S02]  /*dc80*/  IMAD.MOV.U32 R12, RZ, RZ, RZ ;  /* 0x000000ffff0c7224 */ /* 0x000fe400078e00ff */
[----:B------:R-:W-:Y:S02]  /*dc90*/  IMAD.MOV.U32 R11, RZ, RZ, 0x1f ;  /* 0x0000001fff0b7424 */ /* 0x000fe400078e00ff */
[----:B------:R-:W-:Y:S01]  /*dca0*/  IMAD.MOV.U32 R15, RZ, RZ, -0x1 ;  /* 0xffffffffff0f7424 */ /* 0x000fe200078e00ff */
[----:B-1----:R-:W-:-:S04]  /*dcb0*/  SHF.R.U32.HI R2, RZ, 0x5, R2 ;  /* 0x00000005ff027819 */ /* 0x002fc80000011602 */
[----:B------:R-:W-:-:S05]  /*dcc0*/  LOP3.LUT R2, R2, 0x3, RZ, 0xc0, !PT ;  /* 0x0000000302027812 */ /* 0x000fca00078ec0ff */
[----:B------:R-:W-:-:S07]  /*dcd0*/  IMAD.MOV.U32 R13, RZ, RZ, R2 ;  /* 0x000000ffff0d7224 */ /* 0x000fce00078e0002 */
[----:B0-----:R-:W-:Y:S05]  /*dce0*/  WARPSYNC.COLLECTIVE R15, `(.L_x_295) ;  /* 0x000000000f087348 */ /* 0x001fea0003c00000 */
[----:B------:R1:W2:Y:S02]  /*dcf0*/  SHFL.IDX P6, R14, R13, R12, R11 ;  /* 0x0000000c0d0e7389 */ /* 0x0002a400000c000b */
[----:B012---:R-:W-:Y:S01]  /*dd00*/  ENDCOLLECTIVE ;  /* 0x000000000000791b */ /* 0x007fe20003800000 */
.L_x_295:
[----:B------:R-:W-:Y:S05]  /*dd10*/  BSYNC B0 ;  /* 0x0000000000007941 */ /* 0x000fea0003800000 */
.L_x_294:
[----:B------:R-:W-:Y:S05]  /*dd20*/  BRA `(.L_x_296) ;  /* 0xfffffff000bc7947 */ /* 0x000fea000383ffff */
.L_x_260:
[----:B------:R-:W-:Y:S01]  /*dd30*/  BSSY B1, `(.L_x_297) ;  /* 0x0000006000017945 */ /* 0x000fe20003800000 */
[----:B------:R-:W-:-:S07]  /*dd40*/  IMAD.MOV.U32 R15, RZ, RZ, -0x1 ;  /* 0xffffffffff0f7424 */ /* 0x000fce00078e00ff */
[----:B0-----:R-:W-:Y:S05]  /*dd50*/  WARPSYNC.COLLECTIVE R15, `(.L_x_298) ;  /* 0x000000000f0c7348 */ /* 0x001fea0003c00000 */
[----:B------:R-:W-:Y:S02]  /*dd60*/  ELECT P6, UR62, PT ;  /* 0x00000000003e782f */ /* 0x000fe400038c0000 */
[----:B------:R-:W-:Y:S01]  /*dd70*/  MOV R14, UR62 ;  /* 0x0000003e000e7c02 */ /* 0x000fe20008000f00 */
[----:B0-----:R-:W-:Y:S10]  /*dd80*/  ENDCOLLECTIVE ;  /* 0x000000000000791b */ /* 0x001ff40003800000 */
.L_x_298:
[----:B------:R-:W-:Y:S05]  /*dd90*/  BSYNC B1 ;  /* 0x0000000000017941 */ /* 0x000fea0003800000 */
.L_x_297:
[----:B------:R-:W-:Y:S05]  /*dda0*/  BRA `(.L_x_299) ;  /* 0xfffffff000b47947 */ /* 0x000fea000383ffff */
.L_x_262:
[----:B0-----:R0:W1:Y:S02]  /*ddb0*/  SYNCS.PHASECHK.TRANS64.TRYWAIT P1, [R5+URZ], R4 ;  /* 0x00000004050075a7 */ /* 0x001064000802017f */
[----:B-1----:R-:W-:Y:S05]  /*ddc0*/  @!P1 NANOSLEEP.SYNCS 0x989680 ;  /* 0x009896800000995d */ /* 0x002fea0003900000 */
[----:B------:R-:W1:Y:S02]  /*ddd0*/  @!P1 SYNCS.PHASECHK.TRANS64 P1, [R5+URZ], R4 ;  /* 0x00000004050095a7 */ /* 0x000e64000802007f */
[----:B-1----:R-:W-:Y:S05]  /*dde0*/  @!P1 BRA `(.L_x_262) ;  /* 0xfffffffc00f09947 */ /* 0x002fea000383ffff */
[----:B------:R-:W-:Y:S05]  /*ddf0*/  BRA `(.L_x_300) ;  /* 0xfffffff000e87947 */ /* 0x000fea000383ffff */
.L_x_263:
[----:B-1----:R1:W2:Y:S02]  /*de00*/  SYNCS.PHASECHK.TRANS64.TRYWAIT P1, [R3+URZ], R0 ;  /* 0x00000000030075a7 */ /* 0x0022a4000802017f */
[----:B--2---:R-:W-:Y:S05]  /*de10*/  @!P1 NANOSLEEP.SYNCS 0x989680 ;  /* 0x009896800000995d */ /* 0x004fea0003900000 */
[----:B------:R-:W2:Y:S02]  /*de20*/  @!P1 SYNCS.PHASECHK.TRANS64 P1, [R3+URZ], R0 ;  /* 0x00000000030095a7 */ /* 0x000ea4000802007f */
[----:B--2---:R-:W-:Y:S05]  /*de30*/  @!P1 BRA `(.L_x_263) ;  /* 0xfffffffc00f09947 */ /* 0x004fea000383ffff */
[----:B------:R-:W-:Y:S05]  /*de40*/  BRA `(.L_x_301) ;  /* 0xfffffff000dc7947 */ /* 0x000fea000383ffff */
.L_x_265:
[----:B-1----:R1:W2:Y:S02]  /*de50*/  SYNCS.PHASECHK.TRANS64.TRYWAIT P1, [R3+URZ+0x19c60], R4 ;  /* 0x019c6004030075a7 */ /* 0x0022a4000802017f */
[----:B--2---:R-:W-:Y:S05]  /*de60*/  @!P1 NANOSLEEP.SYNCS 0x989680 ;  /* 0x009896800000995d */ /* 0x004fea0003900000 */
[----:B------:R-:W2:Y:S02]  /*de70*/  @!P1 SYNCS.PHASECHK.TRANS64 P1, [R3+URZ+0x19c60], R4 ;  /* 0x019c6004030095a7 */ /* 0x000ea4000802007f */
[----:B--2---:R-:W-:Y:S05]  /*de80*/  @!P1 BRA `(.L_x_265) ;  /* 0xfffffffc00f09947 */ /* 0x004fea000383ffff */
[----:B------:R-:W-:Y:S05]  /*de90*/  BRA `(.L_x_302) ;  /* 0xfffffff000dc7947 */ /* 0x000fea000383ffff */
.L_x_267:
[----:B0-----:R0:W2:Y:S02]  /*dea0*/  SYNCS.PHASECHK.TRANS64.TRYWAIT P1, [R5+URZ+0x19c60], R0 ;  /* 0x019c6000050075a7 */ /* 0x0010a4000802017f */
[----:B--2---:R-:W-:Y:S05]  /*deb0*/  @!P1 NANOSLEEP.SYNCS 0x989680 ;  /* 0x009896800000995d */ /* 0x004fea0003900000 */
[----:B------:R-:W2:Y:S02]  /*dec0*/  @!P1 SYNCS.PHASECHK.TRANS64 P1, [R5+URZ+0x19c60], R0 ;  /* 0x019c6000050095a7 */ /* 0x000ea4000802007f */
[----:B--2---:R-:W-:Y:S05]  /*ded0*/  @!P1 BRA `(.L_x_267) ;  /* 0xfffffffc00f09947 */ /* 0x004fea000383ffff */
[----:B------:R-:W-:Y:S05]  /*dee0*/  BRA `(.L_x_303) ;  /* 0xfffffff000dc7947 */ /* 0x000fea000383ffff */
.L_x_269:
[----:B--2---:R2:W3:Y:S02]  /*def0*/  SYNCS.PHASECHK.TRANS64.TRYWAIT P0, [R3+URZ+0x19c80], R4 ;  /* 0x019c8004030075a7 */ /* 0x0044e4000800017f */
[----:B---3--:R-:W-:Y:S05]  /*df00*/  @!P0 NANOSLEEP.SYNCS 0x989680 ;  /* 0x009896800000895d */ /* 0x008fea0003900000 */
[----:B------:R-:W3:Y:S02]  /*df10*/  @!P0 SYNCS.PHASECHK.TRANS64 P0, [R3+URZ+0x19c80], R4 ;  /* 0x019c8004030085a7 */ /* 0x000ee4000800007f */
[----:B---3--:R-:W-:Y:S05]  /*df20*/  @!P0 BRA `(.L_x_269) ;  /* 0xfffffffc00f08947 */ /* 0x008fea000383ffff */
[----:B------:R-:W-:Y:S05]  /*df30*/  BRA `(.L_x_270) ;  /* 0xfffffff000d87947 */ /* 0x000fea000383ffff */
.L_x_304:
        /* <DEDUP_REMOVED lines=12> */
.L_x_2299:


//--------------------- .text._ZN7cutlass13device_kernelIN5flash11enable_sm90INS1_16FlashAttnFwdSm90INS1_25CollectiveMainloopFwdSm90ILi2EN4cute5tupleIJNS5_1CILi1EEES8_S8_EEENS6_IJNS7_ILi192EEENS7_ILi128EEENS7_ILi96EEEEEELi96ENS_12float_e4m3_tEfNS_4arch4Sm90ELb0ELb0ELb0ELb1ELb0ELb1ELb0ELb1ELb1ELb1ELb0ELb0EEENS1_21CollectiveEpilogueFwdINS6_IJSA_SC_SB_EEES9_NS_10bfloat16_tESG_Li384ELb1ELb1ELb0ELb1EEENS1_36VarlenDynamicPersistentTileSchedulerILi192ELi128ELi384ELi128ELb0ELb1ELb1ELb0ELb1ELb1EEEEEEEEEvNT_6ParamsE --------------------------
	.section	.text._ZN7cutlass13device_kernelIN5flash11enable_sm90INS1_16FlashAttnFwdSm90INS1_25CollectiveMainloopFwdSm90ILi2EN4cute5tupleIJNS5_1CILi1EEES8_S8_EEENS6_IJNS7_ILi192EEENS7_ILi128EEENS7_ILi96EEEEEELi96ENS_12float_e4m3_tEfNS_4arch4Sm90ELb0ELb0ELb0ELb1ELb0ELb1ELb0ELb1ELb1ELb1ELb0ELb0EEENS1_21CollectiveEpilogueFwdINS6_IJSA_SC_SB_EEES9_NS_10bfloat16_tESG_Li384ELb1ELb1ELb0ELb1EEENS1_36VarlenDynamicPersistentTileSchedulerILi192ELi128ELi384ELi128ELb0ELb1ELb1ELb0ELb1ELb1EEEEEEEEEvNT_6ParamsE,"ax",@progbits
	.align	128
.text._ZN7cutlass13device_kernelIN5flash11enable_sm90INS1_16FlashAttnFwdSm90INS1_25CollectiveMainloopFwdSm90ILi2EN4cute5tupleIJNS5_1CILi1EEES8_S8_EEENS6_IJNS7_ILi192EEENS7_ILi128EEENS7_ILi96EEEEEELi96ENS_12float_e4m3_tEfNS_4arch4Sm90ELb0ELb0ELb0ELb1ELb0ELb1ELb0ELb1ELb1ELb1ELb0ELb0EEENS1_21CollectiveEpilogueFwdINS6_IJSA_SC_SB_EEES9_NS_10bfloat16_tESG_Li384ELb1ELb1ELb0ELb1EEENS1_36VarlenDynamicPersistentTileSchedulerILi192ELi128ELi384ELi128ELb0ELb1ELb1ELb0ELb1ELb1EEEEEEEEEvNT_6ParamsE:
        .type           _ZN7cutlass13device_kernelIN5flash11enable_sm90INS1_16FlashAttnFwdSm90INS1_25CollectiveMainloopFwdSm90ILi2EN4cute5tupleIJNS5_1CILi1EEES8_S8_EEENS6_IJNS7_ILi192EEENS7_ILi128EEENS7_ILi96EEEEEELi96ENS_12float_e4m3_tEfNS_4arch4Sm90ELb0ELb0ELb0ELb1ELb0ELb1ELb0ELb1ELb1ELb1ELb0ELb0EEENS1_21CollectiveEpilogueFwdINS6_IJSA_SC_SB_EEES9_NS_10bfloat16_tESG_Li384ELb1ELb1ELb0ELb1EEENS1_36VarlenDynamicPersistentTileSchedulerILi192ELi128ELi384ELi128ELb0ELb1ELb1ELb0ELb1ELb1EEEEEEEEEvNT_6ParamsE,@function
        .size           _ZN7cutlass13device_kernelIN5flash11enable_sm90INS1_16FlashAttnFwdSm90INS1_25CollectiveMainloopFwdSm90ILi2EN4cute5tupleIJNS5_1CILi1EEES8_S8_EEENS6_IJNS7_ILi192EEENS7_ILi128EEENS7_ILi96EEEEEELi96ENS_12float_e4m3_tEfNS_4arch4Sm90ELb0ELb0ELb0ELb1ELb0ELb1ELb0ELb1ELb1ELb1ELb0ELb0EEENS1_21CollectiveEpilogueFwdINS6_IJSA_SC_SB_EEES9_NS_10bfloat16_tESG_Li384ELb1ELb1ELb0ELb1EEENS1_36VarlenDynamicPersistentTileSchedulerILi192ELi128ELi384ELi128ELb0ELb1ELb1ELb0ELb1ELb1EEEEEEEEEvNT_6ParamsE,(.L_x_2300 - _ZN7cutlass13device_kernelIN5flash11enable_sm90INS1_16FlashAttnFwdSm90INS1_25CollectiveMainloopFwdSm90ILi2EN4cute5tupleIJNS5_1CILi1EEES8_S8_EEENS6_IJNS7_ILi192EEENS7_ILi128EEENS7_ILi96EEEEEELi96ENS_12float_e4m3_tEfNS_4arch4Sm90ELb0ELb0ELb0ELb1ELb0ELb1ELb0ELb1ELb1ELb1ELb0ELb0EEENS1_21CollectiveEpilogueFwdINS6_IJSA_SC_SB_EEES9_NS_10bfloat16_tESG_Li384ELb1ELb1ELb0ELb1EEENS1_36VarlenDynamicPersistentTileSchedulerILi192ELi128ELi384ELi128ELb0ELb1ELb1ELb0ELb1ELb1EEEEEEEEEvNT_6ParamsE)
        .other          _ZN7cutlass13device_kernelIN5flash11enable_sm90INS1_16FlashAttnFwdSm90INS1_25CollectiveMainloopFwdSm90ILi2EN4cute5tupleIJNS5_1CILi1EEES8_S8_EEENS6_IJNS7_ILi192EEENS7_ILi128EEENS7_ILi96EEEEEELi96ENS_12float_e4m3_tEfNS_4arch4Sm90ELb0ELb0ELb0ELb1ELb0ELb1ELb0ELb1ELb1ELb1ELb0ELb0EEENS1_21CollectiveEpilogueFwdINS6_IJSA_SC_SB_EEES9_NS_10bfloat16_tESG_Li384ELb1ELb1ELb0ELb1EEENS1_36VarlenDynamicPersistentTileSchedulerILi192ELi128ELi384ELi128ELb0ELb1ELb1ELb0ELb1ELb1EEEEEEEEEvNT_6ParamsE,@"STO_CUDA_ENTRY STV_DEFAULT"
_ZN7cutlass13device_kernelIN5flash11enable_sm90INS1_16FlashAttnFwdSm90INS1_25CollectiveMainloopFwdSm90ILi2EN4cute5tupleIJNS5_1CILi1EEES8_S8_EEENS6_IJNS7_ILi192EEENS7_ILi128EEENS7_ILi96EEEEEELi96ENS_12float_e4m3_tEfNS_4arch4Sm90ELb0ELb0ELb0ELb1ELb0ELb1ELb0ELb1ELb1ELb1ELb0ELb0EEENS1_21CollectiveEpilogueFwdINS6_IJSA_SC_SB_EEES9_NS_10bfloat16_tESG_Li384ELb1ELb1ELb0ELb1EEENS1_36VarlenDynamicPersistentTileSchedulerILi192ELi128ELi384ELi128ELb0ELb1ELb1ELb0ELb1ELb1EEEEEEEEEvNT_6ParamsE:
[----:B------:R-:W0:Y:S02]  /*0000*/  LDC R1, c[0x0][0x28] ;  /* 0x00000a00ff017b82 */ /* 0x000e240000000800 */
[----:B0-----:R-:W-:Y:S01]  /*0010*/  VIADD R1, R1, 0xffffff80 ;  /* 0xffffff8001017836 */ /* 0x001fe20000000000 */
[----:B------:R-:W0:Y:S01]  /*0020*/  S2R R3, SR_TID.X ;  /* 0x0000000000037919 */ /* 0x000e220000002100 */
[----:B------:R-:W-:Y:S01]  /*0030*/  ELECT P0, URZ, PT ;  /* 0x00000000003f782f */ /* 0x000fe20003800000 */
[----:B------:R-:W-:Y:S01]  /*0040*/  BSSY B0, `(.L_x_305) ;  /* 0x0000014000007945 */ /* 0x000fe20003800000 */
[--C-:B0-----:R-:W-:Y:S02]  /*0050*/  SHF.R.U32.HI R0, RZ, 0x5, R3.reuse ;  /* 0x00000005ff007819 */ /* 0x101fe40000011603 */
[----:B------:R-:W-:-:S03]  /*0060*/  SHF.R.U32.HI R3, RZ, 0x7, R3 ;  /* 0x00000007ff037819 */ /* 0x000fc60000011603 */
[----:B------:R-:W0:Y:S02]  /*0070*/  SHFL.IDX PT, R2, R0, RZ, 0x1f ;  /* 0x00001fff00027589 */ /* 0x000e2400000e0000 */
[----:B0-----:R-:W-:-:S13]  /*0080*/  ISETP.EQ.AND P0, PT, R2, RZ, P0 ;  /* 0x000000ff0200720c */ /* 0x001fda0000702270 */
[----:B------:R-:W-:Y:S05]  /*0090*/  @!P0 BRA `(.L_x_306) ;  /* 0x0000000000388947 */ /* 0x000fea0003800000 */
[----:B------:R-:W-:Y:S02]  /*00a0*/  ULDC.64 UR4, c[0x0][0x198] ;  /* 0x0000660000047ab9 */ /* 0x000fe40000000a00 */
[----:B------:R-:W-:Y:S02]  /*00b0*/  UIADD3 UR6, UP0, UR4, 0x370, URZ ;  /* 0x0000037004067890 */ /* 0x000fe4000ff1e03f */
[----:B------:R-:W-:Y:S02]  /*00c0*/  UIADD3 UR8, UP1, UR4, 0x470, URZ ;  /* 0x0000047004087890 */ /* 0x000fe4000ff3e03f */
[----:B------:R-:W-:Y:S02]  /*00d0*/  UIADD3 UR10, UP2, UR4, 0x570, URZ ;  /* 0x00000570040a7890 */ /* 0x000fe4000ff5e03f */
[----:B------:R-:W-:Y:S02]  /*00e0*/  UIADD3 UR4, UP3, UR4, 0x670, URZ ;  /* 0x0000067004047890 */ /* 0x000fe4000ff7e03f */
[----:B------:R-:W-:-:S02]  /*00f0*/  UIADD3.X UR7, URZ, UR5, URZ, UP0, !UPT ;  /* 0x000000053f077290 */ /* 0x000fc400087fe43f */
[----:B------:R-:W-:Y:S02]  /*0100*/  UIADD3.X UR9, URZ, UR5, URZ, UP1, !UPT ;  /* 0x000000053f097290 */ /* 0x000fe40008ffe43f */
[----:B------:R-:W-:Y:S02]  /*0110*/  UIADD3.X UR11, URZ, UR5, URZ, UP2, !UPT ;  /* 0x000000053f0b7290 */ /* 0x000fe400097fe43f */
[----:B------:R-:W-:-:S03]  /*0120*/  UIADD3.X UR5, URZ, UR5, URZ, UP3, !UPT ;  /* 0x000000053f057290 */ /* 0x000fc60009ffe43f */
[----:B------:R0:W-:Y:S02]  /*0130*/  UTMACCTL.PF [UR6] ;  /* 0x00000000060079b9 */ /* 0x0001e40008040000 */
[----:B------:R0:W-:Y:S02]  /*0140*/  UTMACCTL.PF [UR8] ;  /* 0x00000000080079b9 */ /* 0x0001e40008040000 */
[----:B------:R0:W-:Y:S02]  /*0150*/  UTMACCTL.PF [UR10] ;  /* 0x000000000a0079b9 */ /* 0x0001e40008040000 */
[----:B------:R0:W-:Y:S02]  /*0160*/  UTMACCTL.PF [UR4] ;  /* 0x00000000040079b9 */ /* 0x0001e40008040000 */
[----:B0-----:R-:W-:Y:S01]  /*0170*/  NOP ;  /* 0x0000000000007918 */ /* 0x001fe20000000000 */
.L_x_306:
[----:B------:R-:W-:Y:S05]  /*0180*/  BSYNC B0 ;  /* 0x0000000000007941 */ /* 0x000fea0003800000 */
.L_x_305:
        /* <DEDUP_REMOVED lines=41> */
.L_x_307:
        /* <DEDUP_REMOVED lines=22> */
.L_x_308:
        /* <DEDUP_REMOVED lines=18> */
.L_x_309:
        /* <DEDUP_REMOVED lines=22> */
.L_x_310:
        /* <DEDUP_REMOVED lines=22> */
.L_x_311:
[----:B------:R-:W-:Y:S01]  /*0960*/  PLOP3.LUT P0, PT, PT, PT, UP0, 0x80, 0x0 ;  /* 0x000000000000781c */ /* 0x000fe20003f0f008 */
[----:B------:R-:W-:Y:S01]  /*0970*/  UMOV UR37, 0x1 ;  /* 0x0000000100257882 */ /* 0x000fe20000000000 */
[----:B------:R-:W-:Y:S01]  /*0980*/  NOP ;  /* 0x0000000000007918 */ /* 0x000fe20000000000 */
[----:B------:R-:W-:Y:S01]  /*0990*/  USEL UR37, UR37, 0x2, !UP0 ;  /* 0x0000000225257887 */ /* 0x000fe2000c000000 */
[----:B------:R-:W-:Y:S01]  /*09a0*/  BSSY B8, `(.L_x_312) ;  /* 0x0001781000087945 */ /* 0x000fe20003800000 */
[----:B------:R-:W-:Y:S01]  /*09b0*/  ULDC.64 UR42, c[0x0][0x208] ;  /* 0x00008200002a7ab9 */ /* 0x000fe20000000a00 */
[----:B012-4-:R-:W-:Y:S07]  /*09c0*/  BAR.SYNC.DEFER_BLOCKING 0x0 ;  /* 0x0000000000007b1d */ /* 0x017fee0000010000 */
[----:B------:R-:W-:Y:S05]  /*09d0*/  @!P0 BRA `(.L_x_313) ;  /* 0x0000011000748947 */ /* 0x000fea0003800000 */
.L_x_314:
[----:B------:R-:W-:-:S08]  /*09e0*/  NOP ;  /* 0x0000000000007918 */ /* 0x000fd00000000000 */
[----:B------:R-:W0:Y:S02]  /*09f0*/  USETMAXREG.TRY_ALLOC.CTAPOOL UP0, 0xa0 ;  /* 0x000000a0000079c8 */ /* 0x000e240008000600 */
[----:B0-----:R-:W-:-:S13]  /*0a00*/  PLOP3.LUT P0, PT, PT, PT, UP0, 0x80, 0x0 ;  /* 0x000000000000781c */ /* 0x001fda0003f0f008 */
[----:B------:R-:W-:Y:S05]  /*0a10*/  @!P0 BRA `(.L_x_314) ;  /* 0xfffffffc00f08947 */ /* 0x000fea000383ffff */
[----:B------:R-:W0:Y:S08]  /*0a20*/  S2UR UR4, SR_CgaCtaId ;  /* 0x00000000000479c3 */ /* 0x000e300000008800 */
[----:B------:R-:W-:Y:S06]  /*0a30*/  BAR.ARV 0x8, 0x200 ;  /* 0x0208000000007b1d */ /* 0x000fec0000002000 */
[----:B------:R-:W-:-:S02]  /*0a40*/  MOV R16, 0x400 ;  /* 0x0000040000107802 */ /* 0x000fc40000000f00 */
[----:B------:R-:W-:Y:S01]  /*0a50*/  BAR.SYNC.DEFER_BLOCKING 0x5, 0x200 ;  /* 0x0148000000007b1d */ /* 0x000fe20000010000 */
[----:B0-----:R-:W-:-:S05]  /*0a60*/  IMAD.U32 R0, RZ, RZ, UR4 ;  /* 0x00000004ff007e24 */ /* 0x001fca000f8e00ff */
[----:B------:R-:W-:Y:S01]  /*0a70*/  ULDC UR4, c[0x0][0xc3c] ;  /* 0x00030f0000047ab9 */ /* 0x000fe20000000800 */
[----:B------:R-:W-:Y:S01]  /*0a80*/  LEA R16, R0, R16, 0x18 ;  /* 0x0000001000107211 */ /* 0x000fe200078ec0ff */
[----:B------:R-:W-:Y:S04]  /*0a90*/  STL [R1+0x20], R0 ;  /* 0x0000200001007387 */ /* 0x000fe80000100800 */
[----:B------:R-:W0:Y:S01]  /*0aa0*/  LDS.128 R8, [R16+0x19cd0] ;  /* 0x019cd00010087984 */ /* 0x000e220000000c00 */
[----:B------:R-:W-:Y:S06]  /*0ab0*/  BAR.ARV 0x4, 0x200 ;  /* 0x0108000000007b1d */ /* 0x000fec0000002000 */
[----:B0-----:R-:W-:-:S13]  /*0ac0*/  ISETP.GE.AND P0, PT, R11, UR4, PT ;  /* 0x000000040b007c0c */ /* 0x001fda000bf06270 */
[----:B------:R-:W-:Y:S05]  /*0ad0*/  @P0 BRA `(.L_x_315) ;  /* 0x0000017400b40947 */ /* 0x000fea0003800000 */
[----:B------:R-:W0:Y:S01]  /*0ae0*/  S2R R0, SR_TID.X ;  /* 0x0000000000007919 */ /* 0x000e220000002100 */
[----:B------:R-:W-:Y:S01]  /*0af0*/  IMAD.MOV.U32 R19, RZ, RZ, -0x2 ;  /* 0xfffffffeff137424 */ /* 0x000fe200078e00ff */
[----:B------:R-:W-:Y:S01]  /*0b00*/  CS2R R154, SRZ ;  /* 0x00000000009a7805 */ /* 0x000fe2000001ff00 */
[----:B------:R-:W-:Y:S01]  /*0b10*/  ULOP3.LUT UR36, UR37, 0x1, URZ, 0xfc, !UPT ;  /* 0x0000000125247892 */ /* 0x000fe2000f8efc3f */
[----:B0-----:R-:W-:-:S05]  /*0b20*/  VIADD R25, R0, 0xffffff80 ;  /* 0xffffff8000197836 */ /* 0x001fca0000000000 */
[----:B------:R-:W-:Y:S02]  /*0b30*/  SHF.R.S32.HI R0, RZ, 0x1f, R25 ;  /* 0x0000001fff007819 */ /* 0x000fe40000011419 */
[-C--:B------:R-:W-:Y:S02]  /*0b40*/  LEA.HI R3, R25, R25.reuse, RZ, 0x1 ;  /* 0x0000001919037211 */ /* 0x080fe400078f08ff */
[CC--:B------:R-:W-:Y:S02]  /*0b50*/  LEA.HI R2, R0.reuse, R25.reuse, RZ, 0x5 ;  /* 0x0000001900027211 */ /* 0x0c0fe400078f28ff */
[----:B------:R-:W-:Y:S02]  /*0b60*/  LEA.HI R6, R0, R25, RZ, 0x4 ;  /* 0x0000001900067211 */ /* 0x000fe400078f20ff */
[----:B------:R-:W-:Y:S01]  /*0b70*/  SHF.R.S32.HI R22, RZ, 0x1, R3 ;  /* 0x00000001ff167819 */ /* 0x000fe20000011403 */
[----:B------:R-:W-:Y:S01]  /*0b80*/  IMAD.SHL.U32 R4, R2, 0x10, RZ ;  /* 0x0000001002047824 */ /* 0x000fe200078e00ff */
[----:B------:R-:W-:-:S04]  /*0b90*/  LOP3.LUT R2, R6, 0x7fffff0, RZ, 0xc0, !PT ;  /* 0x07fffff006027812 */ /* 0x000fc800078ec0ff */
[----:B------:R-:W-:Y:S01]  /*0ba0*/  LOP3.LUT R5, R4, 0xfffffe00, RZ, 0xc0, !PT ;  /* 0xfffffe0004057812 */ /* 0x000fe200078ec0ff */
[----:B------:R-:W-:Y:S01]  /*0bb0*/  IMAD.IADD R4, R25, 0x1, -R2 ;  /* 0x0000000119047824 */ /* 0x000fe200078e0a02 */
[----:B------:R-:W-:-:S03]  /*0bc0*/  LEA.HI R2, R0, R25, RZ, 0x7 ;  /* 0x0000001900027211 */ /* 0x000fc600078f38ff */
[----:B------:R-:W-:Y:S01]  /*0bd0*/  IMAD R7, R4, 0x20, R5 ;  /* 0x0000002004077824 */ /* 0x000fe200078e0205 */
[----:B------:R-:W-:Y:S02]  /*0be0*/  LOP3.LUT R8, R2, 0xffffff80, RZ, 0xc0, !PT ;  /* 0xffffff8002087812 */ /* 0x000fe400078ec0ff */
[----:B------:R-:W-:Y:S02]  /*0bf0*/  SHF.R.S32.HI R5, RZ, 0x1f, R3 ;  /* 0x0000001fff057819 */ /* 0x000fe40000011403 */
[----:B------:R-:W-:Y:S01]  /*0c00*/  LOP3.LUT R3, R3, 0xfffffffe, RZ, 0xc0, !PT ;  /* 0xfffffffe03037812 */ /* 0x000fe200078ec0ff */
[----:B------:R-:W-:Y:S01]  /*0c10*/  IMAD.IADD R23, R25, 0x1, -R8 ;  /* 0x0000000119177824 */ /* 0x000fe200078e0a08 */
[----:B------:R-:W-:Y:S02]  /*0c20*/  LEA.HI R5, R5, R22, RZ, 0x2 ;  /* 0x0000001605057211 */ /* 0x000fe400078f10ff */
[----:B------:R-:W-:Y:S01]  /*0c30*/  LEA.HI R4, R0, R25, RZ, 0x3 ;  /* 0x0000001900047211 */ /* 0x000fe200078f18ff */
[----:B------:R-:W-:Y:S01]  /*0c40*/  IMAD.IADD R24, R25, 0x1, -R3 ;  /* 0x0000000119187824 */ /* 0x000fe200078e0a03 */
[----:B------:R-:W-:-:S02]  /*0c50*/  SHF.R.S32.HI R3, RZ, 0x4, R6 ;  /* 0x00000004ff037819 */ /* 0x000fc40000011406 */
[----:B------:R-:W-:Y:S01]  /*0c60*/  SHF.R.S32.HI R8, RZ, 0x1f, R23 ;  /* 0x0000001fff087819 */ /* 0x000fe20000011417 */
[----:B------:R-:W-:Y:S01]  /*0c70*/  IMAD.SHL.U32 R152, R24, 0x8, RZ ;  /* 0x0000000818987824 */ /* 0x000fe200078e00ff */
[----:B------:R-:W-:Y:S02]  /*0c80*/  LEA.HI R6, R6, R3, RZ, 0x1 ;  /* 0x0000000306067211 */ /* 0x000fe400078f08ff */
[----:B------:R-:W-:Y:S01]  /*0c90*/  LOP3.LUT R5, R5, 0x7fffffc, RZ, 0xc0, !PT ;  /* 0x07fffffc05057812 */ /* 0x000fe200078ec0ff */
[----:B------:R-:W-:Y:S01]  /*0ca0*/  VIADD R21, R152, 0x20 ;  /* 0x0000002098157836 */ /* 0x000fe20000000000 */
[----:B------:R-:W-:Y:S01]  /*0cb0*/  LEA.HI R12, R8, R23, RZ, 0x2 ;  /* 0x00000017080c7211 */ /* 0x000fe200078f10ff */
[----:B------:R-:W-:Y:S01]  /*0cc0*/  VIADD R157, R152, 0x10 ;  /* 0x00000010989d7836 */ /* 0x000fe20000000000 */
[----:B------:R-:W-:Y:S01]  /*0cd0*/  LOP3.LUT R6, R6, 0x1ffffffe, RZ, 0xc0, !PT ;  /* 0x1ffffffe06067812 */ /* 0x000fe200078ec0ff */
[----:B------:R-:W-:Y:S01]  /*0ce0*/  IMAD.IADD R5, R22, 0x1, -R5 ;  /* 0x0000000116057824 */ /* 0x000fe200078e0a05 */
[----:B------:R-:W-:Y:S01]  /*0cf0*/  SHF.R.S32.HI R20, RZ, 0x7, R2 ;  /* 0x00000007ff147819 */ /* 0x000fe20000011402 */
[----:B------:R-:W-:Y:S01]  /*0d00*/  IMAD.IADD R15, R152, 0x1, R21 ;  /* 0x00000001980f7824 */ /* 0x000fe200078e0215 */
[--C-:B------:R-:W-:Y:S01]  /*0d10*/  SHF.R.S32.HI R13, RZ, 0x2, R12.reuse ;  /* 0x00000002ff0d7819 */ /* 0x100fe2000001140c */
[C---:B------:R-:W-:Y:S01]  /*0d20*/  IMAD R17, R3.reuse, 0x8, R5 ;  /* 0x0000000803117824 */ /* 0x040fe200078e0205 */
[----:B------:R-:W-:Y:S01]  /*0d30*/  SHF.R.S32.HI R2, RZ, 0x1f, R12 ;  /* 0x0000001fff027819 */ /* 0x000fe2000001140c */
[----:B------:R-:W-:Y:S01]  /*0d40*/  IMAD.IADD R6, R3, 0x1, -R6 ;  /* 0x0000000103067824 */ /* 0x000fe200078e0a06 */
[----:B------:R-:W-:Y:S01]  /*0d50*/  SHF.R.S32.HI R4, RZ, 0x3, R4 ;  /* 0x00000003ff047819 */ /* 0x000fe20000011404 */
[----:B------:R-:W-:Y:S01]  /*0d60*/  STL [R1+0x8], R21 ;  /* 0x0000081501007387 */ /* 0x000fe20000100800 */
[----:B------:R-:W-:Y:S01]  /*0d70*/  LEA.HI R3, R2, R13, RZ, 0x3 ;  /* 0x0000000d02037211 */ /* 0x000fe200078f18ff */
[----:B------:R-:W-:Y:S01]  /*0d80*/  IMAD.HI R2, R20, 0x55555556, RZ ;  /* 0x5555555614027827 */ /* 0x000fe200078e02ff */
[----:B------:R-:W-:-:S02]  /*0d90*/  SHF.R.S32.HI R18, RZ, 0x1f, R15 ;  /* 0x0000001fff127819 */ /* 0x000fc4000001140f */
[----:B------:R-:W-:Y:S01]  /*0da0*/  LOP3.LUT R14, R3, 0xfffffff8, RZ, 0xc0, !PT ;  /* 0xfffffff8030e7812 */ /* 0x000fe200078ec0ff */
[----:B------:R-:W-:Y:S01]  /*0db0*/  IMAD.SHL.U32 R4, R4, 0x80, RZ ;  /* 0x0000008004047824 */ /* 0x000fe200078e00ff */
[----:B------:R-:W-:Y:S02]  /*0dc0*/  LEA.HI R8, R8, R23, RZ, 0x5 ;  /* 0x0000001708087211 */ /* 0x000fe400078f28ff */
[CC--:B------:R-:W-:Y:S01]  /*0dd0*/  LEA.HI R5, R18.reuse, R15.reuse, RZ, 0x4 ;  /* 0x0000000f12057211 */ /* 0x0c0fe200078f20ff */
[----:B------:R-:W-:Y:S01]  /*0de0*/  IMAD.IADD R13, R13, 0x1, -R14 ;  /* 0x000000010d0d7824 */ /* 0x000fe200078e0a0e */
[----:B------:R-:W-:Y:S01]  /*0df0*/  LEA.HI R15, R18, R15, RZ, 0x5 ;  /* 0x0000000f120f7211 */ /* 0x000fe200078f28ff */
[----:B------:R-:W-:Y:S01]  /*0e00*/  IMAD.SHL.U32 R14, R17, 0x20, RZ ;  /* 0x00000020110e7824 */ /* 0x000fe200078e00ff */
[----:B------:R-:W-:Y:S01]  /*0e10*/  LEA.HI R2, R2, R2, RZ, 0x1 ;  /* 0x0000000202027211 */ /* 0x000fe200078f08ff */
[----:B------:R-:W-:Y:S01]  /*0e20*/  IMAD.SHL.U32 R18, R24, 0x10, RZ ;  /* 0x0000001018127824 */ /* 0x000fe200078e00ff */
[----:B------:R-:W-:Y:S01]  /*0e30*/  SHF.R.S32.HI R8, RZ, 0x5, R8 ;  /* 0x00000005ff087819 */ /* 0x000fe20000011408 */
[----:B------:R-:W-:Y:S01]  /*0e40*/  IMAD.MOV.U32 R17, RZ, RZ, RZ ;  /* 0x000000ffff117224 */ /* 0x000fe200078e00ff */
[----:B------:R-:W-:Y:S01]  /*0e50*/  LOP3.LUT R156, R4, 0x80, RZ, 0xc0, !PT ;  /* 0x00000080049c7812 */ /* 0x000fe200078ec0ff */
[----:B------:R-:W-:Y:S01]  /*0e60*/  IMAD R4, R6, 0x8, R7 ;  /* 0x0000000806047824 */ /* 0x000fe200078e0207 */
[----:B------:R-:W-:Y:S01]  /*0e70*/  LOP3.LUT R12, R12, 0x7ffffffc, RZ, 0xc0, !PT ;  /* 0x7ffffffc0c0c7812 */ /* 0x000fe200078ec0ff */
[----:B------:R-:W-:Y:S01]  /*0e80*/  IMAD R2, R2, -0x3, R20 ;  /* 0xfffffffd02027824 */ /* 0x000fe200078e0214 */
[----:B------:R-:W-:Y:S01]  /*0e90*/  SHF.R.S32.HI R15, RZ, 0x5, R15 ;  /* 0x00000005ff0f7819 */ /* 0x000fe2000001140f */
[----:B------:R-:W-:Y:S01]  /*0ea0*/  IMAD R13, R8, 0x10, R13 ;  /* 0x00000010080d7824 */ /* 0x000fe200078e020d */
[----:B------:R-:W-:Y:S01]  /*0eb0*/  SHF.R.U32.HI R20, RZ, 0x3, R156 ;  /* 0x00000003ff147819 */ /* 0x000fe2000001169c */
[----:B------:R-:W-:Y:S01]  /*0ec0*/  STL [R1+0xc], R14 ;  /* 0x00000c0e01007387 */ /* 0x000fe20000100800 */
[----:B------:R-:W-:Y:S01]  /*0ed0*/  LOP3.LUT R3, R156, 0x10, R5, 0xf8, !PT ;  /* 0x000000109c037812 */ /* 0x000fe200078ef805 */
[----:B------:R-:W-:Y:S01]  /*0ee0*/  IMAD.IADD R12, R23, 0x1, -R12 ;  /* 0x00000001170c7824 */ /* 0x000fe200078e0a0c */
[----:B------:R-:W-:Y:S01]  /*0ef0*/  LEA.HI R0, R0, R25, RZ, 0x2 ;  /* 0x0000001900007211 */ /* 0x000fe200078f10ff */
[----:B------:R-:W-:Y:S01]  /*0f00*/  IMAD R15, R15, 0x1800, R14 ;  /* 0x000018000f0f7824 */ /* 0x000fe200078e020e */
[----:B------:R0:W-:Y:S01]  /*0f10*/  STL [R1+0x6c], R4 ;  /* 0x00006c0401007387 */ /* 0x0001e20000100800 */
[----:B------:R-:W-:Y:S01]  /*0f20*/  LOP3.LUT R3, R3, R20, RZ, 0x3c, !PT ;  /* 0x0000001403037212 */ /* 0x000fe200078e3cff */
[----:B------:R-:W-:Y:S01]  /*0f30*/  IMAD R6, R12, R19, 0x80 ;  /* 0x000000800c067424 */ /* 0x000fe200078e0213 */
[----:B------:R-:W-:Y:S01]  /*0f40*/  SHF.R.S32.HI R8, RZ, 0x1f, R21 ;  /* 0x0000001fff087819 */ /* 0x000fe20000011415 */
[----:B------:R-:W-:Y:S01]  /*0f50*/  IMAD.MOV.U32 R23, RZ, RZ, RZ ;  /* 0x000000ffff177224 */ /* 0x000fe200078e00ff */
[----:B------:R-:W-:-:S02]  /*0f60*/  IADD3 R3, R16, R15, R3 ;  /* 0x0000000f10037210 */ /* 0x000fc40007ffe003 */
[----:B------:R1:W-:Y:S01]  /*0f70*/  STL [R1+0x64], R6 ;  /* 0x0000640601007387 */ /* 0x0003e20000100800 */
[----:B0-----:R-:W-:Y:S01]  /*0f80*/  IMAD R4, R2, 0x40, R13 ;  /* 0x0000004002047824 */ /* 0x001fe200078e020d */
[----:B------:R-:W-:Y:S02]  /*0f90*/  LOP3.LUT R2, R0, 0xfffffffc, RZ, 0xc0, !PT ;  /* 0xfffffffc00027812 */ /* 0x000fe400078ec0ff */
[----:B------:R0:W-:Y:S01]  /*0fa0*/  STL [R1+0x5c], R3 ;  /* 0x00005c0301007387 */ /* 0x0001e20000100800 */
[----:B------:R-:W-:Y:S02]  /*0fb0*/  SHF.R.S32.HI R0, RZ, 0x2, R0 ;  /* 0x00000002ff007819 */ /* 0x000fe40000011400 */
[----:B------:R-:W-:Y:S01]  /*0fc0*/  IMAD.IADD R7, R25, 0x1, -R2 ;  /* 0x0000000119077824 */ /* 0x000fe200078e0a02 */
[----:B------:R-:W-:Y:S01]  /*0fd0*/  STL [R1+0x14], R9 ;  /* 0x0000140901007387 */ /* 0x000fe20000100800 */
[----:B-1----:R-:W-:Y:S02]  /*0fe0*/  SHF.R.S32.HI R6, RZ, 0x1f, R157 ;  /* 0x0000001fff067819 */ /* 0x002fe4000001149d */
[----:B------:R-:W-:Y:S01]  /*0ff0*/  SHF.R.S32.HI R2, RZ, 0x1f, R22 ;  /* 0x0000001fff027819 */ /* 0x000fe20000011416 */
[----:B------:R-:W-:Y:S01]  /*1000*/  STL [R1+0x18], R10 ;  /* 0x0000180a01007387 */ /* 0x000fe20000100800 */
[C---:B0-----:R-:W-:Y:S01]  /*1010*/  IMAD.SHL.U32 R3, R7.reuse, 0x8, RZ ;  /* 0x0000000807037824 */ /* 0x041fe200078e00ff */
[----:B------:R-:W-:-:S02]  /*1020*/  LEA.HI R0, R7, R7, RZ, 0x1 ;  /* 0x0000000707007211 */ /* 0x000fc400078f08ff */
[----:B------:R-:W-:Y:S02]  /*1030*/  STL [R1+0x60], R4 ;  /* 0x0000600401007387 */ /* 0x000fe40000100800 */
[----:B------:R-:W-:Y:S02]  /*1040*/  LOP3.LUT R2, R0, 0x1ffffffe, RZ, 0xc0, !PT ;  /* 0x1ffffffe00027812 */ /* 0x000fe400078ec0ff */
[----:B------:R-:W-:Y:S01]  /*1050*/  STL [R1+0x1c], R11 ;  /* 0x00001c0b01007387 */ /* 0x000fe20000100800 */
[----:B------:R-:W-:Y:S02]  /*1060*/  LOP3.LUT R0, R156, 0x10, R18, 0xf8, !PT ;  /* 0x000000109c007812 */ /* 0x000fe400078ef812 */
[----:B------:R-:W-:Y:S01]  /*1070*/  IMAD.IADD R2, R7, 0x1, -R2 ;  /* 0x0000000107027824 */ /* 0x000fe200078e0a02 */
[----:B------:R-:W-:Y:S01]  /*1080*/  STL [R1+0x3c], RZ ;  /* 0x00003cff01007387 */ /* 0x000fe20000100800 */
[----:B------:R-:W-:-:S03]  /*1090*/  LOP3.LUT R0, R0, R20, RZ, 0x3c, !PT ;  /* 0x0000001400007212 */ /* 0x000fc600078e3cff */
[----:B------:R-:W-:Y:S04]  /*10a0*/  STL [R1+0x2c], R3 ;  /* 0x00002c0301007387 */ /* 0x000fe80000100800 */
[----:B------:R0:W-:Y:S04]  /*10b0*/  STL [R1+0x58], R6 ;  /* 0x0000580601007387 */ /* 0x0001e80000100800 */
[----:B------:R-:W-:Y:S01]  /*10c0*/  STL [R1+0x54], R8 ;  /* 0x0000540801007387 */ /* 0x000fe20000100800 */
[C---:B0-----:R-:W-:Y:S02]  /*10d0*/  VIADD R6, R3.reuse, 0x20 ;  /* 0x0000002003067836 */ /* 0x041fe40000000000 */
[----:B------:R-:W-:-:S03]  /*10e0*/  VIADD R3, R3, 0x40 ;  /* 0x0000004003037836 */ /* 0x000fc60000000000 */
[----:B------:R0:W-:Y:S02]  /*10f0*/  STL [R1+0x48], R6 ;  /* 0x0000480601007387 */ /* 0x0001e40000100800 */
[----:B------:R-:W-:Y:S02]  /*1100*/  SHF.R.S32.HI R7, RZ, 0x1f, R3 ;  /* 0x0000001fff077819 */ /* 0x000fe40000011403 */
[----:B------:R1:W-:Y:S01]  /*1110*/  STL [R1+0x4c], R3 ;  /* 0x00004c0301007387 */ /* 0x0003e20000100800 */
[----:B0-----:R-:W-:Y:S02]  /*1120*/  SHF.R.S32.HI R6, RZ, 0x1f, R6 ;  /* 0x0000001fff067819 */ /* 0x001fe40000011406 */
[----:B-1----:R-:W-:-:S03]  /*1130*/  SHF.R.S32.HI R3, RZ, 0x4, R5 ;  /* 0x00000004ff037819 */ /* 0x002fc60000011405 */
[----:B------:R0:W-:Y:S04]  /*1140*/  STL [R1+0x74], R6 ;  /* 0x0000740601007387 */ /* 0x0001e80000100800 */
[----:B------:R1:W-:Y:S01]  /*1150*/  STL [R1+0x70], R7 ;  /* 0x0000700701007387 */ /* 0x0003e20000100800 */
[----:B0-----:R-:W-:Y:S02]  /*1160*/  IMAD.IADD R6, R14, 0x1, R0 ;  /* 0x000000010e067824 */ /* 0x001fe400078e0200 */
[----:B------:R-:W-:-:S03]  /*1170*/  IMAD R0, R2, 0x8, R4 ;  /* 0x0000000802007824 */ /* 0x000fc600078e0204 */
[----:B------:R1:W-:Y:S04]  /*1180*/  STL [R1+0x24], R6 ;  /* 0x0000240601007387 */ /* 0x0003e80000100800 */
[----:B------:R1:W-:Y:S04]  /*1190*/  STL [R1+0x68], R0 ;  /* 0x0000680001007387 */ /* 0x0003e80000100800 */
[----:B------:R1:W-:Y:S02]  /*11a0*/  STL [R1+0x50], R3 ;  /* 0x0000500301007387 */ /* 0x0003e40000100800 */
.L_x_430:
[----:B-1----:R-:W2:Y:S01]  /*11b0*/  LDL.LU R0, [R1+0x1c] ;  /* 0x00001c0001007983 */ /* 0x002ea20000300800 */
[----:B----4-:R-:W2:Y:S01]  /*11c0*/  LDC.64 R2, c[0x0][0xc88] ;  /* 0x00032200ff027b82 */ /* 0x010ea20000000a00 */
[----:B------:R-:W-:Y:S01]  /*11d0*/  ULDC.64 UR4, c[0x0][0xa28] ;  /* 0x00028a0000047ab9 */ /* 0x000fe20000000a00 */
[----:B------:R-:W-:Y:S01]  /*11e0*/  ULDC.64 UR8, c[0x0][0xa18] ;  /* 0x0002860000087ab9 */ /* 0x000fe20000000a00 */
[----:B------:R-:W-:Y:S01]  /*11f0*/  ISETP.NE.U32.AND P2, PT, RZ, UR4, PT ;  /* 0x00000004ff007c0c */ /* 0x000fe2000bf45070 */
[----:B---3--:R-:W-:Y:S01]  /*1200*/  IMAD.MOV.U32 R9, RZ, RZ, RZ ;  /* 0x000000ffff097224 */ /* 0x008fe200078e00ff */
[----:B------:R-:W3:Y:S01]  /*1210*/  LDL R30, [R1+0x18] ;  /* 0x00001800011e7983 */ /* 0x000ee20000100800 */
[----:B------:R-:W-:Y:S01]  /*1220*/  ULDC.64 UR6, c[0x0][0xa08] ;  /* 0x0002820000067ab9 */ /* 0x000fe20000000a00 */
[----:B------:R-:W-:Y:S01]  /*1230*/  ISETP.NE.AND.EX P2, PT, RZ, UR5, PT, P2 ;  /* 0x00000005ff007c0c */ /* 0x000fe2000bf45320 */
[----:B--2---:R-:W-:-:S05]  /*1240*/  IMAD.WIDE R2, R0, 0x4, R2 ;  /* 0x0000000400027825 */ /* 0x004fca00078e0202 */
[----:B------:R-:W2:Y:S01]  /*1250*/  LDG.E R0, desc[UR42][R2.64] ;  /* 0x0000002a02007981 */ /* 0x000ea2000c1e1900 */
[----:B------:R-:W-:Y:S01]  /*1260*/  ISETP.NE.U32.AND P1, PT, RZ, UR8, PT ;  /* 0x00000008ff007c0c */ /* 0x000fe2000bf25070 */
[----:B------:R-:W-:Y:S01]  /*1270*/  IMAD.MOV.U32 R47, RZ, RZ, RZ ;  /* 0x000000ffff2f7224 */ /* 0x000fe200078e00ff */
[----:B------:R-:W-:Y:S02]  /*1280*/  ISETP.NE.U32.AND P0, PT, RZ, UR6, PT ;  /* 0x00000006ff007c0c */ /* 0x000fe4000bf05070 */
[----:B------:R-:W-:Y:S02]  /*1290*/  ISETP.NE.AND.EX P1, PT, RZ, UR9, PT, P1 ;  /* 0x00000009ff007c0c */ /* 0x000fe4000bf25310 */
[----:B------:R-:W-:Y:S02]  /*12a0*/  ISETP.NE.AND.EX P0, PT, RZ, UR7, PT, P0 ;  /* 0x00000007ff007c0c */ /* 0x000fe4000bf05300 */
[----:B--2---:R-:W-:Y:S01]  /*12b0*/  SHF.R.S32.HI R4, RZ, 0x1f, R0 ;  /* 0x0000001fff047819 */ /* 0x004fe20000011400 */
[C---:B------:R-:W-:Y:S01]  /*12c0*/  IMAD.SHL.U32 R32, R0.reuse, 0x4, RZ ;  /* 0x0000000400207824 */ /* 0x040fe200078e00ff */
[C---:B------:R-:W-:Y:S01]  /*12d0*/  @P2 LEA R2, P3, R0.reuse, UR4, 0x2 ;  /* 0x0000000400022c11 */ /* 0x040fe2000f8610ff */
[----:B------:R-:W-:Y:S01]  /*12e0*/  STL [R1+0x28], R0 ;  /* 0x0000280001007387 */ /* 0x000fe20000100800 */
[----:B------:R-:W-:-:S02]  /*12f0*/  SHF.L.U64.HI R31, R0, 0x2, R4 ;  /* 0x00000002001f7819 */ /* 0x000fc40000010204 */
[----:B------:R-:W-:Y:S01]  /*1300*/  @P2 LEA.HI.X R3, R0, UR5, R4, 0x2, P3 ;  /* 0x0000000500032c11 */ /* 0x000fe200098f1404 */
[----:B------:R0:W-:Y:S01]  /*1310*/  STL [R1+0x40], R4 ;  /* 0x0000400401007387 */ /* 0x0001e20000100800 */
[----:B------:R-:W-:-:S03]  /*1320*/  IADD3 R6, P4, R32, UR6, RZ ;  /* 0x0000000620067c10 */ /* 0x000fc6000ff9e0ff */
[----:B------:R1:W-:Y:S01]  /*1330*/  STL [R1+0x34], R32 ;  /* 0x0000342001007387 */ /* 0x0003e20000100800 */
[----:B------:R-:W-:Y:S01]  /*1340*/  ULDC UR4, c[0x0][0x288] ;  /* 0x0000a20000047ab9 */ /* 0x000fe20000000800 */
[C---:B------:R-:W-:Y:S02]  /*1350*/  IADD3.X R7, R31.reuse, UR7, RZ, P4, !PT ;  /* 0x000000071f077c10 */ /* 0x040fe4000a7fe4ff */
[----:B------:R1:W-:Y:S04]  /*1360*/  STL [R1+0x38], R31 ;  /* 0x0000381f01007387 */ /* 0x0003e80000100800 */
[----:B-----5:R1:W5:Y:S01]  /*1370*/  @P2 LDG.E R9, desc[UR42][R2.64] ;  /* 0x0000002a02092981 */ /* 0x020362000c1e1900 */
[----:B0-----:R-:W-:Y:S01]  /*1380*/  @P1 IADD3 R4, P2, R32, UR8, RZ ;  /* 0x0000000820041c10 */ /* 0x001fe2000ff5e0ff */
[----:B------:R-:W-:Y:S01]  /*1390*/  IMAD.U32 R25, RZ, RZ, UR4 ;  /* 0x00000004ff197e24 */ /* 0x000fe2000f8e00ff */
[----:B------:R-:W-:Y:S01]  /*13a0*/  ULDC.64 UR4, c[0x0][0x418] ;  /* 0x0001060000047ab9 */ /* 0x000fe20000000a00 */
[----:B------:R1:W5:Y:S01]  /*13b0*/  @P0 LDG.E R47, desc[UR42][R6.64] ;  /* 0x0000002a062f0981 */ /* 0x000362000c1e1900 */
[----:B------:R-:W-:-:S03]  /*13c0*/  @P1 IADD3.X R5, R31, UR9, RZ, P2, !PT ;  /* 0x000000091f051c10 */ /* 0x000fc600097fe4ff */
[----:B------:R-:W2:Y:S01]  /*13d0*/  LDL R2, [R1+0x14] ;  /* 0x0000140001027983 */ /* 0x000ea20000100800 */
[----:B------:R-:W-:Y:S01]  /*13e0*/  UISETP.NE.U32.AND UP0, UPT, UR4, URZ, UPT ;  /* 0x0000003f0400728c */ /* 0x000fe2000bf05070 */
[----:B------:R-:W-:Y:S02]  /*13f0*/  ULDC.64 UR8, c[0x0][0xa20] ;  /* 0x0002880000087ab9 */ /* 0x000fe40000000a00 */
[----:B------:R1:W5:Y:S01]  /*1400*/  @P1 LDG.E R25, desc[UR42][R4.64] ;  /* 0x0000002a04191981 */ /* 0x000362000c1e1900 */
[----:B------:R-:W-:Y:S01]  /*1410*/  UISETP.NE.AND.EX UP0, UPT, UR5, URZ, UPT, UP0 ;  /* 0x0000003f0500728c */ /* 0x000fe2000bf05300 */
[----:B------:R-:W-:Y:S01]  /*1420*/  ISETP.NE.U32.AND P2, PT, RZ, UR8, PT ;  /* 0x00000008ff007c0c */ /* 0x000fe2000bf45070 */
[----:B------:R-:W-:Y:S01]  /*1430*/  ULDC UR4, c[0x0][0x424] ;  /* 0x0001090000047ab9 */ /* 0x000fe20000000800 */
[----:B---3--:R1:W-:Y:S01]  /*1440*/  STL [R1+0x30], R30 ;  /* 0x0000301e01007387 */ /* 0x0083e20000100800 */
[----:B------:R-:W-:Y:S01]  /*1450*/  USEL UR4, UR4, 0x1, UP0 ;  /* 0x0000000104047887 */ /* 0x000fe20008000000 */
[----:B------:R-:W-:Y:S01]  /*1460*/  ISETP.NE.AND.EX P2, PT, RZ, UR9, PT, P2 ;  /* 0x00000009ff007c0c */ /* 0x000fe2000bf45320 */
[----:B------:R-:W-:-:S02]  /*1470*/  ULDC UR5, c[0x0][0x2f0] ;  /* 0x0000bc0000057ab9 */ /* 0x000fc40000000800 */
[----:B------:R-:W-:-:S03]  /*1480*/  UIMAD UR4, UR4, UR5, URZ ;  /* 0x00000005040472a4 */ /* 0x000fc6000f8e023f */
[----:B------:R-:W-:Y:S01]  /*1490*/  ULDC UR5, c[0x0][0x348] ;  /* 0x0000d20000057ab9 */ /* 0x000fe20000000800 */
[----:B------:R-:W-:Y:S01]  /*14a0*/  IMAD.MOV.U32 R29, RZ, RZ, R0 ;  /* 0x000000ffff1d7224 */ /* 0x000fe200078e0000 */
[----:B--2---:R1:W-:Y:S01]  /*14b0*/  STL [R1+0x44], R2 ;  /* 0x0000440201007387 */ /* 0x0043e20000100800 */
[----:B------:R-:W-:Y:S06]  /*14c0*/  @P1 BRA `(.L_x_316) ;  /* 0x0000000000241947 */ /* 0x000fec0003800000 */
[----:B------:R-:W-:Y:S02]  /*14d0*/  ULDC.64 UR6, c[0x0][0xa00] ;  /* 0x0002800000067ab9 */ /* 0x000fe40000000a00 */
[----:B------:R-:W-:-:S04]  /*14e0*/  ISETP.NE.U32.AND P1, PT, RZ, UR6, PT ;  /* 0x00000006ff007c0c */ /* 0x000fc8000bf25070 */
[----:B------:R-:W-:-:S13]  /*14f0*/  ISETP.NE.AND.EX P1, PT, RZ, UR7, PT, P1 ;  /* 0x00000007ff007c0c */ /* 0x000fda000bf25310 */
[----:B------:R-:W-:Y:S05]  /*1500*/  @!P1 BRA `(.L_x_316) ;  /* 0x0000000000149947 */ /* 0x000fea0003800000 */
[----:B-1----:R-:W0:Y:S02]  /*1510*/  LDC.64 R2, c[0x0][0xa00] ;  /* 0x00028000ff027b82 */ /* 0x002e240000000a00 */
[----:B0-----:R-:W-:-:S05]  /*1520*/  IMAD.WIDE R2, R29, 0x4, R2 ;  /* 0x000000041d027825 */ /* 0x001fca00078e0202 */
[----:B-----5:R-:W2:Y:S04]  /*1530*/  LDG.E R25, desc[UR42][R2.64] ;  /* 0x0000002a02197981 */ /* 0x020ea8000c1e1900 */
[----:B------:R-:W2:Y:S02]  /*1540*/  LDG.E R0, desc[UR42][R2.64+0x4] ;  /* 0x0000042a02007981 */ /* 0x000ea4000c1e1900 */
[----:B--2---:R-:W-:-:S07]  /*1550*/  IMAD.IADD R25, R0, 0x1, -R25 ;  /* 0x0000000100197824 */ /* 0x004fce00078e0a19 */
.L_x_316:
[----:B------:R-:W-:Y:S02]  /*1560*/  IMAD.U32 R27, RZ, RZ, UR5 ;  /* 0x00000005ff1b7e24 */ /* 0x000fe4000f8e00ff */
[----:B------:R-:W-:Y:S01]  /*1570*/  IMAD.U32 R28, RZ, RZ, UR4 ;  /* 0x00000004ff1c7e24 */ /* 0x000fe2000f8e00ff */
[----:B------:R-:W-:Y:S06]  /*1580*/  @!P2 BRA `(.L_x_317) ;  /* 0x000000000010a947 */ /* 0x000fec0003800000 */
[----:B-1----:R-:W-:-:S04]  /*1590*/  IADD3 R2, P0, R32, UR8, RZ ;  /* 0x0000000820027c10 */ /* 0x002fc8000ff1e0ff */
[----:B------:R-:W-:-:S05]  /*15a0*/  IADD3.X R3, R31, UR9, RZ, P0, !PT ;  /* 0x000000091f037c10 */ /* 0x000fca00087fe4ff */
[----:B------:R0:W5:Y:S01]  /*15b0*/  LDG.E R28, desc[UR42][R2.64] ;  /* 0x0000002a021c7981 */ /* 0x000162000c1e1900 */
[----:B------:R-:W-:Y:S05]  /*15c0*/  BRA `(.L_x_318) ;  /* 0x0000000000107947 */ /* 0x000fea0003800000 */
.L_x_317:
[----:B------:R-:W-:Y:S05]  /*15d0*/  @!P0 BRA `(.L_x_318) ;  /* 0x00000000000c8947 */ /* 0x000fea0003800000 */
[----:B-1----:R-:W2:Y:S04]  /*15e0*/  LDG.E R3, desc[UR42][R6.64] ;  /* 0x0000002a06037981 */ /* 0x002ea8000c1e1900 */
[----:B------:R-:W2:Y:S02]  /*15f0*/  LDG.E R28, desc[UR42][R6.64+0x4] ;  /* 0x0000042a061c7981 */ /* 0x000ea4000c1e1900 */
[----:B--2---:R-:W-:-:S07]  /*1600*/  IMAD.IADD R28, R28, 0x1, -R3 ;  /* 0x000000011c1c7824 */ /* 0x004fce00078e0a03 */
.L_x_318:
[----:B------:R-:W-:Y:S02]  /*1610*/  ULDC.64 UR4, c[0x0][0xa10] ;  /* 0x0002840000047ab9 */ /* 0x000fe40000000a00 */
[----:B------:R-:W-:-:S04]  /*1620*/  ISETP.NE.U32.AND P0, PT, RZ, UR4, PT ;  /* 0x00000004ff007c0c */ /* 0x000fc8000bf05070 */
[----:B------:R-:W-:Y:S01]  /*1630*/  ISETP.NE.AND.EX P0, PT, RZ, UR5, PT, P0 ;  /* 0x00000005ff007c0c */ /* 0x000fe2000bf05300 */
[----:B-1---5:R-:W-:Y:S01]  /*1640*/  IMAD.IADD R6, R28, 0x1, -R9 ;  /* 0x000000011c067824 */ /* 0x022fe200078e0a09 */
[----:B------:R-:W-:-:S11]  /*1650*/  ULDC.64 UR4, c[0x0][0xa30] ;  /* 0x00028c0000047ab9 */ /* 0x000fd60000000a00 */
[----:B0-----:R-:W0:Y:S02]  /*1660*/  @P0 LDC.64 R2, c[0x0][0xa10] ;  /* 0x00028400ff020b82 */ /* 0x001e240000000a00 */
[----:B0-----:R-:W-:-:S05]  /*1670*/  @P0 IMAD.WIDE R2, R29, 0x4, R2 ;  /* 0x000000041d020825 */ /* 0x001fca00078e0202 */
[----:B------:R-:W2:Y:S04]  /*1680*/  @P0 LDG.E R0, desc[UR42][R2.64] ;  /* 0x0000002a02000981 */ /* 0x000ea8000c1e1900 */
[----:B------:R-:W2:Y:S01]  /*1690*/  @P0 LDG.E R7, desc[UR42][R2.64+0x4] ;  /* 0x0000042a02070981 */ /* 0x000ea2000c1e1900 */
[----:B------:R-:W-:Y:S01]  /*16a0*/  ISETP.NE.U32.AND P1, PT, RZ, UR4, PT ;  /* 0x00000004ff007c0c */ /* 0x000fe2000bf25070 */
[----:B------:R-:W-:Y:S02]  /*16b0*/  IMAD.MOV R26, RZ, RZ, -R6 ;  /* 0x000000ffff1a7224 */ /* 0x000fe400078e0a06 */
[----:B------:R-:W-:Y:S01]  /*16c0*/  IMAD.MOV.U32 R24, RZ, RZ, R28 ;  /* 0x000000ffff187224 */ /* 0x000fe200078e001c */
[----:B------:R-:W-:Y:S02]  /*16d0*/  ISETP.NE.AND.EX P1, PT, RZ, UR5, PT, P1 ;  /* 0x00000005ff007c0c */ /* 0x000fe4000bf25310 */
[----:B------:R-:W-:-:S11]  /*16e0*/  VIMNMX R26, RZ, R26, !PT ;  /* 0x0000001aff1a7248 */ /* 0x000fd60007fe0100 */
[----:B------:R-:W-:-:S04]  /*16f0*/  @P1 IADD3 R4, P2, R32, UR4, RZ ;  /* 0x0000000420041c10 */ /* 0x000fc8000ff5e0ff */
[----:B------:R-:W-:-:S05]  /*1700*/  @P1 IADD3.X R5, R31, UR5, RZ, P2, !PT ;  /* 0x000000051f051c10 */ /* 0x000fca00097fe4ff */
[----:B------:R0:W5:Y:S01]  /*1710*/  @P1 LDG.E R24, desc[UR42][R4.64] ;  /* 0x0000002a04181981 */ /* 0x000162000c1e1900 */
[----:B------:R-:W-:Y:S01]  /*1720*/  PLOP3.LUT P3, PT, PT, PT, PT, 0x80, 0x0 ;  /* 0x000000000000781c */ /* 0x000fe20003f6f070 */
[----:B--2---:R-:W-:-:S04]  /*1730*/  @P0 IMAD.IADD R27, R7, 0x1, -R0 ;  /* 0x00000001071b0824 */ /* 0x004fc800078e0a00 */
[----:B------:R-:W-:-:S04]  /*1740*/  IMAD.IADD R88, R6, 0x1, R27 ;  /* 0x0000000106587824 */ /* 0x000fc800078e021b */
[----:B------:R-:W-:-:S05]  /*1750*/  VIADD R0, R88, 0x7f ;  /* 0x0000007f58007836 */ /* 0x000fca0000000000 */
[----:B------:R-:W-:-:S04]  /*1760*/  SHF.R.S32.HI R3, RZ, 0x1f, R0 ;  /* 0x0000001fff037819 */ /* 0x000fc80000011400 */
[----:B------:R-:W-:-:S04]  /*1770*/  LEA.HI R3, R3, R0, RZ, 0x7 ;  /* 0x0000000003037211 */ /* 0x000fc800078f38ff */
[----:B------:R-:W-:-:S04]  /*1780*/  LOP3.LUT R0, R3, 0xffffff80, RZ, 0xc0, !PT ;  /* 0xffffff8003007812 */ /* 0x000fc800078ec0ff */
[----:B------:R-:W-:-:S04]  /*1790*/  VIADDMNMX R7, R0, -R6, R27, PT ;  /* 0x8000000600077246 */ /* 0x000fc8000380011b */
[----:B------:R-:W-:Y:S02]  /*17a0*/  ISETP.GT.AND P0, PT, R7, R26, PT ;  /* 0x0000001a0700720c */ /* 0x000fe40003f04270 */
[----:B------:R-:W-:-:S05]  /*17b0*/  SHF.R.U32.HI R26, RZ, 0x7, R26 ;  /* 0x00000007ff1a7819 */ /* 0x000fca000001161a */
[----:B------:R-:W-:-:S06]  /*17c0*/  IMAD.MOV.U32 R2, RZ, RZ, R26 ;  /* 0x000000ffff027224 */ /* 0x000fcc00078e001a */
[----:B------:R-:W-:-:S05]  /*17d0*/  @P0 VIADD R0, R7, 0x7f ;  /* 0x0000007f07000836 */ /* 0x000fca0000000000 */
[----:B0-----:R-:W-:-:S04]  /*17e0*/  @P0 SHF.R.S32.HI R5, RZ, 0x1f, R0 ;  /* 0x0000001fff050819 */ /* 0x001fc80000011400 */
[----:B------:R-:W-:Y:S02]  /*17f0*/  @P0 LEA.HI R5, R5, R0, RZ, 0x7 ;  /* 0x0000000005050211 */ /* 0x000fe400078f38ff */
[----:B------:R-:W-:Y:S02]  /*1800*/  SHF.R.S32.HI R0, RZ, 0x7, R3 ;  /* 0x00000007ff007819 */ /* 0x000fe40000011403 */
[----:B------:R-:W-:-:S03]  /*1810*/  @P0 SHF.R.S32.HI R2, RZ, 0x7, R5 ;  /* 0x00000007ff020819 */ /* 0x000fc60000011405 */
[----:B------:R0:W-:Y:S01]  /*1820*/  STL [R1+0x1c], R0 ;  /* 0x00001c0001007387 */ /* 0x0001e20000100800 */
[----:B------:R-:W-:-:S13]  /*1830*/  ISETP.GT.AND P0, PT, R2, R26, PT ;  /* 0x0000001a0200720c */ /* 0x000fda0003f04270 */
[----:B0-----:R-:W-:Y:S05]  /*1840*/  @!P0 BRA `(.L_x_319) ;  /* 0x0000004c00308947 */ /* 0x001fea0003800000 */
[----:B------:R-:W-:Y:S01]  /*1850*/  VIADD R0, R16, 0x13800 ;  /* 0x0001380010007836 */ /* 0x000fe20000000000 */
[----:B------:R-:W-:Y:S04]  /*1860*/  BSSY B6, `(.L_x_320) ;  /* 0x0000013000067945 */ /* 0x000fe80003800000 */
[----:B------:R-:W-:-:S13]  /*1870*/  LOP3.LUT P0, RZ, R0, 0x9f, RZ, 0xc0, !PT ;  /* 0x0000009f00ff7812 */ /* 0x000fda000780c0ff */
[----:B------:R-:W-:Y:S05]  /*1880*/  @!P0 BRA `(.L_x_321) ;  /* 0x0000000000408947 */ /* 0x000fea0003800000 */
        /* <DEDUP_REMOVED lines=15> */
[----:B-1---5:R-:W-:Y:S05]  /*1980*/  CALL.ABS.NOINC R14 ;  /* 0x000000000e007343 */ /* 0x022fea0003c00000 */
.L_x_321:
[----:B------:R-:W-:Y:S05]  /*1990*/  BSYNC B6 ;  /* 0x0000000000067941 */ /* 0x000fea0003800000 */
.L_x_320:
        /* <DEDUP_REMOVED lines=20> */
.L_x_323:
[----:B------:R-:W-:Y:S05]  /*1ae0*/  BSYNC B6 ;  /* 0x0000000000067941 */ /* 0x000fea0003800000 */
.L_x_322:
[----:B------:R-:W-:Y:S01]  /*1af0*/  ULDC.64 UR4, c[0x0][0x9f8] ;  /* 0x00027e0000047ab9 */ /* 0x000fe20000000a00 */
[----:B------:R-:W2:Y:S01]  /*1b00*/  LDL R14, [R1+0xc] ;  /* 0x00000c00010e7983 */ /* 0x000ea20000100800 */
[----:B------:R-:W-:Y:S01]  /*1b10*/  ISETP.NE.U32.AND P0, PT, RZ, UR4, PT ;  /* 0x00000004ff007c0c */ /* 0x000fe2000bf05070 */
[----:B------:R-:W0:Y:S01]  /*1b20*/  LDC.64 R68, c[0x0][0x300] ;  /* 0x0000c000ff447b82 */ /* 0x000e220000000a00 */
[----:B------:R-:W-:Y:S01]  /*1b30*/  IMAD.IADD R47, R47, 0x1, R28 ;  /* 0x000000012f2f7824 */ /* 0x000fe200078e021c */
[----:B------:R-:W-:Y:S01]  /*1b40*/  ULDC.64 UR6, c[0x0][0x330] ;  /* 0x0000cc0000067ab9 */ /* 0x000fe20000000a00 */
[----:B------:R-:W-:Y:S01]  /*1b50*/  ISETP.NE.AND.EX P0, PT, RZ, UR5, PT, P0 ;  /* 0x00000005ff007c0c */ /* 0x000fe2000bf05300 */
[----:B------:R-:W-:Y:S01]  /*1b60*/  ULDC.64 UR8, c[0x0][0xa08] ;  /* 0x0002820000087ab9 */ /* 0x000fe20000000a00 */
[----:B------:R-:W-:-:S03]  /*1b70*/  SHF.R.S32.HI R19, RZ, 0x1f, R18 ;  /* 0x0000001fff137819 */ /* 0x000fc60000011412 */
[----:B------:R-:W1:Y:S08]  /*1b80*/  LDC.64 R66, c[0x0][0x3f8] ;  /* 0x0000fe00ff427b82 */ /* 0x000e700000000a00 */
[----:B------:R-:W-:Y:S01]  /*1b90*/  @P0 IADD3 R4, P1, R32, UR4, RZ ;  /* 0x0000000420040c10 */ /* 0x000fe2000ff3e0ff */
[----:B------:R-:W3:Y:S03]  /*1ba0*/  LDC R61, c[0x0][0x3f4] ;  /* 0x0000fd00ff3d7b82 */ /* 0x000ee60000000800 */
[----:B------:R-:W-:Y:S01]  /*1bb0*/  @P0 IADD3.X R5, R31, UR5, RZ, P1, !PT ;  /* 0x000000051f050c10 */ /* 0x000fe20008ffe4ff */
[----:B------:R-:W-:-:S04]  /*1bc0*/  ULDC.64 UR4, c[0x0][0x308] ;  /* 0x0000c20000047ab9 */ /* 0x000fc80000000a00 */
[----:B------:R4:W2:Y:S01]  /*1bd0*/  @P0 LDG.E R29, desc[UR42][R4.64] ;  /* 0x0000002a041d0981 */ /* 0x0008a2000c1e1900 */
[----:B------:R-:W-:Y:S01]  /*1be0*/  SHF.R.S32.HI R3, RZ, 0x1f, R47 ;  /* 0x0000001fff037819 */ /* 0x000fe2000001142f */
[----:B0-----:R-:W-:Y:S01]  /*1bf0*/  IMAD.WIDE.U32 R6, R47, R68, RZ ;  /* 0x000000442f067225 */ /* 0x001fe200078e00ff */
[----:B------:R-:W-:-:S03]  /*1c00*/  ISETP.NE.U32.AND P0, PT, RZ, UR8, PT ;  /* 0x00000008ff007c0c */ /* 0x000fc6000bf05070 */
[----:B------:R-:W-:Y:S02]  /*1c10*/  IMAD R0, R3, R68, RZ ;  /* 0x0000004403007224 */ /* 0x000fe400078e02ff */
[----:B------:R-:W-:-:S04]  /*1c20*/  IMAD.WIDE.U32 R56, R30, UR6, R18 ;  /* 0x000000061e387c25 */ /* 0x000fc8000f8e0012 */
[----:B------:R-:W-:Y:S01]  /*1c30*/  IMAD R9, R47, R69, R0 ;  /* 0x000000452f097224 */ /* 0x000fe200078e0200 */
[----:B------:R-:W-:-:S03]  /*1c40*/  SHF.R.S32.HI R0, RZ, 0x1f, R30 ;  /* 0x0000001fff007819 */ /* 0x000fc6000001141e */
[----:B------:R-:W-:Y:S02]  /*1c50*/  IMAD.IADD R7, R7, 0x1, R9 ;  /* 0x0000000107077824 */ /* 0x000fe400078e0209 */
[C---:B----4-:R-:W-:Y:S02]  /*1c60*/  IMAD R4, R0.reuse, UR6, RZ ;  /* 0x0000000600047c24 */ /* 0x050fe4000f8e02ff */
[----:B------:R-:W-:Y:S02]  /*1c70*/  IMAD R0, R0, UR4, RZ ;  /* 0x0000000400007c24 */ /* 0x000fe4000f8e02ff */
[C---:B------:R-:W-:Y:S01]  /*1c80*/  IMAD R9, R30.reuse, UR7, R4 ;  /* 0x000000071e097c24 */ /* 0x040fe2000f8e0204 */
[----:B------:R-:W-:Y:S01]  /*1c90*/  ISETP.NE.AND.EX P0, PT, RZ, UR9, PT, P0 ;  /* 0x00000009ff007c0c */ /* 0x000fe2000bf05300 */
[----:B------:R-:W-:Y:S01]  /*1ca0*/  IMAD.WIDE.U32 R4, R30, UR4, R6 ;  /* 0x000000041e047c25 */ /* 0x000fe2000f8e0006 */
[----:B------:R-:W-:Y:S01]  /*1cb0*/  SHF.R.S32.HI R12, RZ, 0x1f, R22 ;  /* 0x0000001fff0c7819 */ /* 0x000fe20000011416 */
[----:B------:R-:W-:-:S02]  /*1cc0*/  ULDC.64 UR6, c[0x0][0x338] ;  /* 0x0000ce0000067ab9 */ /* 0x000fc40000000a00 */
[----:B------:R-:W-:Y:S01]  /*1cd0*/  IMAD R59, R30, UR5, R0 ;  /* 0x000000051e3b7c24 */ /* 0x000fe2000f8e0200 */
[----:B------:R-:W-:Y:S01]  /*1ce0*/  ULDC.64 UR4, c[0x0][0x310] ;  /* 0x0000c40000047ab9 */ /* 0x000fe20000000a00 */
[----:B------:R-:W-:Y:S02]  /*1cf0*/  IMAD.MOV.U32 R58, RZ, RZ, R4 ;  /* 0x000000ffff3a7224 */ /* 0x000fe400078e0004 */
[----:B------:R-:W-:Y:S02]  /*1d00*/  IMAD.IADD R59, R5, 0x1, R59 ;  /* 0x00000001053b7824 */ /* 0x000fe400078e023b */
[----:B------:R-:W0:Y:S01]  /*1d10*/  LDC.64 R4, c[0x0][0x408] ;  /* 0x00010200ff047b82 */ /* 0x000e220000000a00 */
[----:B------:R-:W-:Y:S02]  /*1d20*/  IMAD.IADD R57, R57, 0x1, R9 ;  /* 0x0000000139397824 */ /* 0x000fe400078e0209 */
[----:B------:R-:W-:Y:S02]  /*1d30*/  VIADD R81, R18, 0x20 ;  /* 0x0000002012517836 */ /* 0x000fe40000000000 */
[----:B------:R-:W-:-:S02]  /*1d40*/  IMAD R11, R12, R68, RZ ;  /* 0x000000440c0b7224 */ /* 0x000fc400078e02ff */
[----:B------:R-:W-:-:S04]  /*1d50*/  IMAD.WIDE.U32 R6, R22, R68, R18 ;  /* 0x0000004416067225 */ /* 0x000fc800078e0012 */
[C---:B------:R-:W-:Y:S01]  /*1d60*/  IMAD R11, R22.reuse, R69, R11 ;  /* 0x00000045160b7224 */ /* 0x040fe200078e020b */
[----:B---3--:R-:W-:Y:S02]  /*1d70*/  ISETP.GE.AND P2, PT, R81, R61, PT ;  /* 0x0000003d5100720c */ /* 0x008fe40003f46270 */
[----:B------:R-:W-:Y:S01]  /*1d80*/  SHF.R.S32.HI R153, RZ, 0x1f, R152 ;  /* 0x0000001fff997819 */ /* 0x000fe20000011498 */
[----:B-1----:R-:W-:-:S04]  /*1d90*/  IMAD.WIDE.U32 R52, R22, R66, R18 ;  /* 0x0000004216347225 */ /* 0x002fc800078e0012 */
[----:B------:R-:W-:Y:S01]  /*1da0*/  IMAD.WIDE.U32 R54, R22, R66, R152 ;  /* 0x0000004216367225 */ /* 0x000fe200078e0098 */
[----:B------:R-:W-:-:S03]  /*1db0*/  SHF.R.U32.HI R20, RZ, 0x3, R156 ;  /* 0x00000003ff147819 */ /* 0x000fc6000001169c */
[----:B0-----:R-:W-:-:S04]  /*1dc0*/  IMAD.WIDE.U32 R50, R22, R4, R152 ;  /* 0x0000000416327225 */ /* 0x001fc800078e0098 */
[----:B------:R-:W-:Y:S01]  /*1dd0*/  IMAD.WIDE.U32 R48, R22, R4, R18 ;  /* 0x0000000416307225 */ /* 0x000fe200078e0012 */
[----:B------:R-:W-:-:S03]  /*1de0*/  P2R R82, PR, RZ, 0x4 ;  /* 0x00000004ff527803 */ /* 0x000fc60000000000 */
[----:B------:R-:W-:Y:S01]  /*1df0*/  VIADD R65, R18, 0x40 ;  /* 0x0000004012417836 */ /* 0x000fe20000000000 */
[----:B------:R-:W-:Y:S01]  /*1e00*/  SHF.L.U64.HI R69, R68, 0x7, R69 ;  /* 0x0000000744457819 */ /* 0x000fe20000010245 */
[C---:B------:R-:W-:Y:S01]  /*1e10*/  IMAD.SHL.U32 R63, R4.reuse, 0x80, RZ ;  /* 0x00000080043f7824 */ /* 0x040fe200078e00ff */
[----:B------:R-:W-:Y:S01]  /*1e20*/  SHF.L.U64.HI R64, R4, 0x7, R5 ;  /* 0x0000000704407819 */ /* 0x000fe20000010205 */
[----:B------:R-:W-:Y:S01]  /*1e30*/  IMAD.SHL.U32 R68, R68, 0x80, RZ ;  /* 0x0000008044447824 */ /* 0x000fe200078e00ff */
[----:B--2---:R-:W-:Y:S02]  /*1e40*/  SHF.R.S32.HI R0, RZ, 0x1f, R29 ;  /* 0x0000001fff007819 */ /* 0x004fe4000001141d */
[----:B------:R-:W-:Y:S02]  /*1e50*/  SEL R9, R29, RZ, !P0 ;  /* 0x000000ff1d097207 */ /* 0x000fe40004000000 */
[----:B------:R-:W-:-:S03]  /*1e60*/  SEL R10, R0, RZ, !P0 ;  /* 0x000000ff000a7207 */ /* 0x000fc60004000000 */
[----:B------:R-:W-:-:S04]  /*1e70*/  IMAD.WIDE.U32 R58, R9, UR4, R58 ;  /* 0x00000004093a7c25 */ /* 0x000fc8000f8e003a */
[----:B------:R-:W-:Y:S01]  /*1e80*/  IMAD R0, R10, UR4, RZ ;  /* 0x000000040a007c24 */ /* 0x000fe2000f8e02ff */
[----:B------:R-:W-:Y:S02]  /*1e90*/  ULDC UR4, c[0x0][0x2f4] ;  /* 0x0000bd0000047ab9 */ /* 0x000fe40000000800 */
[----:B------:R-:W-:Y:S01]  /*1ea0*/  ISETP.GE.AND P1, PT, R81, UR4, PT ;  /* 0x0000000451007c0c */ /* 0x000fe2000bf26270 */
[----:B------:R-:W-:Y:S01]  /*1eb0*/  IMAD R75, R9, UR5, R0 ;  /* 0x00000005094b7c24 */ /* 0x000fe2000f8e0200 */
[----:B------:R-:W-:Y:S02]  /*1ec0*/  ISETP.GE.AND P0, PT, R18, UR4, PT ;  /* 0x0000000412007c0c */ /* 0x000fe4000bf06270 */
[----:B------:R-:W-:Y:S01]  /*1ed0*/  SEL R8, RZ, 0xffffffff, P1 ;  /* 0xffffffffff087807 */ /* 0x000fe20000800000 */
[----:B------:R-:W-:Y:S01]  /*1ee0*/  IMAD.IADD R75, R59, 0x1, R75 ;  /* 0x000000013b4b7824 */ /* 0x000fe200078e024b */
[----:B------:R-:W-:Y:S02]  /*1ef0*/  SEL R0, RZ, 0x1, P0 ;  /* 0x00000001ff007807 */ /* 0x000fe40000000000 */
[----:B------:R-:W-:Y:S01]  /*1f00*/  IADD3 R80, P0, R58, R6, RZ ;  /* 0x000000063a507210 */ /* 0x000fe20007f1e0ff */
[----:B------:R-:W-:-:S02]  /*1f10*/  IMAD.SHL.U32 R13, R8, 0x2, RZ ;  /* 0x00000002080d7824 */ /* 0x000fc400078e00ff */
[----:B------:R-:W-:Y:S01]  /*1f20*/  IMAD R10, R10, UR6, RZ ;  /* 0x000000060a0a7c24 */ /* 0x000fe2000f8e02ff */
[----:B------:R-:W-:Y:S01]  /*1f30*/  IADD3.X R74, R75, R7, R11, P0, !PT ;  /* 0x000000074b4a7210 */ /* 0x000fe200007fe40b */
[----:B------:R-:W-:Y:S01]  /*1f40*/  IMAD R6, R12, R66, RZ ;  /* 0x000000420c067224 */ /* 0x000fe200078e02ff */
[----:B------:R-:W-:Y:S01]  /*1f50*/  ISETP.GE.AND P0, PT, R18, R61, PT ;  /* 0x0000003d1200720c */ /* 0x000fe20003f06270 */
[----:B------:R-:W-:Y:S01]  /*1f60*/  IMAD R7, R12, R4, RZ ;  /* 0x000000040c077224 */ /* 0x000fe200078e02ff */
[----:B------:R-:W-:Y:S01]  /*1f70*/  LOP3.LUT R0, R13, 0x2, R0, 0xe2, !PT ;  /* 0x000000020d007812 */ /* 0x000fe200078ee200 */
[----:B------:R-:W-:-:S04]  /*1f80*/  IMAD.WIDE.U32 R56, R9, UR6, R56 ;  /* 0x0000000609387c25 */ /* 0x000fc8000f8e0038 */
[----:B------:R-:W-:Y:S02]  /*1f90*/  IMAD R15, R9, UR7, R10 ;  /* 0x00000007090f7c24 */ /* 0x000fe4000f8e020a */
[C---:B------:R-:W-:Y:S01]  /*1fa0*/  IMAD R9, R22.reuse, R67, R6 ;  /* 0x0000004316097224 */ /* 0x040fe200078e0206 */
[C---:B------:R-:W-:Y:S01]  /*1fb0*/  SEL R6, R61.reuse, RZ, P2 ;  /* 0x000000ff3d067207 */ /* 0x040fe20001000000 */
[----:B------:R-:W-:Y:S01]  /*1fc0*/  IMAD R13, R22, R5, R7 ;  /* 0x00000005160d7224 */ /* 0x000fe200078e0207 */
[----:B------:R-:W-:-:S03]  /*1fd0*/  SEL R7, R61, RZ, P0 ;  /* 0x000000ff3d077207 */ /* 0x000fc60000000000 */
[----:B------:R-:W-:Y:S02]  /*1fe0*/  IMAD.IADD R8, R81, 0x1, R6 ;  /* 0x0000000151087824 */ /* 0x000fe400078e0206 */
[----:B------:R-:W-:Y:S02]  /*1ff0*/  IMAD.IADD R7, R18, 0x1, R7 ;  /* 0x0000000112077824 */ /* 0x000fe400078e0207 */
[----:B------:R-:W-:Y:S02]  /*2000*/  IMAD.IADD R55, R55, 0x1, R9 ;  /* 0x0000000137377824 */ /* 0x000fe400078e0209 */
[----:B------:R-:W-:Y:S01]  /*2010*/  IMAD.IADD R53, R9, 0x1, R53 ;  /* 0x0000000109357824 */ /* 0x000fe200078e0235 */
[----:B------:R-:W-:Y:S02]  /*2020*/  SHF.R.S32.HI R6, RZ, 0x1f, R7 ;  /* 0x0000001fff067819 */ /* 0x000fe40000011407 */
[----:B------:R-:W-:Y:S02]  /*2030*/  SHF.R.S32.HI R9, RZ, 0x1f, R8 ;  /* 0x0000001fff097819 */ /* 0x000fe40000011408 */
[----:B------:R-:W-:-:S02]  /*2040*/  LEA.HI R73, R6, R7, RZ, 0x4 ;  /* 0x0000000706497211 */ /* 0x000fc400078f20ff */
[CC--:B------:R-:W-:Y:S02]  /*2050*/  LEA.HI R72, R9.reuse, R8.reuse, RZ, 0x4 ;  /* 0x0000000809487211 */ /* 0x0c0fe400078f20ff */
[----:B------:R-:W-:Y:S02]  /*2060*/  LEA.HI R6, R6, R7, RZ, 0x5 ;  /* 0x0000000706067211 */ /* 0x000fe400078f28ff */
[----:B------:R-:W-:-:S03]  /*2070*/  LEA.HI R8, R9, R8, RZ, 0x5 ;  /* 0x0000000809087211 */ /* 0x000fc600078f28ff */
[----:B------:R-:W-:Y:S01]  /*2080*/  IMAD.SHL.U32 R7, R6, 0x80, RZ ;  /* 0x0000008006077824 */ /* 0x000fe200078e00ff */
[----:B------:R-:W-:Y:S01]  /*2090*/  LOP3.LUT R6, R156, 0x10, R73, 0xf8, !PT ;  /* 0x000000109c067812 */ /* 0x000fe200078ef849 */
[----:B------:R-:W-:Y:S01]  /*20a0*/  IMAD.SHL.U32 R9, R8, 0x80, RZ ;  /* 0x0000008008097824 */ /* 0x000fe200078e00ff */
[----:B------:R-:W-:Y:S02]  /*20b0*/  LOP3.LUT R8, R156, 0x10, R72, 0xf8, !PT ;  /* 0x000000109c087812 */ /* 0x000fe400078ef848 */
[-C--:B------:R-:W-:Y:S02]  /*20c0*/  LOP3.LUT R6, R6, R20.reuse, RZ, 0x3c, !PT ;  /* 0x0000001406067212 */ /* 0x080fe400078e3cff */
[----:B------:R-:W-:Y:S02]  /*20d0*/  LOP3.LUT R8, R8, R20, RZ, 0x3c, !PT ;  /* 0x0000001408087212 */ /* 0x000fe400078e3cff */
[----:B------:R-:W0:Y:S01]  /*20e0*/  S2R R20, SR_TID.X ;  /* 0x0000000000147919 */ /* 0x000e220000002100 */
[----:B-----5:R-:W-:-:S02]  /*20f0*/  SHF.R.S32.HI R11, RZ, 0x1f, R24 ;  /* 0x0000001fff0b7819 */ /* 0x020fc40000011418 */
[----:B------:R-:W-:Y:S02]  /*2100*/  LOP3.LUT R7, R7, 0xfffff000, RZ, 0xc0, !PT ;  /* 0xfffff00007077812 */ /* 0x000fe400078ec0ff */
[----:B------:R-:W-:Y:S02]  /*2110*/  LOP3.LUT R9, R9, 0xfffff000, RZ, 0xc0, !PT ;  /* 0xfffff00009097812 */ /* 0x000fe400078ec0ff */
[--C-:B------:R-:W-:Y:S01]  /*2120*/  IADD3 R71, R6, R7, R14.reuse ;  /* 0x0000000706477210 */ /* 0x100fe20007ffe00e */
[----:B------:R-:W-:Y:S02]  /*2130*/  IMAD R6, R11, R66, RZ ;  /* 0x000000420b067224 */ /* 0x000fe400078e02ff */
[----:B------:R-:W-:Y:S02]  /*2140*/  IMAD.IADD R51, R51, 0x1, R13 ;  /* 0x0000000133337824 */ /* 0x000fe400078e020d */
[----:B------:R-:W-:Y:S02]  /*2150*/  IMAD.IADD R49, R13, 0x1, R49 ;  /* 0x000000010d317824 */ /* 0x000fe400078e0231 */
[----:B------:R-:W-:Y:S01]  /*2160*/  IMAD R11, R11, R4, RZ ;  /* 0x000000040b0b7224 */ /* 0x000fe200078e02ff */
[----:B------:R-:W-:Y:S01]  /*2170*/  IADD3 R70, R8, R9, R14 ;  /* 0x0000000908467210 */ /* 0x000fe20007ffe00e */
[----:B------:R-:W-:Y:S01]  /*2180*/  IMAD R21, R24, R67, R6 ;  /* 0x0000004318157224 */ /* 0x000fe200078e0206 */
[----:B------:R-:W-:Y:S01]  /*2190*/  IADD3 R46, P2, R22, R47, RZ ;  /* 0x0000002f162e7210 */ /* 0x000fe20007f5e0ff */
[----:B------:R-:W-:Y:S01]  /*21a0*/  IMAD.WIDE.U32 R54, R24, R66, R54 ;  /* 0x0000004218367225 */ /* 0x000fe200078e0036 */
[----:B------:R-:W-:-:S03]  /*21b0*/  LOP3.LUT R7, R72, 0xfffffff0, RZ, 0xc0, !PT ;  /* 0xfffffff048077812 */ /* 0x000fc600078ec0ff */
[----:B------:R-:W-:Y:S01]  /*21c0*/  IMAD.WIDE.U32 R52, R24, R66, R52 ;  /* 0x0000004218347225 */ /* 0x000fe200078e0034 */
[----:B------:R-:W-:-:S03]  /*21d0*/  SHF.L.U64.HI R67, R66, 0x7, R67 ;  /* 0x0000000742437819 */ /* 0x000fc60000010243 */
[C---:B------:R-:W-:Y:S02]  /*21e0*/  IMAD R11, R24.reuse, R5, R11 ;  /* 0x00000005180b7224 */ /* 0x040fe400078e020b */
[----:B------:R-:W-:Y:S01]  /*21f0*/  IMAD.WIDE.U32 R50, R24, R4, R50 ;  /* 0x0000000418327225 */ /* 0x000fe200078e0032 */
[----:B0-----:R-:W-:-:S03]  /*2200*/  SHF.R.U32.HI R14, RZ, 0x7, R20 ;  /* 0x00000007ff0e7819 */ /* 0x001fc60000011614 */
[----:B------:R-:W-:Y:S01]  /*2210*/  IMAD.WIDE.U32 R48, R24, R4, R48 ;  /* 0x0000000418307225 */ /* 0x000fe200078e0030 */
[----:B------:R-:W-:Y:S02]  /*2220*/  LOP3.LUT R20, R73, 0xfffffff0, RZ, 0xc0, !PT ;  /* 0xfffffff049147812 */ /* 0x000fe400078ec0ff */
[----:B------:R-:W-:Y:S01]  /*2230*/  LOP3.LUT R60, R0, 0x1, RZ, 0xc0, !PT ;  /* 0x00000001003c7812 */ /* 0x000fe200078ec0ff */
[----:B------:R-:W-:Y:S01]  /*2240*/  IMAD.X R47, R12, 0x1, R3, P2 ;  /* 0x000000010c2f7824 */ /* 0x000fe200010e0603 */
[----:B------:R-:W-:Y:S01]  /*2250*/  LOP3.LUT R45, R0, 0x2, RZ, 0xc0, !PT ;  /* 0x00000002002d7812 */ /* 0x000fe200078ec0ff */
[----:B------:R-:W-:Y:S01]  /*2260*/  IMAD.IADD R44, R55, 0x1, R21 ;  /* 0x00000001372c7824 */ /* 0x000fe200078e0215 */
[----:B------:R-:W-:Y:S01]  /*2270*/  ISETP.GE.AND P1, PT, R65, UR4, PT ;  /* 0x0000000441007c0c */ /* 0x000fe2000bf26270 */
[----:B------:R-:W-:Y:S01]  /*2280*/  IMAD.SHL.U32 R66, R66, 0x80, RZ ;  /* 0x0000008042427824 */ /* 0x000fe200078e00ff */
[----:B------:R-:W-:Y:S01]  /*2290*/  SHF.R.S32.HI R4, RZ, 0x1f, R20 ;  /* 0x0000001fff047819 */ /* 0x000fe20000011414 */
[----:B------:R-:W-:Y:S01]  /*22a0*/  VIADD R62, R14, 0x8 ;  /* 0x000000080e3e7836 */ /* 0x000fe20000000000 */
[----:B------:R-:W-:Y:S01]  /*22b0*/  SHF.R.S32.HI R3, RZ, 0x1f, R7 ;  /* 0x0000001fff037819 */ /* 0x000fe20000011407 */
[----:B------:R-:W-:-:S02]  /*22c0*/  IMAD.SHL.U32 R61, R61, 0x2, RZ ;  /* 0x000000023d3d7824 */ /* 0x000fc400078e00ff */
[----:B------:R-:W-:Y:S02]  /*22d0*/  IMAD.IADD R21, R21, 0x1, R53 ;  /* 0x0000000115157824 */ /* 0x000fe400078e0235 */
[----:B------:R-:W-:Y:S02]  /*22e0*/  IMAD.IADD R6, R51, 0x1, R11 ;  /* 0x0000000133067824 */ /* 0x000fe400078e020b */
[----:B------:R-:W-:Y:S02]  /*22f0*/  IMAD.IADD R5, R11, 0x1, R49 ;  /* 0x000000010b057824 */ /* 0x000fe400078e0231 */
[----:B------:R-:W-:-:S07]  /*2300*/  IMAD.IADD R0, R57, 0x1, R15 ;  /* 0x0000000139007824 */ /* 0x000fce00078e020f */
.L_x_363:
[----:B------:R-:W2:Y:S01]  /*2310*/  LDL R8, [R1+0x24] ;  /* 0x0000240001087983 */ /* 0x000ea20000100800 */
[----:B------:R-:W0:Y:S01]  /*2320*/  LDC R87, c[0x0][0x3f4] ;  /* 0x0000fd00ff577b82 */ /* 0x000e220000000800 */
[----:B------:R-:W-:Y:S01]  /*2330*/  VIADD R2, R2, 0xffffffff ;  /* 0xffffffff02027836 */ /* 0x000fe20000000000 */
[----:B------:R-:W-:Y:S05]  /*2340*/  YIELD ;  /* 0x0000000000007946 */ /* 0x000fea0003800000 */
[----:B------:R-:W-:Y:S01]  /*2350*/  SHF.R.S32.HI R10, RZ, 0x1f, R2 ;  /* 0x0000001fff0a7819 */ /* 0x000fe20000011402 */
[----:B------:R-:W1:Y:S01]  /*2360*/  LDC.64 R76, c[0x0][0x2e8] ;  /* 0x0000ba00ff4c7b82 */ /* 0x000e620000000a00 */
[-C--:B------:R-:W-:Y:S01]  /*2370*/  IMAD R9, R69, R2.reuse, RZ ;  /* 0x0000000245097224 */ /* 0x080fe200078e02ff */
[----:B------:R-:W-:Y:S01]  /*2380*/  BSSY B0, `(.L_x_324) ;  /* 0x00003d9000007945 */ /* 0x000fe20003800000 */
[----:B----4-:R-:W-:Y:S01]  /*2390*/  IMAD.WIDE.U32 R36, R68, R2, RZ ;  /* 0x0000000244247225 */ /* 0x010fe200078e00ff */
[----:B------:R-:W-:-:S03]  /*23a0*/  ISETP.GT.AND P2, PT, R2, R26, PT ;  /* 0x0000001a0200720c */ /* 0x000fc60003f44270 */
[----:B------:R-:W-:-:S04]  /*23b0*/  IMAD R11, R10, R68, R9 ;  /* 0x000000440a0b7224 */ /* 0x000fc800078e0209 */
[----:B------:R-:W-:Y:S01]  /*23c0*/  IMAD.IADD R79, R37, 0x1, R11 ;  /* 0x00000001254f7824 */ /* 0x000fe200078e020b */
[----:B0-----:R-:W-:Y:S02]  /*23d0*/  ISETP.GE.AND P3, PT, R87, 0x1, PT ;  /* 0x000000015700780c */ /* 0x001fe40003f66270 */
[----:B-1----:R-:W-:-:S04]  /*23e0*/  IADD3 R32, P4, P5, R36, R76, R80 ;  /* 0x0000004c24207210 */ /* 0x002fc80007d9e050 */
[----:B------:R-:W-:Y:S01]  /*23f0*/  IADD3.X R33, R79, R77, R74, P4, P5 ;  /* 0x0000004d4f217210 */ /* 0x000fe200027ea44a */
[----:B--2---:R-:W-:-:S04]  /*2400*/  IMAD R9, R17, 0x3000, R8 ;  /* 0x0000300011097824 */ /* 0x004fc800078e0208 */
[----:B------:R-:W-:Y:S02]  /*2410*/  IMAD.IADD R84, R16, 0x1, R9 ;  /* 0x0000000110547824 */ /* 0x000fe400078e0209 */
[----:B------:R-:W-:Y:S05]  /*2420*/  @!P3 BRA `(.L_x_325) ;  /* 0x0000003800e0b947 */ /* 0x000fea0003800000 */
[----:B------:R-:W-:Y:S01]  /*2430*/  ULDC.U8 UR4, c[0x0][0x410] ;  /* 0x0001040000047ab9 */ /* 0x000fe20000000000 */
[-C--:B------:R-:W-:Y:S01]  /*2440*/  IMAD R9, R67, R2.reuse, RZ ;  /* 0x0000000243097224 */ /* 0x080fe200078e02ff */
[----:B------:R-:W-:Y:S01]  /*2450*/  ISETP.NE.AND P3, PT, RZ, UR4, PT ;  /* 0x00000004ff007c0c */ /* 0x000fe2000bf65270 */
[----:B------:R-:W-:Y:S02]  /*2460*/  IMAD R8, R64, R2, RZ ;  /* 0x0000000240087224 */ /* 0x000fe400078e02ff */
[----:B------:R-:W-:Y:S02]  /*2470*/  IMAD R85, R2, -0x80, R27 ;  /* 0xffffff8002557824 */ /* 0x000fe400078e021b */
[C---:B------:R-:W-:Y:S02]  /*2480*/  IMAD R9, R10.reuse, R66, R9 ;  /* 0x000000420a097224 */ /* 0x040fe400078e0209 */
[----:B------:R-:W-:Y:S01]  /*2490*/  IMAD R11, R10, R63, R8 ;  /* 0x0000003f0a0b7224 */ /* 0x000fe200078e0208 */
[----:B------:R-:W-:Y:S01]  /*24a0*/  VIMNMX R85, R85, 0x80, PT ;  /* 0x0000008055557848 */ /* 0x000fe20003fe0100 */
[----:B------:R-:W-:-:S04]  /*24b0*/  IMAD.WIDE.U32 R40, R66, R2, RZ ;  /* 0x0000000242287225 */ /* 0x000fc800078e00ff */
[----:B------:R-:W-:-:S04]  /*24c0*/  IMAD.WIDE.U32 R38, R63, R2, RZ ;  /* 0x000000023f267225 */ /* 0x000fc800078e00ff */
[----:B------:R-:W-:Y:S02]  /*24d0*/  IMAD.IADD R42, R41, 0x1, R9 ;  /* 0x00000001292a7824 */ /* 0x000fe400078e0209 */
[----:B------:R-:W-:Y:S01]  /*24e0*/  IMAD.IADD R43, R39, 0x1, R11 ;  /* 0x00000001272b7824 */ /* 0x000fe200078e020b */
[----:B------:R-:W-:Y:S06]  /*24f0*/  @!P3 BRA `(.L_x_326) ;  /* 0x000000180010b947 */ /* 0x000fec0003800000 */
[----:B------:R-:W-:Y:S01]  /*2500*/  ISETP.GE.AND P4, PT, R22, R85, PT ;  /* 0x000000551600720c */ /* 0x000fe20003f86270 */
[----:B------:R-:W-:Y:S01]  /*2510*/  BSSY B1, `(.L_x_327) ;  /* 0x000001e000017945 */ /* 0x000fe20003800000 */
[----:B------:R-:W-:Y:S02]  /*2520*/  CS2R R12, SRZ ;  /* 0x00000000000c7805 */ /* 0x000fe4000001ff00 */
[----:B------:R-:W-:Y:S02]  /*2530*/  CS2R R28, SRZ ;  /* 0x00000000001c7805 */ /* 0x000fe4000001ff00 */
[----:B------:R-:W-:Y:S02]  /*2540*/  CS2R R34, SRZ ;  /* 0x0000000000227805 */ /* 0x000fe4000001ff00 */
[----:B------:R-:W-:Y:S02]  /*2550*/  CS2R R14, SRZ ;  /* 0x00000000000e7805 */ /* 0x000fe4000001ff00 */
[----:B------:R-:W-:-:S02]  /*2560*/  CS2R R30, SRZ ;  /* 0x00000000001e7805 */ /* 0x000fc4000001ff00 */
[----:B------:R-:W-:Y:S01]  /*2570*/  CS2R R36, SRZ ;  /* 0x0000000000247805 */ /* 0x000fe2000001ff00 */
[----:B------:R-:W-:Y:S06]  /*2580*/  @P4 BRA `(.L_x_328) ;  /* 0x0000000000584947 */ /* 0x000fec0003800000 */
[----:B------:R-:W2:Y:S01]  /*2590*/  LDL R78, [R1+0x8] ;  /* 0x00000800014e7983 */ /* 0x000ea20000100800 */
[----:B------:R-:W-:Y:S01]  /*25a0*/  ULDC.64 UR4, c[0x0][0x3e8] ;  /* 0x0000fa0000047ab9 */ /* 0x000fe20000000a00 */
[----:B------:R-:W-:Y:S01]  /*25b0*/  ULDC.64 UR6, c[0x0][0x400] ;  /* 0x0001000000067ab9 */ /* 0x000fe20000000a00 */
[----:B------:R-:W-:Y:S02]  /*25c0*/  IADD3 R40, P3, P5, R54, UR4, R40 ;  /* 0x0000000436287c10 */ /* 0x000fe4000fd7e028 */
[----:B------:R-:W-:Y:S02]  /*25d0*/  CS2R R34, SRZ ;  /* 0x0000000000227805 */ /* 0x000fe4000001ff00 */
[----:B------:R-:W-:Y:S02]  /*25e0*/  CS2R R36, SRZ ;  /* 0x0000000000247805 */ /* 0x000fe4000001ff00 */
[----:B------:R-:W-:Y:S02]  /*25f0*/  IADD3.X R41, R44, UR5, R42, P3, P5 ;  /* 0x000000052c297c10 */ /* 0x000fe40009fea42a */
[----:B------:R-:W-:-:S04]  /*2600*/  IADD3 R38, P3, P5, R50, UR6, R38 ;  /* 0x0000000632267c10 */ /* 0x000fc8000fd7e026 */
[----:B------:R-:W-:Y:S02]  /*2610*/  IADD3.X R39, R6, UR7, R43, P3, P5 ;  /* 0x0000000706277c10 */ /* 0x000fe40009fea42b */
[-C--:B------:R-:W-:Y:S02]  /*2620*/  ISETP.GE.AND P5, PT, R152, R87.reuse, PT ;  /* 0x000000579800720c */ /* 0x080fe40003fa6270 */
[----:B------:R-:W-:Y:S02]  /*2630*/  ISETP.GE.AND P3, PT, R157, R87, PT ;  /* 0x000000579d00720c */ /* 0x000fe40003f66270 */
[----:B------:R-:W-:Y:S02]  /*2640*/  CS2R R28, SRZ ;  /* 0x00000000001c7805 */ /* 0x000fe4000001ff00 */
[----:B------:R-:W-:Y:S02]  /*2650*/  CS2R R12, SRZ ;  /* 0x00000000000c7805 */ /* 0x000fe4000001ff00 */
[----:B------:R-:W-:-:S05]  /*2660*/  CS2R R30, SRZ ;  /* 0x00000000001e7805 */ /* 0x000fca000001ff00 */
[----:B------:R0:W5:Y:S04]  /*2670*/  @!P5 LDG.E.64 R34, desc[UR42][R40.64] ;  /* 0x0000002a2822d981 */ /* 0x000168000c1e1b00 */
[----:B------:R0:W5:Y:S01]  /*2680*/  @!P5 LDG.E.64 R36, desc[UR42][R38.64] ;  /* 0x0000002a2624d981 */ /* 0x000162000c1e1b00 */
[----:B------:R-:W-:-:S03]  /*2690*/  CS2R R14, SRZ ;  /* 0x00000000000e7805 */ /* 0x000fc6000001ff00 */
[----:B------:R0:W5:Y:S04]  /*26a0*/  @!P3 LDG.E.64 R28, desc[UR42][R40.64+0x10] ;  /* 0x0000102a281cb981 */ /* 0x000168000c1e1b00 */
[----:B------:R0:W5:Y:S01]  /*26b0*/  @!P3 LDG.E.64 R30, desc[UR42][R38.64+0x10] ;  /* 0x0000102a261eb981 */ /* 0x000162000c1e1b00 */
[----:B--2---:R-:W-:-:S13]  /*26c0*/  ISETP.GE.AND P5, PT, R78, R87, PT ;  /* 0x000000574e00720c */ /* 0x004fda0003fa6270 */
[----:B------:R0:W5:Y:S04]  /*26d0*/  @!P5 LDG.E.64 R12, desc[UR42][R40.64+0x20] ;  /* 0x0000202a280cd981 */ /* 0x000168000c1e1b00 */
[----:B------:R0:W5:Y:S02]  /*26e0*/  @!P5 LDG.E.64 R14, desc[UR42][R38.64+0x20] ;  /* 0x0000202a260ed981 */ /* 0x000164000c1e1b00 */
.L_x_328:
[----:B------:R-:W-:Y:S05]  /*26f0*/  BSYNC B1 ;  /* 0x0000000000017941 */ /* 0x000fea0003800000 */
.L_x_327:
[----:B------:R-:W-:Y:S01]  /*2700*/  UISETP.NE.AND UP0, UPT, UR36, 0x3, UPT ;  /* 0x000000032400788c */ /* 0x000fe2000bf05270 */
[----:B0----5:R-:W-:Y:S02]  /*2710*/  IMAD.MOV.U32 R39, RZ, RZ, R12 ;  /* 0x000000ffff277224 */ /* 0x021fe400078e000c */
[----:B------:R-:W-:Y:S02]  /*2720*/  IMAD.MOV.U32 R40, RZ, RZ, R28 ;  /* 0x000000ffff287224 */ /* 0x000fe400078e001c */
[----:B------:R-:W-:Y:S01]  /*2730*/  IMAD.MOV.U32 R42, RZ, RZ, R34 ;  /* 0x000000ffff2a7224 */ /* 0x000fe200078e0022 */
[----:B------:R-:W-:Y:S01]  /*2740*/  PLOP3.LUT P3, PT, PT, PT, UP0, 0x80, 0x0 ;  /* 0x000000000000781c */ /* 0x000fe20003f6f008 */
[----:B------:R-:W-:Y:S02]  /*2750*/  IMAD.MOV.U32 R38, RZ, RZ, R14 ;  /* 0x000000ffff267224 */ /* 0x000fe400078e000e */
[----:B------:R-:W-:Y:S02]  /*2760*/  IMAD.MOV.U32 R41, RZ, RZ, R30 ;  /* 0x000000ffff297224 */ /* 0x000fe400078e001e */
[----:B------:R-:W-:-:S08]  /*2770*/  IMAD.MOV.U32 R43, RZ, RZ, R36 ;  /* 0x000000ffff2b7224 */ /* 0x000fd000078e0024 */
[----:B------:R-:W-:Y:S05]  /*2780*/  @!P3 BRA `(.L_x_329) ;  /* 0x000000000004b947 */ /* 0x000fea0003800000 */
[----:B------:R-:W-:Y:S01]  /*2790*/  BPT.TRAP 0x1 ;  /* 0x000000040000795c */ /* 0x000fe20000300000 */
.L_x_329:
[----:B------:R-:W-:Y:S01]  /*27a0*/  IMAD R83, R17, 0x8, R16 ;  /* 0x0000000811537824 */ /* 0x000fe200078e0210 */
[----:B------:R-:W-:Y:S01]  /*27b0*/  SHF.L.U32 R86, R23, 0x1f, RZ ;  /* 0x0000001f17567819 */ /* 0x000fe200000006ff */
[----:B------:R-:W-:Y:S03]  /*27c0*/  BSSY B1, `(.L_x_330) ;  /* 0x0000003000017945 */ /* 0x000fe60003800000 */
[----:B------:R-:W0:Y:S02]  /*27d0*/  SYNCS.PHASECHK.TRANS64.TRYWAIT P5, [R83+URZ+0x19c90], R86 ;  /* 0x019c9056530075a7 */ /* 0x000e2400080a017f */
[----:B0-----:R-:W-:Y:S05]  /*27e0*/  @!P5 BRA `(.L_x_331) ;  /* 0x000001580078d947 */ /* 0x001fea0003800000 */
.L_x_571:
[----:B------:R-:W-:Y:S05]  /*27f0*/  BSYNC B1 ;  /* 0x0000000000017941 */ /* 0x000fea0003800000 */
.L_x_330:
[----:B------:R-:W-:Y:S05]  /*2800*/  @P4 BRA `(.L_x_332) ;  /* 0x0000003800404947 */ /* 0x000fea0003800000 */
[----:B------:R-:W-:Y:S01]  /*2810*/  ISETP.NE.AND P4, PT, R60, RZ, PT ;  /* 0x000000ff3c00720c */ /* 0x000fe20003f85270 */
[----:B------:R-:W-:-:S12]  /*2820*/  BSSY B1, `(.L_x_333) ;  /* 0x000006f000017945 */ /* 0x000fd80003800000 */
[----:B------:R-:W-:Y:S05]  /*2830*/  @!P4 BRA `(.L_x_334) ;  /* 0x0000000400b4c947 */ /* 0x000fea0003800000 */
[----:B------:R1:W2:Y:S01]  /*2840*/  LDS.128 R8, [R84+0x13800] ;  /* 0x0138000054087984 */ /* 0x0002a20000000c00 */
[----:B------:R-:W-:Y:S01]  /*2850*/  ISETP.GE.AND P4, PT, R152, R87, PT ;  /* 0x000000579800720c */ /* 0x000fe20003f86270 */
[----:B------:R-:W-:-:S12]  /*2860*/  BSSY B2, `(.L_x_335) ;  /* 0x0000069000027945 */ /* 0x000fd80003800000 */
[----:B-1----:R-:W-:Y:S05]  /*2870*/  @P4 BRA `(.L_x_336) ;  /* 0x00000004009c4947 */ /* 0x002fea0003800000 */
[----:B------:R-:W-:Y:S02]  /*2880*/  SHF.R.U32.HI R34, RZ, 0x8, R35 ;  /* 0x00000008ff227819 */ /* 0x000fe40000011623 */
[----:B------:R-:W-:Y:S02]  /*2890*/  SHF.R.U32.HI R36, RZ, 0x8, R37 ;  /* 0x00000008ff247819 */ /* 0x000fe40000011625 */
[----:B------:R-:W-:Y:S01]  /*28a0*/  SHF.R.U32.HI R79, RZ, 0x10, R35 ;  /* 0x00000010ff4f7819 */ /* 0x000fe20000011623 */
[----:B------:R-:W-:Y:S01]  /*28b0*/  IMAD.SHL.U32 R34, R34, 0x100, RZ ;  /* 0x0000010022227824 */ /* 0x000fe200078e00ff */
[----:B------:R-:W-:Y:S02]  /*28c0*/  SHF.R.U32.HI R77, RZ, 0x10, R37 ;  /* 0x00000010ff4d7819 */ /* 0x000fe40000011625 */
[----:B------:R-:W-:Y:S01]  /*28d0*/  LOP3.LUT R76, R37, 0xff0000ff, RZ, 0xc0, !PT ;  /* 0xff0000ff254c7812 */ /* 0x000fe200078ec0ff */
[----:B------:R-:W-:Y:S01]  /*28e0*/  IMAD.SHL.U32 R37, R36, 0x100, RZ ;  /* 0x0000010024257824 */ /* 0x000fe200078e00ff */
[----:B------:R-:W-:Y:S01]  /*28f0*/  LOP3.LUT R35, R35, 0xff0000ff, RZ, 0xc0, !PT ;  /* 0xff0000ff23237812 */ /* 0x000fe200078ec0ff */
[----:B--2---:R-:W-:Y:S01]  /*2900*/  IMAD.MOV.U32 R36, RZ, RZ, R8 ;  /* 0x000000ffff247224 */ /* 0x004fe200078e0008 */
[----:B------:R-:W-:-:S02]  /*2910*/  F2FP.F16.E4M3.UNPACK_B R8, R9 ;  /* 0x00000009ff08723e */ /* 0x000fc400020006ff */
[----:B------:R-:W-:Y:S01]  /*2920*/  LOP3.LUT R35, R35, 0xff00, R34, 0xf8, !PT ;  /* 0x0000ff0023237812 */ /* 0x000fe200078ef822 */
[----:B------:R-:W-:Y:S01]  /*2930*/  IMAD.U32 R34, R79, 0x10000, RZ ;  /* 0x000100004f227824 */ /* 0x000fe200078e00ff */
[----:B------:R-:W-:Y:S01]  /*2940*/  LOP3.LUT R78, R76, 0xff00, R37, 0xf8, !PT ;  /* 0x0000ff004c4e7812 */ /* 0x000fe200078ef825 */
[----:B------:R-:W-:Y:S01]  /*2950*/  IMAD.U32 R37, R77, 0x10000, RZ ;  /* 0x000100004d257824 */ /* 0x000fe200078e00ff */
[----:B------:R-:W-:Y:S02]  /*2960*/  F2FP.F16.E4M3.UNPACK_B R76, R43.H1 ;  /* 0x0000002bff4c723e */ /* 0x000fe400030006ff */
[----:B------:R-:W-:Y:S02]  /*2970*/  LOP3.LUT R34, R35, 0xff0000, R34, 0xf8, !PT ;  /* 0x00ff000023227812 */ /* 0x000fe400078ef822 */
[----:B------:R-:W-:Y:S01]  /*2980*/  LOP3.LUT R35, R78, 0xff0000, R37, 0xf8, !PT ;  /* 0x00ff00004e237812 */ /* 0x000fe200078ef825 */
[----:B------:R-:W-:Y:S01]  /*2990*/  HADD2.F32 R37, -RZ, R8.H1_H1 ;  /* 0x30000008ff257230 */ /* 0x000fe20000004100 */
[----:B------:R-:W-:Y:S01]  /*29a0*/  F2FP.F16.E4M3.UNPACK_B R9, R9.H1 ;  /* 0x00000009ff09723e */ /* 0x000fe200030006ff */
[----:B------:R-:W-:Y:S01]  /*29b0*/  HADD2.F32 R89, -RZ, R76.H0_H0 ;  /* 0x2000004cff597230 */ /* 0x000fe20000004100 */
[----:B------:R-:W-:Y:S01]  /*29c0*/  F2FP.F16.E4M3.UNPACK_B R78, R42.H1 ;  /* 0x0000002aff4e723e */ /* 0x000fe200030006ff */
[----:B------:R-:W-:Y:S01]  /*29d0*/  HADD2.F32 R8, -RZ, R8.H0_H0 ;  /* 0x20000008ff087230 */ /* 0x000fe20000004100 */
[----:B------:R-:W-:Y:S01]  /*29e0*/  F2FP.F16.E4M3.UNPACK_B R43, R43 ;  /* 0x0000002bff2b723e */ /* 0x000fe200020006ff */
[----:B------:R-:W-:-:S02]  /*29f0*/  HADD2.F32 R90, -RZ, R76.H1_H1 ;  /* 0x3000004cff5a7230 */ /* 0x000fc40000004100 */
[-C--:B------:R-:W-:Y:S01]  /*2a00*/  FMUL.FTZ R91, R37, R89.reuse ;  /* 0x00000059255b7220 */ /* 0x080fe20000410000 */
[--C-:B------:R-:W-:Y:S02]  /*2a10*/  HADD2.F32 R77, -RZ, R9.reuse.H1_H1 ;  /* 0x30000009ff4d7230 */ /* 0x100fe40000004100 */
[----:B------:R-:W-:Y:S01]  /*2a20*/  FMUL.FTZ R92, R8, R89 ;  /* 0x00000059085c7220 */ /* 0x000fe20000410000 */
[--C-:B------:R-:W-:Y:S02]  /*2a30*/  HADD2.F32 R79, -RZ, R78.reuse.H0_H0 ;  /* 0x2000004eff4f7230 */ /* 0x100fe40000004100 */
[----:B------:R-:W-:Y:S02]  /*2a40*/  HADD2.F32 R76, -RZ, R9.H0_H0 ;  /* 0x20000009ff4c7230 */ /* 0x000fe40000004100 */
[----:B------:R-:W-:Y:S01]  /*2a50*/  FMUL.FTZ R89, R77, R90 ;  /* 0x0000005a4d597220 */ /* 0x000fe20000410000 */
[----:B------:R-:W-:Y:S02]  /*2a60*/  HADD2.F32 R78, -RZ, R78.H1_H1 ;  /* 0x3000004eff4e7230 */ /* 0x000fe40000004100 */
[-C--:B------:R-:W-:Y:S01]  /*2a70*/  FFMA.FTZ R9, R37, R79.reuse, R92 ;  /* 0x0000004f25097223 */ /* 0x080fe2000001005c */
[----:B------:R-:W-:Y:S01]  /*2a80*/  F2FP.F16.E4M3.UNPACK_B R37, R36.H1 ;  /* 0x00000024ff25723e */ /* 0x000fe200030006ff */
[----:B------:R-:W-:Y:S01]  /*2a90*/  FMUL.FTZ R90, R76, R90 ;  /* 0x0000005a4c5a7220 */ /* 0x000fe20000410000 */
[----:B------:R-:W-:Y:S01]  /*2aa0*/  F2FP.F16.E4M3.UNPACK_B R36, R36 ;  /* 0x00000024ff24723e */ /* 0x000fe200020006ff */
[----:B------:R-:W-:Y:S01]  /*2ab0*/  FFMA.FTZ R8, R8, R79, -R91 ;  /* 0x0000004f08087223 */ /* 0x000fe2000001085b */
[-C--:B------:R-:W-:Y:S01]  /*2ac0*/  FFMA.FTZ R91, R76, R78.reuse, -R89 ;  /* 0x0000004e4c5b7223 */ /* 0x080fe20000010859 */
[----:B------:R-:W-:Y:S01]  /*2ad0*/  FFMA.FTZ R94, R77, R78, R90 ;  /* 0x0000004e4d5e7223 */ /* 0x000fe2000001005a */
[--C-:B------:R-:W-:Y:S01]  /*2ae0*/  HADD2.F32 R79, -RZ, R43.reuse.H1_H1 ;  /* 0x3000002bff4f7230 */ /* 0x100fe20000004100 */
[----:B------:R-:W-:Y:S01]  /*2af0*/  F2FP.F16.E4M3.UNPACK_B R77, R42 ;  /* 0x0000002aff4d723e */ /* 0x000fe200020006ff */
[----:B------:R-:W-:-:S02]  /*2b00*/  HADD2.F32 R78, -RZ, R43.H0_H0 ;  /* 0x2000002bff4e7230 */ /* 0x000fc40000004100 */
[--C-:B------:R-:W-:Y:S02]  /*2b10*/  HADD2.F32 R43, -RZ, R37.reuse.H0_H0 ;  /* 0x20000025ff2b7230 */ /* 0x100fe40000004100 */
[----:B------:R-:W-:Y:S02]  /*2b20*/  HADD2.F32 R76, -RZ, R37.H1_H1 ;  /* 0x30000025ff4c7230 */ /* 0x000fe40000004100 */
[--C-:B------:R-:W-:Y:S02]  /*2b30*/  HADD2.F32 R42, -RZ, R36.reuse.H1_H1 ;  /* 0x30000024ff2a7230 */ /* 0x100fe40000004100 */
[-C--:B------:R-:W-:Y:S01]  /*2b40*/  FMUL.FTZ R89, R43, R79.reuse ;  /* 0x0000004f2b597220 */ /* 0x080fe20000410000 */
[----:B------:R-:W-:Y:S02]  /*2b50*/  HADD2.F32 R37, -RZ, R36.H0_H0 ;  /* 0x20000024ff257230 */ /* 0x000fe40000004100 */
[----:B------:R-:W-:Y:S01]  /*2b60*/  FMUL.FTZ R92, R76, R79 ;  /* 0x0000004f4c5c7220 */ /* 0x000fe20000410000 */
[----:B------:R-:W-:-:S02]  /*2b70*/  HADD2.F32 R36, -RZ, R77.H1_H1 ;  /* 0x3000004dff247230 */ /* 0x000fc40000004100 */
[-C--:B------:R-:W-:Y:S01]  /*2b80*/  FMUL.FTZ R90, R42, R78.reuse ;  /* 0x0000004e2a5a7220 */ /* 0x080fe20000410000 */
[----:B------:R-:W-:Y:S02]  /*2b90*/  HADD2.F32 R77, -RZ, R77.H0_H0 ;  /* 0x2000004dff4d7230 */ /* 0x000fe40000004100 */
[----:B------:R-:W-:Y:S01]  /*2ba0*/  FMUL.FTZ R79, R37, R78 ;  /* 0x0000004e254f7220 */ /* 0x000fe20000410000 */
[-C--:B------:R-:W-:Y:S01]  /*2bb0*/  FFMA.FTZ R43, R43, R36.reuse, -R92 ;  /* 0x000000242b2b7223 */ /* 0x080fe2000001085c */
[----:B------:R-:W-:Y:S01]  /*2bc0*/  FFMA.FTZ R76, R76, R36, R89 ;  /* 0x000000244c4c7223 */ /* 0x000fe20000010059 */
[-C--:B------:R-:W-:Y:S01]  /*2bd0*/  FFMA.FTZ R36, R37, R77.reuse, -R90 ;  /* 0x0000004d25247223 */ /* 0x080fe2000001085a */
[----:B------:R-:W-:Y:S01]  /*2be0*/  FFMA.FTZ R37, R42, R77, R79 ;  /* 0x0000004d2a257223 */ /* 0x000fe2000001004f */
[----:B------:R-:W-:Y:S02]  /*2bf0*/  F2FP.F16.E4M3.UNPACK_B R77, R11.H1 ;  /* 0x0000000bff4d723e */ /* 0x000fe400030006ff */
[----:B------:R-:W-:-:S02]  /*2c00*/  F2FP.F16.E4M3.UNPACK_B R92, R35.H1 ;  /* 0x00000023ff5c723e */ /* 0x000fc400030006ff */
[----:B------:R-:W-:Y:S01]  /*2c10*/  F2FP.SATFINITE.E4M3.F32.PACK_AB_MERGE_C R42, R94, R91, RZ ;  /* 0x0000005b5e2a723e */ /* 0x000fe200048070ff */
[--C-:B------:R-:W-:Y:S01]  /*2c20*/  HADD2.F32 R78, -RZ, R77.reuse.H0_H0 ;  /* 0x2000004dff4e7230 */ /* 0x100fe20000004100 */
[----:B------:R-:W-:Y:S01]  /*2c30*/  F2FP.SATFINITE.E4M3.F32.PACK_AB_MERGE_C R43, R76, R43, RZ ;  /* 0x0000002b4c2b723e */ /* 0x000fe200048070ff */
[----:B------:R-:W-:Y:S01]  /*2c40*/  HADD2.F32 R77, -RZ, R77.H1_H1 ;  /* 0x3000004dff4d7230 */ /* 0x000fe20000004100 */
[----:B------:R-:W-:Y:S01]  /*2c50*/  F2FP.F16.E4M3.UNPACK_B R89, R34.H1 ;  /* 0x00000022ff59723e */ /* 0x000fe200030006ff */
[--C-:B------:R-:W-:Y:S01]  /*2c60*/  HADD2.F32 R94, -RZ, R92.reuse.H1_H1 ;  /* 0x3000005cff5e7230 */ /* 0x100fe20000004100 */
[----:B------:R-:W-:Y:S01]  /*2c70*/  F2FP.F16.E4M3.UNPACK_B R76, R10.H1 ;  /* 0x0000000aff4c723e */ /* 0x000fe200030006ff */
[----:B------:R-:W-:Y:S01]  /*2c80*/  HADD2.F32 R92, -RZ, R92.H0_H0 ;  /* 0x2000005cff5c7230 */ /* 0x000fe20000004100 */
[----:B------:R-:W-:Y:S01]  /*2c90*/  F2FP.F16.E4M3.UNPACK_B R91, R35 ;  /* 0x00000023ff5b723e */ /* 0x000fe200020006ff */
[----:B------:R-:W-:Y:S01]  /*2ca0*/  HADD2.F32 R90, -RZ, R89.H1_H1 ;  /* 0x30000059ff5a7230 */ /* 0x000fe20000004100 */
[----:B------:R-:W-:Y:S01]  /*2cb0*/  F2FP.F16.E4M3.UNPACK_B R79, R34 ;  /* 0x00000022ff4f723e */ /* 0x000fe200020006ff */
[----:B------:R-:W-:-:S02]  /*2cc0*/  HADD2.F32 R35, -RZ, R76.H1_H1 ;  /* 0x3000004cff237230 */ /* 0x000fc40000004100 */
[-C--:B------:R-:W-:Y:S01]  /*2cd0*/  FMUL.FTZ R95, R77, R94.reuse ;  /* 0x0000005e4d5f7220 */ /* 0x080fe20000410000 */
[----:B------:R-:W-:Y:S02]  /*2ce0*/  HADD2.F32 R93, -RZ, R91.H1_H1 ;  /* 0x3000005bff5d7230 */ /* 0x000fe40000004100 */
[C---:B------:R-:W-:Y:S01]  /*2cf0*/  FMUL.FTZ R96, R78.reuse, R94 ;  /* 0x0000005e4e607220 */ /* 0x040fe20000410000 */
[----:B------:R-:W-:Y:S02]  /*2d00*/  HADD2.F32 R76, -RZ, R76.H0_H0 ;  /* 0x2000004cff4c7230 */ /* 0x000fe40000004100 */
[----:B------:R-:W-:Y:S01]  /*2d10*/  FFMA.FTZ R34, R78, R90, -R95 ;  /* 0x0000005a4e227223 */ /* 0x000fe2000001085f */
[----:B------:R-:W-:Y:S02]  /*2d20*/  HADD2.F32 R78, -RZ, R79.H1_H1 ;  /* 0x3000004fff4e7230 */ /* 0x000fe40000004100 */
[----:B------:R-:W-:Y:S01]  /*2d30*/  FMUL.FTZ R95, R35, R93 ;  /* 0x0000005d235f7220 */ /* 0x000fe20000410000 */
[----:B------:R-:W-:Y:S01]  /*2d40*/  F2FP.F16.E4M3.UNPACK_B R11, R11 ;  /* 0x0000000bff0b723e */ /* 0x000fe200020006ff */
[C---:B------:R-:W-:Y:S01]  /*2d50*/  FMUL.FTZ R94, R76.reuse, R93 ;  /* 0x0000005d4c5e7220 */ /* 0x040fe20000410000 */
[----:B------:R-:W-:Y:S01]  /*2d60*/  F2FP.F16.E4M3.UNPACK_B R10, R10 ;  /* 0x0000000aff0a723e */ /* 0x000fe200020006ff */
[----:B------:R-:W-:Y:S01]  /*2d70*/  FFMA.FTZ R95, R76, R78, -R95 ;  /* 0x0000004e4c5f7223 */ /* 0x000fe2000001085f */
[----:B------:R-:W-:-:S02]  /*2d80*/  HADD2.F32 R91, -RZ, R91.H0_H0 ;  /* 0x2000005bff5b7230 */ /* 0x000fc40000004100 */
[----:B------:R-:W-:Y:S01]  /*2d90*/  FFMA.FTZ R94, R35, R78, R94 ;  /* 0x0000004e235e7223 */ /* 0x000fe2000001005e */
[--C-:B------:R-:W-:Y:S02]  /*2da0*/  HADD2.F32 R35, -RZ, R11.reuse.H0_H0 ;  /* 0x2000000bff237230 */ /* 0x100fe40000004100 */
[----:B------:R-:W-:Y:S01]  /*2db0*/  FFMA.FTZ R93, R77, R90, R96 ;  /* 0x0000005a4d5d7223 */ /* 0x000fe20000010060 */
[----:B------:R-:W-:Y:S01]  /*2dc0*/  HADD2.F32 R76, -RZ, R11.H1_H1 ;  /* 0x3000000bff4c7230 */ /* 0x000fe20000004100 */
[----:B------:R-:W-:Y:S01]  /*2dd0*/  F2FP.SATFINITE.E4M3.F32.PACK_AB_MERGE_C R9, R9, R8, R42 ;  /* 0x000000080909723e */ /* 0x000fe2000480702a */
[--C-:B------:R-:W-:Y:S02]  /*2de0*/  HADD2.F32 R11, -RZ, R10.reuse.H0_H0 ;  /* 0x2000000aff0b7230 */ /* 0x100fe40000004100 */
[-C--:B------:R-:W-:Y:S01]  /*2df0*/  FMUL.FTZ R77, R35, R92.reuse ;  /* 0x0000005c234d7220 */ /* 0x080fe20000410000 */
[----:B------:R-:W-:Y:S02]  /*2e00*/  HADD2.F32 R10, -RZ, R10.H1_H1 ;  /* 0x3000000aff0a7230 */ /* 0x000fe40000004100 */
[----:B------:R-:W-:Y:S01]  /*2e10*/  FMUL.FTZ R90, R76, R92 ;  /* 0x0000005c4c5a7220 */ /* 0x000fe20000410000 */
[----:B------:R-:W-:Y:S01]  /*2e20*/  HADD2.F32 R89, -RZ, R89.H0_H0 ;  /* 0x20000059ff597230 */ /* 0x000fe20000004100 */
[----:B------:R-:W-:Y:S01]  /*2e30*/  F2FP.SATFINITE.E4M3.F32.PACK_AB_MERGE_C R94, R94, R95, RZ ;  /* 0x0000005f5e5e723e */ /* 0x000fe200048070ff */
[----:B------:R-:W-:-:S02]  /*2e40*/  HADD2.F32 R79, -RZ, R79.H0_H0 ;  /* 0x2000004fff4f7230 */ /* 0x000fc40000004100 */
[-C--:B------:R-:W-:Y:S01]  /*2e50*/  FMUL.FTZ R78, R10, R91.reuse ;  /* 0x0000005b0a4e7220 */ /* 0x080fe20000410000 */
[----:B------:R-:W-:Y:S01]  /*2e60*/  FMUL.FTZ R91, R11, R91 ;  /* 0x0000005b0b5b7220 */ /* 0x000fe20000410000 */
[-C--:B------:R-:W-:Y:S01]  /*2e70*/  FFMA.FTZ R90, R35, R89.reuse, -R90 ;  /* 0x00000059235a7223 */ /* 0x080fe2000001085a */
[----:B------:R-:W-:Y:S01]  /*2e80*/  FFMA.FTZ R77, R76, R89, R77 ;  /* 0x000000594c4d7223 */ /* 0x000fe2000001004d */
[-C--:B------:R-:W-:Y:S01]  /*2e90*/  FFMA.FTZ R78, R11, R79.reuse, -R78 ;  /* 0x0000004f0b4e7223 */ /* 0x080fe2000001084e */
[----:B------:R-:W-:Y:S01]  /*2ea0*/  FFMA.FTZ R91, R10, R79, R91 ;  /* 0x0000004f0a5b7223 */ /* 0x000fe2000001005b */
[----:B------:R-:W-:Y:S02]  /*2eb0*/  F2FP.SATFINITE.E4M3.F32.PACK_AB_MERGE_C R34, R93, R34, RZ ;  /* 0x000000225d22723e */ /* 0x000fe400048070ff */
[----:B------:R-:W-:Y:S02]  /*2ec0*/  F2FP.SATFINITE.E4M3.F32.PACK_AB_MERGE_C R8, R37, R36, R43 ;  /* 0x000000242508723e */ /* 0x000fe4000480702b */
[----:B------:R-:W-:-:S02]  /*2ed0*/  F2FP.SATFINITE.E4M3.F32.PACK_AB_MERGE_C R10, R91, R78, R94 ;  /* 0x0000004e5b0a723e */ /* 0x000fc4000480705e */
[----:B------:R-:W-:-:S07]  /*2ee0*/  F2FP.SATFINITE.E4M3.F32.PACK_AB_MERGE_C R11, R77, R90, R34 ;  /* 0x0000005a4d0b723e */ /* 0x000fce0004807022 */
.L_x_336:
[----:B------:R-:W-:Y:S05]  /*2ef0*/  BSYNC B2 ;  /* 0x0000000000027941 */ /* 0x000fea0003800000 */
.L_x_335:
[----:B--2---:R1:W-:Y:S02]  /*2f00*/  STG.E.128 desc[UR42][R32.64], R8 ;  /* 0x0000000820007986 */ /* 0x0043e4000c101d2a */
.L_x_334:
[----:B------:R-:W-:Y:S05]  /*2f10*/  BSYNC B1 ;  /* 0x0000000000017941 */ /* 0x000fea0003800000 */
.L_x_333:
[----:B------:R-:W-:Y:S01]  /*2f20*/  ISETP.NE.AND P4, PT, R45, RZ, PT ;  /* 0x000000ff2d00720c */ /* 0x000fe20003f85270 */
[----:B------:R-:W-:-:S12]  /*2f30*/  BSSY B1, `(.L_x_337) ;  /* 0x0000070000017945 */ /* 0x000fd80003800000 */
[----:B------:R-:W-:Y:S05]  /*2f40*/  @!P4 BRA `(.L_x_338) ;  /* 0x0000000400b8c947 */ /* 0x000fea0003800000 */
[----:B-1----:R1:W2:Y:S01]  /*2f50*/  LDS.128 R8, [R84+0x14800] ;  /* 0x0148000054087984 */ /* 0x0022a20000000c00 */
[----:B------:R-:W-:Y:S01]  /*2f60*/  ISETP.GE.AND P4, PT, R157, R87, PT ;  /* 0x000000579d00720c */ /* 0x000fe20003f86270 */
[----:B------:R-:W-:-:S12]  /*2f70*/  BSSY B2, `(.L_x_339) ;  /* 0x000006a000027945 */ /* 0x000fd80003800000 */
[----:B-1----:R-:W-:Y:S05]  /*2f80*/  @P4 BRA `(.L_x_340) ;  /* 0x0000000400a04947 */ /* 0x002fea0003800000 */
[----:B------:R-:W-:Y:S02]  /*2f90*/  SHF.R.U32.HI R30, RZ, 0x8, R29 ;  /* 0x00000008ff1e7819 */ /* 0x000fe4000001161d */
[--C-:B------:R-:W-:Y:S02]  /*2fa0*/  SHF.R.U32.HI R35, RZ, 0x8, R31.reuse ;  /* 0x00000008ff237819 */ /* 0x100fe4000001161f */
[----:B------:R-:W-:Y:S02]  /*2fb0*/  LOP3.LUT R34, R31, 0xff0000ff, RZ, 0xc0, !PT ;  /* 0xff0000ff1f227812 */ /* 0x000fe400078ec0ff */
[----:B------:R-:W-:Y:S01]  /*2fc0*/  SHF.R.U32.HI R36, RZ, 0x10, R31 ;  /* 0x00000010ff247819 */ /* 0x000fe2000001161f */
[----:B------:R-:W-:Y:S01]  /*2fd0*/  IMAD.SHL.U32 R31, R30, 0x100, RZ ;  /* 0x000001001e1f7824 */ /* 0x000fe200078e00ff */
[----:B------:R-:W-:Y:S01]  /*2fe0*/  LOP3.LUT R28, R29, 0xff0000ff, RZ, 0xc0, !PT ;  /* 0xff0000ff1d1c7812 */ /* 0x000fe200078ec0ff */
[----:B------:R-:W-:Y:S01]  /*2ff0*/  IMAD.SHL.U32 R35, R35, 0x100, RZ ;  /* 0x0000010023237824 */ /* 0x000fe200078e00ff */
[----:B------:R-:W-:Y:S01]  /*3000*/  SHF.R.U32.HI R37, RZ, 0x10, R29 ;  /* 0x00000010ff257819 */ /* 0x000fe2000001161d */
[----:B--2---:R-:W-:Y:S01]  /*3010*/  IMAD.MOV.U32 R29, RZ, RZ, R9 ;  /* 0x000000ffff1d7224 */ /* 0x004fe200078e0009 */
[----:B------:R-:W-:Y:S01]  /*3020*/  LOP3.LUT R9, R28, 0xff00, R31, 0xf8, !PT ;  /* 0x0000ff001c097812 */ /* 0x000fe200078ef81f */
[----:B------:R-:W-:Y:S01]  /*3030*/  IMAD.MOV.U32 R30, RZ, RZ, R8 ;  /* 0x000000ffff1e7224 */ /* 0x000fe200078e0008 */
[----:B------:R-:W-:Y:S01]  /*3040*/  LOP3.LUT R35, R34, 0xff00, R35, 0xf8, !PT ;  /* 0x0000ff0022237812 */ /* 0x000fe200078ef823 */
[----:B------:R-:W-:Y:S01]  /*3050*/  IMAD.U32 R28, R37, 0x10000, RZ ;  /* 0x00010000251c7824 */ /* 0x000fe200078e00ff */
[----:B------:R-:W-:Y:S01]  /*3060*/  F2FP.F16.E4M3.UNPACK_B R34, R41.H1 ;  /* 0x00000029ff22723e */ /* 0x000fe200030006ff */
[----:B------:R-:W-:Y:S01]  /*3070*/  IMAD.U32 R36, R36, 0x10000, RZ ;  /* 0x0001000024247824 */ /* 0x000fe200078e00ff */
[----:B------:R-:W-:-:S02]  /*3080*/  F2FP.F16.E4M3.UNPACK_B R8, R29 ;  /* 0x0000001dff08723e */ /* 0x000fc400020006ff */
[----:B------:R-:W-:Y:S01]  /*3090*/  LOP3.LUT R9, R9, 0xff0000, R28, 0xf8, !PT ;  /* 0x00ff000009097812 */ /* 0x000fe200078ef81c */
[----:B------:R-:W-:Y:S01]  /*30a0*/  HADD2.F32 R42, -RZ, R34.H0_H0 ;  /* 0x20000022ff2a7230 */ /* 0x000fe20000004100 */
[----:B------:R-:W-:Y:S01]  /*30b0*/  LOP3.LUT R28, R35, 0xff0000, R36, 0xf8, !PT ;  /* 0x00ff0000231c7812 */ /* 0x000fe200078ef824 */
[--C-:B------:R-:W-:Y:S01]  /*30c0*/  HADD2.F32 R31, -RZ, R8.reuse.H1_H1 ;  /* 0x30000008ff1f7230 */ /* 0x100fe20000004100 */
[----:B------:R-:W-:Y:S01]  /*30d0*/  F2FP.F16.E4M3.UNPACK_B R36, R40.H1 ;  /* 0x00000028ff24723e */ /* 0x000fe200030006ff */
[----:B------:R-:W-:Y:S01]  /*30e0*/  HADD2.F32 R8, -RZ, R8.H0_H0 ;  /* 0x20000008ff087230 */ /* 0x000fe20000004100 */
[----:B------:R-:W-:Y:S01]  /*30f0*/  F2FP.F16.E4M3.UNPACK_B R29, R29.H1 ;  /* 0x0000001dff1d723e */ /* 0x000fe200030006ff */
[----:B------:R-:W-:Y:S02]  /*3100*/  HADD2.F32 R43, -RZ, R34.H1_H1 ;  /* 0x30000022ff2b7230 */ /* 0x000fe40000004100 */
[----:B------:R-:W-:Y:S01]  /*3110*/  FMUL.FTZ R77, R31, R42 ;  /* 0x0000002a1f4d7220 */ /* 0x000fe20000410000 */
[----:B------:R-:W-:-:S02]  /*3120*/  HADD2.F32 R37, -RZ, R36.H0_H0 ;  /* 0x20000024ff257230 */ /* 0x000fc40000004100 */
[C---:B------:R-:W-:Y:S01]  /*3130*/  FMUL.FTZ R42, R8.reuse, R42 ;  /* 0x0000002a082a7220 */ /* 0x040fe20000410000 */
[--C-:B------:R-:W-:Y:S01]  /*3140*/  HADD2.F32 R35, -RZ, R29.reuse.H1_H1 ;  /* 0x3000001dff237230 */ /* 0x100fe20000004100 */
[----:B------:R-:W-:Y:S01]  /*3150*/  F2FP.F16.E4M3.UNPACK_B R41, R41 ;  /* 0x00000029ff29723e */ /* 0x000fe200020006ff */
[----:B------:R-:W-:Y:S02]  /*3160*/  HADD2.F32 R34, -RZ, R29.H0_H0 ;  /* 0x2000001dff227230 */ /* 0x000fe40000004100 */
[-C--:B------:R-:W-:Y:S01]  /*3170*/  FFMA.FTZ R8, R8, R37.reuse, -R77 ;  /* 0x0000002508087223 */ /* 0x080fe2000001084d */
[----:B------:R-:W-:Y:S02]  /*3180*/  HADD2.F32 R36, -RZ, R36.H1_H1 ;  /* 0x30000024ff247230 */ /* 0x000fe40000004100 */
[----:B------:R-:W-:Y:S01]  /*3190*/  FFMA.FTZ R29, R31, R37, R42 ;  /* 0x000000251f1d7223 */ /* 0x000fe2000001002a */
[CC--:B------:R-:W-:Y:S01]  /*31a0*/  FMUL.FTZ R77, R35.reuse, R43.reuse ;  /* 0x0000002b234d7220 */ /* 0x0c0fe20000410000 */
[C---:B------:R-:W-:Y:S01]  /*31b0*/  FMUL.FTZ R76, R34.reuse, R43 ;  /* 0x0000002b224c7220 */ /* 0x040fe20000410000 */
[-C--:B------:R-:W-:Y:S01]  /*31c0*/  F2FP.F16.E4M3.UNPACK_B R31, R30.reuse.H1 ;  /* 0x0000001eff1f723e */ /* 0x080fe200030006ff */
[----:B------:R-:W-:Y:S01]  /*31d0*/  HADD2.F32 R37, -RZ, R41.H1_H1 ;  /* 0x30000029ff257230 */ /* 0x000fe20000004100 */
[----:B------:R-:W-:Y:S01]  /*31e0*/  F2FP.F16.E4M3.UNPACK_B R30, R30 ;  /* 0x0000001eff1e723e */ /* 0x000fe200020006ff */
[-C--:B------:R-:W-:Y:S01]  /*31f0*/  FFMA.FTZ R77, R34, R36.reuse, -R77 ;  /* 0x00000024224d7223 */ /* 0x080fe2000001084d */
[----:B------:R-:W-:Y:S01]  /*3200*/  FFMA.FTZ R78, R35, R36, R76 ;  /* 0x00000024234e7223 */ /* 0x000fe2000001004c */
[----:B------:R-:W-:Y:S01]  /*3210*/  F2FP.F16.E4M3.UNPACK_B R40, R40 ;  /* 0x00000028ff28723e */ /* 0x000fe200020006ff */
[----:B------:R-:W-:-:S02]  /*3220*/  HADD2.F32 R36, -RZ, R31.H1_H1 ;  /* 0x3000001fff247230 */ /* 0x000fc40000004100 */
[----:B------:R-:W-:Y:S02]  /*3230*/  HADD2.F32 R35, -RZ, R31.H0_H0 ;  /* 0x2000001fff237230 */ /* 0x000fe40000004100 */
[----:B------:R-:W-:Y:S02]  /*3240*/  HADD2.F32 R41, -RZ, R41.H0_H0 ;  /* 0x20000029ff297230 */ /* 0x000fe40000004100 */
[-C--:B------:R-:W-:Y:S01]  /*3250*/  FMUL.FTZ R76, R36, R37.reuse ;  /* 0x00000025244c7220 */ /* 0x080fe20000410000 */
[--C-:B------:R-:W-:Y:S02]  /*3260*/  HADD2.F32 R34, -RZ, R30.reuse.H1_H1 ;  /* 0x3000001eff227230 */ /* 0x100fe40000004100 */
[----:B------:R-:W-:Y:S01]  /*3270*/  FMUL.FTZ R37, R35, R37 ;  /* 0x0000002523257220 */ /* 0x000fe20000410000 */
[----:B------:R-:W-:Y:S02]  /*3280*/  HADD2.F32 R31, -RZ, R30.H0_H0 ;  /* 0x2000001eff1f7230 */ /* 0x000fe40000004100 */
        /* <DEDUP_REMOVED lines=9> */
[----:B------:R-:W-:-:S02]  /*3320*/  F2FP.SATFINITE.E4M3.F32.PACK_AB_MERGE_C R34, R78, R77, RZ ;  /* 0x0000004d4e22723e */ /* 0x000fc400048070ff */
[----:B------:R-:W-:Y:S01]  /*3330*/  F2FP.F16.E4M3.UNPACK_B R77, R28.H1 ;  /* 0x0000001cff4d723e */ /* 0x000fe200030006ff */
[--C-:B------:R-:W-:Y:S01]  /*3340*/  HADD2.F32 R40, -RZ, R37.reuse.H0_H0 ;  /* 0x20000025ff287230 */ /* 0x100fe20000004100 */
[----:B------:R-:W-:Y:S01]  /*3350*/  F2FP.SATFINITE.E4M3.F32.PACK_AB_MERGE_C R35, R36, R35, RZ ;  /* 0x000000232423723e */ /* 0x000fe200048070ff */
[----:B------:R-:W-:Y:S01]  /*3360*/  HADD2.F32 R37, -RZ, R37.H1_H1 ;  /* 0x30000025ff257230 */ /* 0x000fe20000004100 */
[-C--:B------:R-:W-:Y:S01]  /*3370*/  F2FP.F16.E4M3.UNPACK_B R42, R9.reuse.H1 ;  /* 0x00000009ff2a723e */ /* 0x080fe200030006ff */
[--C-:B------:R-:W-:Y:S01]  /*3380*/  HADD2.F32 R78, -RZ, R77.reuse.H1_H1 ;  /* 0x3000004dff4e7230 */ /* 0x100fe20000004100 */
[----:B------:R-:W-:Y:S01]  /*3390*/  F2FP.F16.E4M3.UNPACK_B R36, R10.H1 ;  /* 0x0000000aff24723e */ /* 0x000fe200030006ff */
[----:B------:R-:W-:Y:S01]  /*33a0*/  HADD2.F32 R77, -RZ, R77.H0_H0 ;  /* 0x2000004dff4d7230 */ /* 0x000fe20000004100 */
[----:B------:R-:W-:Y:S01]  /*33b0*/  F2FP.F16.E4M3.UNPACK_B R76, R28 ;  /* 0x0000001cff4c723e */ /* 0x000fe200020006ff */
[----:B------:R-:W-:Y:S01]  /*33c0*/  HADD2.F32 R43, -RZ, R42.H1_H1 ;  /* 0x3000002aff2b7230 */ /* 0x000fe20000004100 */
[----:B------:R-:W-:Y:S01]  /*33d0*/  F2FP.F16.E4M3.UNPACK_B R41, R9 ;  /* 0x00000009ff29723e */ /* 0x000fe200020006ff */
[----:B------:R-:W-:-:S02]  /*33e0*/  HADD2.F32 R28, -RZ, R36.H1_H1 ;  /* 0x30000024ff1c7230 */ /* 0x000fc40000004100 */
[----:B------:R-:W-:Y:S01]  /*33f0*/  FMUL.FTZ R9, R37, R78 ;  /* 0x0000004e25097220 */ /* 0x000fe20000410000 */
[----:B------:R-:W-:Y:S01]  /*3400*/  HADD2.F32 R79, -RZ, R76.H1_H1 ;  /* 0x3000004cff4f7230 */ /* 0x000fe20000004100 */
[----:B------:R-:W-:Y:S01]  /*3410*/  F2FP.F16.E4M3.UNPACK_B R11, R11 ;  /* 0x0000000bff0b723e */ /* 0x000fe200020006ff */
[----:B------:R-:W-:Y:S02]  /*3420*/  HADD2.F32 R36, -RZ, R36.H0_H0 ;  /* 0x20000024ff247230 */ /* 0x000fe40000004100 */
[----:B------:R-:W-:Y:S01]  /*3430*/  FFMA.FTZ R90, R40, R43, -R9 ;  /* 0x0000002b285a7223 */ /* 0x000fe20000010809 */
[----:B------:R-:W-:Y:S02]  /*3440*/  HADD2.F32 R9, -RZ, R41.H1_H1 ;  /* 0x30000029ff097230 */ /* 0x000fe40000004100 */
[-C--:B------:R-:W-:Y:S01]  /*3450*/  FMUL.FTZ R89, R28, R79.reuse ;  /* 0x0000004f1c597220 */ /* 0x080fe20000410000 */
[----:B------:R-:W-:Y:S01]  /*3460*/  F2FP.F16.E4M3.UNPACK_B R10, R10 ;  /* 0x0000000aff0a723e */ /* 0x000fe200020006ff */
[----:B------:R-:W-:Y:S01]  /*3470*/  FMUL.FTZ R79, R36, R79 ;  /* 0x0000004f244f7220 */ /* 0x000fe20000410000 */
[----:B------:R-:W-:Y:S01]  /*3480*/  FMUL.FTZ R78, R40, R78 ;  /* 0x0000004e284e7220 */ /* 0x000fe20000410000 */
[----:B------:R-:W-:Y:S01]  /*3490*/  FFMA.FTZ R89, R36, R9, -R89 ;  /* 0x0000000924597223 */ /* 0x000fe20000010859 */
[----:B------:R-:W-:-:S02]  /*34a0*/  HADD2.F32 R76, -RZ, R76.H0_H0 ;  /* 0x2000004cff4c7230 */ /* 0x000fc40000004100 */
[----:B------:R-:W-:Y:S01]  /*34b0*/  FFMA.FTZ R40, R28, R9, R79 ;  /* 0x000000091c287223 */ /* 0x000fe2000001004f */
[--C-:B------:R-:W-:Y:S02]  /*34c0*/  HADD2.F32 R28, -RZ, R11.reuse.H0_H0 ;  /* 0x2000000bff1c7230 */ /* 0x100fe40000004100 */
[----:B------:R-:W-:Y:S01]  /*34d0*/  FFMA.FTZ R91, R37, R43, R78 ;  /* 0x0000002b255b7223 */ /* 0x000fe2000001004e */
[--C-:B------:R-:W-:Y:S02]  /*34e0*/  HADD2.F32 R9, -RZ, R10.reuse.H0_H0 ;  /* 0x2000000aff097230 */ /* 0x100fe40000004100 */
[----:B------:R-:W-:Y:S02]  /*34f0*/  HADD2.F32 R11, -RZ, R11.H1_H1 ;  /* 0x3000000bff0b7230 */ /* 0x000fe40000004100 */
[----:B------:R-:W-:Y:S01]  /*3500*/  FMUL.FTZ R78, R28, R77 ;  /* 0x0000004d1c4e7220 */ /* 0x000fe20000410000 */
[----:B------:R-:W-:Y:S02]  /*3510*/  HADD2.F32 R10, -RZ, R10.H1_H1 ;  /* 0x3000000aff0a7230 */ /* 0x000fe40000004100 */
[----:B------:R-:W-:Y:S01]  /*3520*/  FMUL.FTZ R37, R9, R76 ;  /* 0x0000004c09257220 */ /* 0x000fe20000410000 */
[----:B------:R-:W-:-:S02]  /*3530*/  HADD2.F32 R42, -RZ, R42.H0_H0 ;  /* 0x2000002aff2a7230 */ /* 0x000fc40000004100 */
[C---:B------:R-:W-:Y:S01]  /*3540*/  FMUL.FTZ R43, R11.reuse, R77 ;  /* 0x0000004d0b2b7220 */ /* 0x040fe20000410000 */
[----:B------:R-:W-:Y:S02]  /*3550*/  HADD2.F32 R41, -RZ, R41.H0_H0 ;  /* 0x20000029ff297230 */ /* 0x000fe40000004100 */
[----:B------:R-:W-:Y:S01]  /*3560*/  FMUL.FTZ R36, R10, R76 ;  /* 0x0000004c0a247220 */ /* 0x000fe20000410000 */
[----:B------:R-:W-:Y:S01]  /*3570*/  F2FP.SATFINITE.E4M3.F32.PACK_AB_MERGE_C R40, R40, R89, RZ ;  /* 0x000000592828723e */ /* 0x000fe200048070ff */
[-C--:B------:R-:W-:Y:S01]  /*3580*/  FFMA.FTZ R43, R28, R42.reuse, -R43 ;  /* 0x0000002a1c2b7223 */ /* 0x080fe2000001082b */
[----:B------:R-:W-:Y:S01]  /*3590*/  FFMA.FTZ R78, R11, R42, R78 ;  /* 0x0000002a0b4e7223 */ /* 0x000fe2000001004e */
[-C--:B------:R-:W-:Y:S01]  /*35a0*/  FFMA.FTZ R36, R9, R41.reuse, -R36 ;  /* 0x0000002909247223 */ /* 0x080fe20000010824 */
[----:B------:R-:W-:Y:S01]  /*35b0*/  FFMA.FTZ R37, R10, R41, R37 ;  /* 0x000000290a257223 */ /* 0x000fe20000010025 */
[----:B------:R-:W-:Y:S02]  /*35c0*/  F2FP.SATFINITE.E4M3.F32.PACK_AB_MERGE_C R90, R91, R90, RZ ;  /* 0x0000005a5b5a723e */ /* 0x000fe400048070ff */
[----:B------:R-:W-:-:S02]  /*35d0*/  F2FP.SATFINITE.E4M3.F32.PACK_AB_MERGE_C R9, R29, R8, R34 ;  /* 0x000000081d09723e */ /* 0x000fc40004807022 */
[----:B------:R-:W-:Y:S02]  /*35e0*/  F2FP.SATFINITE.E4M3.F32.PACK_AB_MERGE_C R8, R31, R30, R35 ;  /* 0x0000001e1f08723e */ /* 0x000fe40004807023 */
[----:B------:R-:W-:Y:S02]  /*35f0*/  F2FP.SATFINITE.E4M3.F32.PACK_AB_MERGE_C R10, R37, R36, R40 ;  /* 0x00000024250a723e */ /* 0x000fe40004807028 */
[----:B------:R-:W-:-:S07]  /*3600*/  F2FP.SATFINITE.E4M3.F32.PACK_AB_MERGE_C R11, R78, R43, R90 ;  /* 0x0000002b4e0b723e */ /* 0x000fce000480705a */
.L_x_340:
[----:B------:R-:W-:Y:S05]  /*3610*/  BSYNC B2 ;  /* 0x0000000000027941 */ /* 0x000fea0003800000 */
.L_x_339:
[----:B--2---:R2:W-:Y:S02]  /*3620*/  STG.E.128 desc[UR42][R32.64+0x20], R8 ;  /* 0x0000200820007986 */ /* 0x0045e4000c101d2a */
.L_x_338:
[----:B------:R-:W-:Y:S05]  /*3630*/  BSYNC B1 ;  /* 0x0000000000017941 */ /* 0x000fea0003800000 */
.L_x_337:
[----:B------:R-:W-:Y:S05]  /*3640*/  @P1 BRA `(.L_x_332) ;  /* 0x0000002800b01947 */ /* 0x000fea0003800000 */
[----:B------:R-:W3:Y:S01]  /*3650*/  LDL R28, [R1+0x8] ;  /* 0x00000800011c7983 */ /* 0x000ee20000100800 */
[----:B------:R-:W-:Y:S03]  /*3660*/  BSSY B1, `(.L_x_341) ;  /* 0x000006b000017945 */ /* 0x000fe60003800000 */
[----:B-12---:R1:W2:Y:S01]  /*3670*/  LDS.128 R8, [R84+0x15800] ;  /* 0x0158000054087984 */ /* 0x0062a20000000c00 */
[----:B---3--:R-:W-:-:S13]  /*3680*/  ISETP.GE.AND P4, PT, R28, R87, PT ;  /* 0x000000571c00720c */ /* 0x008fda0003f86270 */
[----:B-12---:R-:W-:Y:S05]  /*3690*/  @P4 BRA `(.L_x_342) ;  /* 0x00000004009c4947 */ /* 0x006fea0003800000 */
        /* <DEDUP_REMOVED lines=8> */
[----:B------:R-:W-:Y:S01]  /*3720*/  IMAD.MOV.U32 R14, RZ, RZ, R8 ;  /* 0x000000ffff0e7224 */ /* 0x000fe200078e0008 */
[----:B------:R-:W-:-:S02]  /*3730*/  F2FP.F16.E4M3.UNPACK_B R8, R9 ;  /* 0x00000009ff08723e */ /* 0x000fc400020006ff */
[----:B------:R-:W-:Y:S01]  /*3740*/  LOP3.LUT R13, R13, 0xff00, R12, 0xf8, !PT ;  /* 0x0000ff000d0d7812 */ /* 0x000fe200078ef80c */
[----:B------:R-:W-:Y:S01]  /*3750*/  IMAD.U32 R12, R31, 0x10000, RZ ;  /* 0x000100001f0c7824 */ /* 0x000fe200078e00ff */
[----:B------:R-:W-:Y:S01]  /*3760*/  LOP3.LUT R30, R28, 0xff00, R15, 0xf8, !PT ;  /* 0x0000ff001c1e7812 */ /* 0x000fe200078ef80f */
[----:B------:R-:W-:Y:S01]  /*3770*/  IMAD.U32 R15, R29, 0x10000, RZ ;  /* 0x000100001d0f7824 */ /* 0x000fe200078e00ff */
[-C--:B------:R-:W-:Y:S02]  /*3780*/  F2FP.F16.E4M3.UNPACK_B R28, R38.reuse.H1 ;  /* 0x00000026ff1c723e */ /* 0x080fe400030006ff */
[----:B------:R-:W-:Y:S02]  /*3790*/  LOP3.LUT R12, R13, 0xff0000, R12, 0xf8, !PT ;  /* 0x00ff00000d0c7812 */ /* 0x000fe400078ef80c */
[----:B------:R-:W-:Y:S01]  /*37a0*/  LOP3.LUT R13, R30, 0xff0000, R15, 0xf8, !PT ;  /* 0x00ff00001e0d7812 */ /* 0x000fe200078ef80f */
[----:B------:R-:W-:Y:S01]  /*37b0*/  HADD2.F32 R34, -RZ, R28.H0_H0 ;  /* 0x2000001cff227230 */ /* 0x000fe20000004100 */
[----:B------:R-:W-:Y:S01]  /*37c0*/  F2FP.F16.E4M3.UNPACK_B R30, R39.H1 ;  /* 0x00000027ff1e723e */ /* 0x000fe200030006ff */
[--C-:B------:R-:W-:Y:S01]  /*37d0*/  HADD2.F32 R15, -RZ, R8.reuse.H1_H1 ;  /* 0x30000008ff0f7230 */ /* 0x100fe20000004100 */
[----:B------:R-:W-:Y:S01]  /*37e0*/  F2FP.F16.E4M3.UNPACK_B R9, R9.H1 ;  /* 0x00000009ff09723e */ /* 0x000fe200030006ff */
[----:B------:R-:W-:Y:S01]  /*37f0*/  HADD2.F32 R8, -RZ, R8.H0_H0 ;  /* 0x20000008ff087230 */ /* 0x000fe20000004100 */
[----:B------:R-:W-:Y:S01]  /*3800*/  F2FP.F16.E4M3.UNPACK_B R38, R38 ;  /* 0x00000026ff26723e */ /* 0x000fe200020006ff */
[----:B------:R-:W-:-:S02]  /*3810*/  HADD2.F32 R35, -RZ, R28.H1_H1 ;  /* 0x3000001cff237230 */ /* 0x000fc40000004100 */
[CC--:B------:R-:W-:Y:S01]  /*3820*/  FMUL.FTZ R37, R15.reuse, R34.reuse ;  /* 0x000000220f257220 */ /* 0x0c0fe20000410000 */
[--C-:B------:R-:W-:Y:S02]  /*3830*/  HADD2.F32 R31, -RZ, R30.reuse.H0_H0 ;  /* 0x2000001eff1f7230 */ /* 0x100fe40000004100 */
        /* <DEDUP_REMOVED lines=14> */
[----:B------:R-:W-:-:S02]  /*3920*/  HADD2.F32 R29, -RZ, R15.H0_H0 ;  /* 0x2000000fff1d7230 */ /* 0x000fc40000004100 */
[----:B------:R-:W-:Y:S02]  /*3930*/  HADD2.F32 R30, -RZ, R15.H1_H1 ;  /* 0x3000000fff1e7230 */ /* 0x000fe40000004100 */
        /* <DEDUP_REMOVED lines=9> */
[----:B------:R-:W-:Y:S01]  /*39d0*/  F2FP.F16.E4M3.UNPACK_B R38, R13 ;  /* 0x0000000dff26723e */ /* 0x000fe200020006ff */
        /* <DEDUP_REMOVED lines=8> */
[----:B------:R-:W-:Y:S01]  /*3a60*/  F2FP.F16.E4M3.UNPACK_B R30, R10.H1 ;  /* 0x0000000aff1e723e */ /* 0x000fe200030006ff */
[----:B------:R-:W-:Y:S01]  /*3a70*/  HADD2.F32 R31, -RZ, R31.H1_H1 ;  /* 0x3000001fff1f7230 */ /* 0x000fe20000004100 */
[----:B------:R-:W-:Y:S01]  /*3a80*/  F2FP.SATFINITE.E4M3.F32.PACK_AB_MERGE_C R28, R40, R37, RZ ;  /* 0x00000025281c723e */ /* 0x000fe200048070ff */
[----:B------:R-:W-:Y:S01]  /*3a90*/  HADD2.F32 R41, -RZ, R39.H1_H1 ;  /* 0x30000027ff297230 */ /* 0x000fe20000004100 */
[-C--:B------:R-:W-:Y:S01]  /*3aa0*/  F2FP.F16.E4M3.UNPACK_B R35, R12.reuse ;  /* 0x0000000cff23723e */ /* 0x080fe200020006ff */
[----:B------:R-:W-:Y:S01]  /*3ab0*/  HADD2.F32 R13, -RZ, R30.H1_H1 ;  /* 0x3000001eff0d7230 */ /* 0x000fe20000004100 */
[----:B------:R-:W-:Y:S01]  /*3ac0*/  F2FP.F16.E4M3.UNPACK_B R36, R12.H1 ;  /* 0x0000000cff24723e */ /* 0x000fe200030006ff */
[----:B------:R-:W-:Y:S02]  /*3ad0*/  HADD2.F32 R40, -RZ, R38.H1_H1 ;  /* 0x30000026ff287230 */ /* 0x000fe40000004100 */
[----:B------:R-:W-:Y:S01]  /*3ae0*/  FMUL.FTZ R43, R31, R41 ;  /* 0x000000291f2b7220 */ /* 0x000fe20000410000 */
[----:B------:R-:W-:-:S02]  /*3af0*/  HADD2.F32 R30, -RZ, R30.H0_H0 ;  /* 0x2000001eff1e7230 */ /* 0x000fc40000004100 */
[----:B------:R-:W-:Y:S01]  /*3b00*/  FMUL.FTZ R42, R34, R41 ;  /* 0x00000029222a7220 */ /* 0x000fe20000410000 */
[----:B------:R-:W-:Y:S02]  /*3b10*/  HADD2.F32 R12, -RZ, R35.H1_H1 ;  /* 0x30000023ff0c7230 */ /* 0x000fe40000004100 */
[CC--:B------:R-:W-:Y:S01]  /*3b20*/  FMUL.FTZ R41, R13.reuse, R40.reuse ;  /* 0x000000280d297220 */ /* 0x0c0fe20000410000 */
[----:B------:R-:W-:Y:S01]  /*3b30*/  F2FP.F16.E4M3.UNPACK_B R11, R11 ;  /* 0x0000000bff0b723e */ /* 0x000fe200020006ff */
[C---:B------:R-:W-:Y:S01]  /*3b40*/  FMUL.FTZ R40, R30.reuse, R40 ;  /* 0x000000281e287220 */ /* 0x040fe20000410000 */
[----:B------:R-:W-:Y:S01]  /*3b50*/  F2FP.F16.E4M3.UNPACK_B R10, R10 ;  /* 0x0000000aff0a723e */ /* 0x000fe200020006ff */
[-C--:B------:R-:W-:Y:S01]  /*3b60*/  FFMA.FTZ R41, R30, R12.reuse, -R41 ;  /* 0x0000000c1e297223 */ /* 0x080fe20000010829 */
[----:B------:R-:W-:Y:S02]  /*3b70*/  HADD2.F32 R37, -RZ, R36.H1_H1 ;  /* 0x30000024ff257230 */ /* 0x000fe40000004100 */
[----:B------:R-:W-:Y:S01]  /*3b80*/  FFMA.FTZ R40, R13, R12, R40 ;  /* 0x0000000c0d287223 */ /* 0x000fe20000010028 */
[--C-:B------:R-:W-:Y:S01]  /*3b90*/  HADD2.F32 R12, -RZ, R11.reuse.H0_H0 ;  /* 0x2000000bff0c7230 */ /* 0x100fe20000004100 */
[----:B------:R-:W-:Y:S01]  /*3ba0*/  F2FP.SATFINITE.E4M3.F32.PACK_AB_MERGE_C R9, R9, R8, R28 ;  /* 0x000000080909723e */ /* 0x000fe2000480701c */
[----:B------:R-:W-:-:S02]  /*3bb0*/  HADD2.F32 R13, -RZ, R11.H1_H1 ;  /* 0x3000000bff0d7230 */ /* 0x000fc40000004100 */
[-C--:B------:R-:W-:Y:S01]  /*3bc0*/  FFMA.FTZ R43, R34, R37.reuse, -R43 ;  /* 0x00000025222b7223 */ /* 0x080fe2000001082b */
[--C-:B------:R-:W-:Y:S02]  /*3bd0*/  HADD2.F32 R11, -RZ, R10.reuse.H0_H0 ;  /* 0x2000000aff0b7230 */ /* 0x100fe40000004100 */
[----:B------:R-:W-:Y:S01]  /*3be0*/  FFMA.FTZ R42, R31, R37, R42 ;  /* 0x000000251f2a7223 */ /* 0x000fe2000001002a */
[----:B------:R-:W-:Y:S01]  /*3bf0*/  HADD2.F32 R39, -RZ, R39.H0_H0 ;  /* 0x20000027ff277230 */ /* 0x000fe20000004100 */
[----:B------:R-:W-:Y:S01]  /*3c00*/  F2FP.SATFINITE.E4M3.F32.PACK_AB_MERGE_C R40, R40, R41, RZ ;  /* 0x000000292828723e */ /* 0x000fe200048070ff */
[----:B------:R-:W-:Y:S01]  /*3c10*/  HADD2.F32 R10, -RZ, R10.H1_H1 ;  /* 0x3000000aff0a7230 */ /* 0x000fe20000004100 */
[----:B------:R-:W-:Y:S01]  /*3c20*/  F2FP.SATFINITE.E4M3.F32.PACK_AB_MERGE_C R8, R15, R14, R29 ;  /* 0x0000000e0f08723e */ /* 0x000fe2000480701d */
[----:B------:R-:W-:Y:S02]  /*3c30*/  HADD2.F32 R38, -RZ, R38.H0_H0 ;  /* 0x20000026ff267230 */ /* 0x000fe40000004100 */
[----:B------:R-:W-:Y:S01]  /*3c40*/  FMUL.FTZ R37, R13, R39 ;  /* 0x000000270d257220 */ /* 0x000fe20000410000 */
[----:B------:R-:W-:-:S02]  /*3c50*/  HADD2.F32 R36, -RZ, R36.H0_H0 ;  /* 0x20000024ff247230 */ /* 0x000fc40000004100 */
[----:B------:R-:W-:Y:S01]  /*3c60*/  FMUL.FTZ R34, R12, R39 ;  /* 0x000000270c227220 */ /* 0x000fe20000410000 */
[----:B------:R-:W-:Y:S02]  /*3c70*/  HADD2.F32 R35, -RZ, R35.H0_H0 ;  /* 0x20000023ff237230 */ /* 0x000fe40000004100 */
[-C--:B------:R-:W-:Y:S01]  /*3c80*/  FMUL.FTZ R30, R10, R38.reuse ;  /* 0x000000260a1e7220 */ /* 0x080fe20000410000 */
[----:B------:R-:W-:Y:S01]  /*3c90*/  FMUL.FTZ R31, R11, R38 ;  /* 0x000000260b1f7220 */ /* 0x000fe20000410000 */
[-C--:B------:R-:W-:Y:S01]  /*3ca0*/  FFMA.FTZ R37, R12, R36.reuse, -R37 ;  /* 0x000000240c257223 */ /* 0x080fe20000010825 */
[----:B------:R-:W-:Y:S01]  /*3cb0*/  FFMA.FTZ R34, R13, R36, R34 ;  /* 0x000000240d227223 */ /* 0x000fe20000010022 */
[-C--:B------:R-:W-:Y:S01]  /*3cc0*/  FFMA.FTZ R30, R11, R35.reuse, -R30 ;  /* 0x000000230b1e7223 */ /* 0x080fe2000001081e */
[----:B------:R-:W-:Y:S01]  /*3cd0*/  FFMA.FTZ R31, R10, R35, R31 ;  /* 0x000000230a1f7223 */ /* 0x000fe2000001001f */
[----:B------:R-:W-:-:S04]  /*3ce0*/  F2FP.SATFINITE.E4M3.F32.PACK_AB_MERGE_C R42, R42, R43, RZ ;  /* 0x0000002b2a2a723e */ /* 0x000fc800048070ff */
[----:B------:R-:W-:Y:S02]  /*3cf0*/  F2FP.SATFINITE.E4M3.F32.PACK_AB_MERGE_C R10, R31, R30, R40 ;  /* 0x0000001e1f0a723e */ /* 0x000fe40004807028 */
[----:B------:R-:W-:-:S07]  /*3d00*/  F2FP.SATFINITE.E4M3.F32.PACK_AB_MERGE_C R11, R34, R37, R42 ;  /* 0x00000025220b723e */ /* 0x000fce000480702a */
.L_x_342:
[----:B------:R-:W-:Y:S05]  /*3d10*/  BSYNC B1 ;  /* 0x0000000000017941 */ /* 0x000fea0003800000 */
.L_x_341:
[----:B------:R3:W-:Y:S01]  /*3d20*/  STG.E.128 desc[UR42][R32.64+0x40], R8 ;  /* 0x0000400820007986 */ /* 0x0007e2000c101d2a */
[----:B------:R-:W-:Y:S05]  /*3d30*/  BRA `(.L_x_332) ;  /* 0x0000002000f47947 */ /* 0x000fea0003800000 */
.L_x_326:
[----:B------:R-:W-:Y:S01]  /*3d40*/  ISETP.GE.AND P4, PT, R22, R85, PT ;  /* 0x000000551600720c */ /* 0x000fe20003f86270 */
[----:B------:R-:W-:Y:S01]  /*3d50*/  BSSY B1, `(.L_x_343) ;  /* 0x000001a000017945 */ /* 0x000fe20003800000 */
[----:B------:R-:W-:Y:S02]  /*3d60*/  CS2R R10, SRZ ;  /* 0x00000000000a7805 */ /* 0x000fe4000001ff00 */
[----:B------:R-:W-:Y:S02]  /*3d70*/  CS2R R8, SRZ ;  /* 0x0000000000087805 */ /* 0x000fe4000001ff00 */
[----:B------:R-:W-:Y:S02]  /*3d80*/  CS2R R14, SRZ ;  /* 0x00000000000e7805 */ /* 0x000fe4000001ff00 */
[----:B------:R-:W-:Y:S02]  /*3d90*/  CS2R R12, SRZ ;  /* 0x00000000000c7805 */ /* 0x000fe4000001ff00 */
[----:B------:R-:W-:-:S02]  /*3da0*/  CS2R R30, SRZ ;  /* 0x00000000001e7805 */ /* 0x000fc4000001ff00 */
[----:B------:R-:W-:Y:S02]  /*3db0*/  CS2R R28, SRZ ;  /* 0x00000000001c7805 */ /* 0x000fe4000001ff00 */
[----:B------:R-:W-:Y:S02]  /*3dc0*/  CS2R R34, SRZ ;  /* 0x0000000000227805 */ /* 0x000fe4000001ff00 */
[----:B------:R-:W-:Y:S01]  /*3dd0*/  CS2R R32, SRZ ;  /* 0x0000000000207805 */ /* 0x000fe2000001ff00 */
[----:B------:R-:W-:Y:S06]  /*3de0*/  @P4 BRA `(.L_x_344) ;  /* 0x0000000000404947 */ /* 0x000fec0003800000 */
[----:B------:R-:W-:Y:S01]  /*3df0*/  ULDC.64 UR4, c[0x0][0x3e8] ;  /* 0x0000fa0000047ab9 */ /* 0x000fe20000000a00 */
[----:B------:R-:W-:Y:S01]  /*3e00*/  ULDC.64 UR6, c[0x0][0x400] ;  /* 0x0001000000067ab9 */ /* 0x000fe20000000a00 */
[----:B------:R-:W-:Y:S02]  /*3e10*/  IADD3 R40, P3, P5, R52, UR4, R40 ;  /* 0x0000000434287c10 */ /* 0x000fe4000fd7e028 */
[----:B------:R-:W-:Y:S02]  /*3e20*/  CS2R R10, SRZ ;  /* 0x00000000000a7805 */ /* 0x000fe4000001ff00 */
[----:B------:R-:W-:Y:S02]  /*3e30*/  CS2R R8, SRZ ;  /* 0x0000000000087805 */ /* 0x000fe4000001ff00 */
[----:B------:R-:W-:Y:S02]  /*3e40*/  CS2R R30, SRZ ;  /* 0x00000000001e7805 */ /* 0x000fe4000001ff00 */
[----:B------:R-:W-:-:S02]  /*3e50*/  IADD3.X R41, R21, UR5, R42, P3, P5 ;  /* 0x0000000515297c10 */ /* 0x000fc40009fea42a */
[----:B------:R-:W-:Y:S02]  /*3e60*/  CS2R R28, SRZ ;  /* 0x00000000001c7805 */ /* 0x000fe4000001ff00 */
[----:B------:R-:W-:-:S04]  /*3e70*/  IADD3 R38, P3, P5, R48, UR6, R38 ;  /* 0x0000000630267c10 */ /* 0x000fc8000fd7e026 */
[----:B------:R-:W-:Y:S02]  /*3e80*/  IADD3.X R39, R5, UR7, R43, P3, P5 ;  /* 0x0000000705277c10 */ /* 0x000fe40009fea42b */
[-C--:B------:R-:W-:Y:S02]  /*3e90*/  ISETP.GE.AND P3, PT, R18, R87.reuse, PT ;  /* 0x000000571200720c */ /* 0x080fe40003f66270 */
[----:B------:R-:W-:-:S11]  /*3ea0*/  ISETP.GE.AND P5, PT, R81, R87, PT ;  /* 0x000000575100720c */ /* 0x000fd60003fa6270 */
[----:B------:R0:W5:Y:S04]  /*3eb0*/  @!P3 LDG.E.128 R12, desc[UR42][R40.64] ;  /* 0x0000002a280cb981 */ /* 0x000168000c1e1d00 */
[----:B------:R0:W5:Y:S04]  /*3ec0*/  @!P5 LDG.E.128 R8, desc[UR42][R40.64+0x20] ;  /* 0x0000202a2808d981 */ /* 0x000168000c1e1d00 */
[----:B------:R0:W5:Y:S04]  /*3ed0*/  @!P3 LDG.E.128 R32, desc[UR42][R38.64] ;  /* 0x0000002a2620b981 */ /* 0x000168000c1e1d00 */
[----:B------:R0:W5:Y:S02]  /*3ee0*/  @!P5 LDG.E.128 R28, desc[UR42][R38.64+0x20] ;  /* 0x0000202a261cd981 */ /* 0x000164000c1e1d00 */
.L_x_344:
[----:B------:R-:W-:Y:S05]  /*3ef0*/  BSYNC B1 ;  /* 0x0000000000017941 */ /* 0x000fea0003800000 */
.L_x_343:
[----:B------:R-:W-:Y:S01]  /*3f00*/  UISETP.NE.AND UP0, UPT, UR36, 0x3, UPT ;  /* 0x000000032400788c */ /* 0x000fe2000bf05270 */
[----:B-----5:R-:W-:Y:S02]  /*3f10*/  IMAD.MOV.U32 R92, RZ, RZ, R10 ;  /* 0x000000ffff5c7224 */ /* 0x020fe400078e000a */
[----:B------:R-:W-:Y:S02]  /*3f20*/  IMAD.MOV.U32 R91, RZ, RZ, R8 ;  /* 0x000000ffff5b7224 */ /* 0x000fe400078e0008 */
[----:B------:R-:W-:Y:S01]  /*3f30*/  IMAD.MOV.U32 R99, RZ, RZ, R14 ;  /* 0x000000ffff637224 */ /* 0x000fe200078e000e */
[----:B------:R-:W-:Y:S01]  /*3f40*/  PLOP3.LUT P3, PT, PT, PT, UP0, 0x80, 0x0 ;  /* 0x000000000000781c */ /* 0x000fe20003f6f008 */
[----:B------:R-:W-:Y:S02]  /*3f50*/  IMAD.MOV.U32 R96, RZ, RZ, R12 ;  /* 0x000000ffff607224 */ /* 0x000fe400078e000c */
[----:B------:R-:W-:Y:S02]  /*3f60*/  IMAD.MOV.U32 R90, RZ, RZ, R30 ;  /* 0x000000ffff5a7224 */ /* 0x000fe400078e001e */
[----:B------:R-:W-:-:S02]  /*3f70*/  IMAD.MOV.U32 R89, RZ, RZ, R28 ;  /* 0x000000ffff597224 */ /* 0x000fc400078e001c */
[----:B------:R-:W-:Y:S02]  /*3f80*/  IMAD.MOV.U32 R98, RZ, RZ, R34 ;  /* 0x000000ffff627224 */ /* 0x000fe400078e0022 */
[----:B------:R-:W-:-:S04]  /*3f90*/  IMAD.MOV.U32 R97, RZ, RZ, R32 ;  /* 0x000000ffff617224 */ /* 0x000fc800078e0020 */
[----:B------:R-:W-:Y:S05]  /*3fa0*/  @!P3 BRA `(.L_x_345) ;  /* 0x000000000004b947 */ /* 0x000fea0003800000 */
[----:B------:R-:W-:Y:S01]  /*3fb0*/  BPT.TRAP 0x1 ;  /* 0x000000040000795c */ /* 0x000fe20000300000 */
.L_x_345:
[----:B------:R-:W-:Y:S01]  /*3fc0*/  IMAD R83, R17, 0x8, R16 ;  /* 0x0000000811537824 */ /* 0x000fe200078e0210 */
[----:B------:R-:W-:Y:S01]  /*3fd0*/  SHF.L.U32 R86, R23, 0x1f, RZ ;  /* 0x0000001f17567819 */ /* 0x000fe200000006ff */
[----:B------:R-:W-:Y:S03]  /*3fe0*/  BSSY B1, `(.L_x_346) ;  /* 0x0000003000017945 */ /* 0x000fe60003800000 */
[----:B------:R-:W1:Y:S02]  /*3ff0*/  SYNCS.PHASECHK.TRANS64.TRYWAIT P5, [R83+URZ+0x19c90], R86 ;  /* 0x019c9056530075a7 */ /* 0x000e6400080a017f */
[----:B-1----:R-:W-:Y:S05]  /*4000*/  @!P5 BRA `(.L_x_347) ;  /* 0x000001400084d947 */ /* 0x002fea0003800000 */
.L_x_572:
[----:B------:R-:W-:Y:S05]  /*4010*/  BSYNC B1 ;  /* 0x0000000000017941 */ /* 0x000fea0003800000 */
.L_x_346:
[----:B------:R-:W-:Y:S05]  /*4020*/  @P4 BRA `(.L_x_332) ;  /* 0x0000002000384947 */ /* 0x000fea0003800000 */
[----:B------:R-:W2:Y:S01]  /*4030*/  LDC R93, c[0x0][0x2f4] ;  /* 0x0000bd00ff5d7b82 */ /* 0x000ea20000000800 */
[----:B------:R-:W-:Y:S01]  /*4040*/  ISETP.NE.AND P4, PT, R60, RZ, PT ;  /* 0x000000ff3c00720c */ /* 0x000fe20003f85270 */
[----:B------:R-:W-:Y:S01]  /*4050*/  ULDC.64 UR4, c[0x0][0x300] ;  /* 0x0000c00000047ab9 */ /* 0x000fe20000000a00 */
[----:B0-----:R-:W-:Y:S01]  /*4060*/  SHF.R.S32.HI R38, RZ, 0x1f, R22 ;  /* 0x0000001fff267819 */ /* 0x001fe20000011416 */
[----:B------:R-:W-:Y:S01]  /*4070*/  IMAD.MOV.U32 R78, RZ, RZ, R36 ;  /* 0x000000ffff4e7224 */ /* 0x000fe200078e0024 */
[----:B------:R-:W-:Y:S03]  /*4080*/  BSSY B1, `(.L_x_348) ;  /* 0x00000fc000017945 */ /* 0x000fe60003800000 */
[----:B------:R-:W-:Y:S02]  /*4090*/  IMAD R37, R38, UR4, RZ ;  /* 0x0000000426257c24 */ /* 0x000fe4000f8e02ff */
[----:B------:R-:W-:-:S04]  /*40a0*/  IMAD.WIDE.U32 R78, R22, UR4, R78 ;  /* 0x00000004164e7c25 */ /* 0x000fc8000f8e004e */
[----:B------:R-:W-:-:S04]  /*40b0*/  IMAD R37, R22, UR5, R37 ;  /* 0x0000000516257c24 */ /* 0x000fc8000f8e0225 */
[----:B------:R-:W-:Y:S02]  /*40c0*/  IMAD.IADD R94, R37, 0x1, R79 ;  /* 0x00000001255e7824 */ /* 0x000fe400078e024f */
[----:B--2---:R-:W-:Y:S01]  /*40d0*/  IMAD.IADD R95, R93, 0x1, -R61 ;  /* 0x000000015d5f7824 */ /* 0x004fe200078e0a3d */
[----:B------:R-:W-:Y:S06]  /*40e0*/  @!P4 BRA `(.L_x_349) ;  /* 0x0000000c00d4c947 */ /* 0x000fec0003800000 */
[----:B------:R-:W2:Y:S01]  /*40f0*/  LDL R38, [R1+0xc] ;  /* 0x00000c0001267983 */ /* 0x000ea20000100800 */
[----:B------:R-:W-:Y:S01]  /*4100*/  SEL R36, R61, R95, !P0 ;  /* 0x0000005f3d247207 */ /* 0x000fe20004000000 */
[----:B------:R-:W-:Y:S01]  /*4110*/  BSSY B2, `(.L_x_350) ;  /* 0x00000e9000027945 */ /* 0x000fe20003800000 */
[----:B------:R-:W-:Y:S02]  /*4120*/  SHF.R.U32.HI R39, RZ, 0x3, R156 ;  /* 0x00000003ff277819 */ /* 0x000fe4000001169c */
[----:B------:R-:W-:Y:S02]  /*4130*/  SHF.R.S32.HI R37, RZ, 0x1f, R36 ;  /* 0x0000001fff257819 */ /* 0x000fe40000011424 */
[----:B------:R-:W-:Y:S02]  /*4140*/  IADD3 R102, P4, P5, R58, R78, R20 ;  /* 0x0000004e3a667210 */ /* 0x000fe40007d9e014 */
[----:B------:R-:W-:Y:S02]  /*4150*/  LEA.HI R37, R37, R36, RZ, 0x5 ;  /* 0x0000002425257211 */ /* 0x000fe400078f28ff */
[----:B------:R-:W-:-:S02]  /*4160*/  IADD3.X R100, R75, R94, R4, P4, P5 ;  /* 0x0000005e4b647210 */ /* 0x000fc400027ea404 */
[----:B------:R-:W-:Y:S02]  /*4170*/  SHF.R.S32.HI R36, RZ, 0x5, R37 ;  /* 0x00000005ff247819 */ /* 0x000fe40000011425 */
[----:B------:R-:W-:Y:S02]  /*4180*/  ISETP.GE.AND P5, PT, R18, R87, PT ;  /* 0x000000571200720c */ /* 0x000fe40003fa6270 */
[----:B------:R-:W-:-:S04]  /*4190*/  LEA.HI.SX32 R36, R73, R36, 0x1c ;  /* 0x0000002449247211 */ /* 0x000fc800078fe2ff */
[C---:B------:R-:W-:Y:S01]  /*41a0*/  LEA.HI R37, R36.reuse, R36, RZ, 0x1 ;  /* 0x0000002424257211 */ /* 0x040fe200078f08ff */
[----:B------:R-:W-:-:S04]  /*41b0*/  IMAD.SHL.U32 R101, R36, 0x10, RZ ;  /* 0x0000001024657824 */ /* 0x000fc800078e00ff */
[----:B------:R-:W-:Y:S01]  /*41c0*/  IMAD.SHL.U32 R37, R37, 0x800, RZ ;  /* 0x0000080025257824 */ /* 0x000fe200078e00ff */
[----:B------:R-:W-:Y:S02]  /*41d0*/  LOP3.LUT R36, R156, 0x10, R101, 0xf8, !PT ;  /* 0x000000109c247812 */ /* 0x000fe400078ef865 */
[----:B------:R-:W-:Y:S02]  /*41e0*/  ISETP.GE.AND P4, PT, R101, R93, PT ;  /* 0x0000005d6500720c */ /* 0x000fe40003f86270 */
[----:B------:R-:W-:Y:S02]  /*41f0*/  LOP3.LUT R37, R37, 0xfffff000, RZ, 0xc0, !PT ;  /* 0xfffff00025257812 */ /* 0x000fe400078ec0ff */
[----:B------:R-:W-:-:S04]  /*4200*/  LOP3.LUT R36, R36, R39, RZ, 0x3c, !PT ;  /* 0x0000002724247212 */ /* 0x000fc800078e3cff */
[----:B--2---:R-:W-:Y:S01]  /*4210*/  IADD3 R36, R36, R37, R38 ;  /* 0x0000002524247210 */ /* 0x004fe20007ffe026 */
[----:B------:R-:W-:-:S04]  /*4220*/  IMAD R37, R17, 0x3000, R71 ;  /* 0x0000300011257824 */ /* 0x000fc800078e0247 */
[----:B------:R-:W-:Y:S02]  /*4230*/  IMAD R39, R17, 0x3000, R36 ;  /* 0x0000300011277824 */ /* 0x000fe400078e0224 */
[C---:B------:R-:W-:Y:S02]  /*4240*/  IMAD.IADD R37, R16.reuse, 0x1, R37 ;  /* 0x0000000110257824 */ /* 0x040fe400078e0225 */
[----:B------:R-:W-:-:S04]  /*4250*/  IMAD.IADD R40, R16, 0x1, R39 ;  /* 0x0000000110287824 */ /* 0x000fc800078e0227 */
[----:B------:R-:W0:Y:S04]  /*4260*/  LDS.128 R36, [R37+0x13800] ;  /* 0x0138000025247984 */ /* 0x000e280000000c00 */
[----:B------:R-:W2:Y:S01]  /*4270*/  LDS.128 R40, [R40+0x13800] ;  /* 0x0138000028287984 */ /* 0x000ea20000000c00 */
[----:B------:R-:W-:Y:S05]  /*4280*/  @P5 BRA `(.L_x_351) ;  /* 0x0000000c00445947 */ /* 0x000fea0003800000 */
[----:B------:R-:W-:Y:S02]  /*4290*/  SHF.R.U32.HI R14, RZ, 0x8, R33 ;  /* 0x00000008ff0e7819 */ /* 0x000fe40000011621 */
[----:B------:R-:W-:Y:S02]  /*42a0*/  SHF.R.U32.HI R12, RZ, 0x8, R13 ;  /* 0x00000008ff0c7819 */ /* 0x000fe4000001160d */
[----:B------:R-:W-:Y:S01]  /*42b0*/  SHF.R.U32.HI R34, RZ, 0x10, R33 ;  /* 0x00000010ff227819 */ /* 0x000fe20000011621 */
[----:B------:R-:W-:Y:S01]  /*42c0*/  IMAD.SHL.U32 R14, R14, 0x100, RZ ;  /* 0x000001000e0e7824 */ /* 0x000fe200078e00ff */
[----:B------:R-:W-:Y:S01]  /*42d0*/  LOP3.LUT R33, R33, 0xff0000ff, RZ, 0xc0, !PT ;  /* 0xff0000ff21217812 */ /* 0x000fe200078ec0ff */
[----:B------:R-:W-:Y:S01]  /*42e0*/  IMAD.SHL.U32 R12, R12, 0x100, RZ ;  /* 0x000001000c0c7824 */ /* 0x000fe200078e00ff */
[----:B------:R-:W-:Y:S01]  /*42f0*/  SHF.R.U32.HI R32, RZ, 0x10, R13 ;  /* 0x00000010ff207819 */ /* 0x000fe2000001160d */
[----:B------:R-:W-:Y:S01]  /*4300*/  IMAD.U32 R34, R34, 0x10000, RZ ;  /* 0x0001000022227824 */ /* 0x000fe200078e00ff */
[----:B------:R-:W-:-:S02]  /*4310*/  LOP3.LUT R13, R13, 0xff0000ff, RZ, 0xc0, !PT ;  /* 0xff0000ff0d0d7812 */ /* 0x000fc400078ec0ff */
[----:B------:R-:W-:Y:S02]  /*4320*/  LOP3.LUT R33, R33, 0xff00, R14, 0xf8, !PT ;  /* 0x0000ff0021217812 */ /* 0x000fe400078ef80e */
[----:B------:R-:W-:Y:S01]  /*4330*/  LOP3.LUT R13, R13, 0xff00, R12, 0xf8, !PT ;  /* 0x0000ff000d0d7812 */ /* 0x000fe200078ef80c */
[----:B------:R-:W-:Y:S01]  /*4340*/  IMAD.U32 R12, R32, 0x10000, RZ ;  /* 0x00010000200c7824 */ /* 0x000fe200078e00ff */
[----:B------:R-:W-:Y:S02]  /*4350*/  LOP3.LUT R34, R33, 0xff0000, R34, 0xf8, !PT ;  /* 0x00ff000021227812 */ /* 0x000fe400078ef822 */
[----:B--2---:R-:W-:Y:S02]  /*4360*/  F2FP.F16.E4M3.UNPACK_B R104, R41 ;  /* 0x00000029ff68723e */ /* 0x004fe400020006ff */
[----:B------:R-:W-:Y:S02]  /*4370*/  LOP3.LUT R12, R13, 0xff0000, R12, 0xf8, !PT ;  /* 0x00ff00000d0c7812 */ /* 0x000fe400078ef80c */
[----:B------:R-:W-:Y:S01]  /*4380*/  F2FP.F16.E4M3.UNPACK_B R103, R34 ;  /* 0x00000022ff67723e */ /* 0x000fe200020006ff */
[--C-:B------:R-:W-:Y:S01]  /*4390*/  HADD2.F32 R14, -RZ, R104.reuse.H0_H0 ;  /* 0x20000068ff0e7230 */ /* 0x100fe20000004100 */
[----:B0-----:R-:W-:Y:S01]  /*43a0*/  F2FP.F16.E4M3.UNPACK_B R32, R37 ;  /* 0x00000025ff20723e */ /* 0x001fe200020006ff */
[----:B------:R-:W-:Y:S01]  /*43b0*/  HADD2.F32 R104, -RZ, R104.H1_H1 ;  /* 0x30000068ff687230 */ /* 0x000fe20000004100 */
[----:B------:R-:W-:Y:S01]  /*43c0*/  F2FP.F16.E4M3.UNPACK_B R13, R12 ;  /* 0x0000000cff0d723e */ /* 0x000fe200020006ff */
[----:B------:R-:W-:Y:S01]  /*43d0*/  HADD2.F32 R106, -RZ, R103.H0_H0 ;  /* 0x20000067ff6a7230 */ /* 0x000fe20000004100 */
[----:B------:R-:W-:Y:S01]  /*43e0*/  F2FP.F16.E4M3.UNPACK_B R41, R41.H1 ;  /* 0x00000029ff29723e */ /* 0x000fe200030006ff */
[----:B------:R-:W-:Y:S01]  /*43f0*/  HADD2.F32 R33, -RZ, R32.H0_H0 ;  /* 0x20000020ff217230 */ /* 0x000fe20000004100 */
[----:B------:R-:W-:Y:S01]  /*4400*/  F2FP.F16.E4M3.UNPACK_B R34, R34.H1 ;  /* 0x00000022ff22723e */ /* 0x000fe200030006ff */
[----:B------:R-:W-:-:S02]  /*4410*/  HADD2.F32 R105, -RZ, R13.H0_H0 ;  /* 0x2000000dff697230 */ /* 0x000fc40000004100 */
[CC--:B------:R-:W-:Y:S01]  /*4420*/  FMUL.FTZ R108, R14.reuse, R106.reuse ;  /* 0x0000006a0e6c7220 */ /* 0x0c0fe20000410000 */
[----:B------:R-:W-:Y:S02]  /*4430*/  HADD2.F32 R103, -RZ, R103.H1_H1 ;  /* 0x30000067ff677230 */ /* 0x000fe40000004100 */
[C---:B------:R-:W-:Y:S01]  /*4440*/  FMUL.FTZ R107, R33.reuse, R106 ;  /* 0x0000006a216b7220 */ /* 0x040fe20000410000 */
[----:B------:R-:W-:Y:S02]  /*4450*/  HADD2.F32 R32, -RZ, R32.H1_H1 ;  /* 0x30000020ff207230 */ /* 0x000fe40000004100 */
[-C--:B------:R-:W-:Y:S01]  /*4460*/  FFMA.FTZ R33, R33, R105.reuse, -R108 ;  /* 0x0000006921217223 */ /* 0x080fe2000001086c */
[----:B------:R-:W-:Y:S02]  /*4470*/  HADD2.F32 R13, -RZ, R13.H1_H1 ;  /* 0x3000000dff0d7230 */ /* 0x000fe40000004100 */
[----:B------:R-:W-:Y:S01]  /*4480*/  FFMA.FTZ R14, R14, R105, R107 ;  /* 0x000000690e0e7223 */ /* 0x000fe2000001006b */
[-C--:B------:R-:W-:Y:S01]  /*4490*/  FMUL.FTZ R105, R104, R103.reuse ;  /* 0x0000006768697220 */ /* 0x080fe20000410000 */
[----:B------:R-:W-:Y:S01]  /*44a0*/  FMUL.FTZ R103, R32, R103 ;  /* 0x0000006720677220 */ /* 0x000fe20000410000 */
[----:B------:R-:W-:-:S02]  /*44b0*/  HADD2.F32 R106, -RZ, R34.H0_H0 ;  /* 0x20000022ff6a7230 */ /* 0x000fc40000004100 */
[-C--:B------:R-:W-:Y:S01]  /*44c0*/  FFMA.FTZ R32, R32, R13.reuse, -R105 ;  /* 0x0000000d20207223 */ /* 0x080fe20000010869 */
[----:B------:R-:W-:Y:S01]  /*44d0*/  FFMA.FTZ R13, R104, R13, R103 ;  /* 0x0000000d680d7223 */ /* 0x000fe20000010067 */
[----:B------:R-:W-:Y:S01]  /*44e0*/  F2FP.F16.E4M3.UNPACK_B R104, R37.H1 ;  /* 0x00000025ff68723e */ /* 0x000fe200030006ff */
[----:B------:R-:W-:Y:S01]  /*44f0*/  HADD2.F32 R34, -RZ, R34.H1_H1 ;  /* 0x30000022ff227230 */ /* 0x000fe20000004100 */
[----:B------:R-:W-:Y:S01]  /*4500*/  F2FP.F16.E4M3.UNPACK_B R103, R12.H1 ;  /* 0x0000000cff67723e */ /* 0x000fe200030006ff */
[----:B------:R-:W-:Y:S02]  /*4510*/  HADD2.F32 R12, -RZ, R41.H0_H0 ;  /* 0x20000029ff0c7230 */ /* 0x000fe40000004100 */
[--C-:B------:R-:W-:Y:S02]  /*4520*/  HADD2.F32 R37, -RZ, R104.reuse.H0_H0 ;  /* 0x20000068ff257230 */ /* 0x100fe40000004100 */
[----:B------:R-:W-:Y:S02]  /*4530*/  HADD2.F32 R105, -RZ, R103.H0_H0 ;  /* 0x20000067ff697230 */ /* 0x000fe40000004100 */
[----:B------:R-:W-:Y:S01]  /*4540*/  FMUL.FTZ R108, R12, R106 ;  /* 0x0000006a0c6c7220 */ /* 0x000fe20000410000 */
[----:B------:R-:W-:-:S02]  /*4550*/  HADD2.F32 R104, -RZ, R104.H1_H1 ;  /* 0x30000068ff687230 */ /* 0x000fc40000004100 */
[C---:B------:R-:W-:Y:S01]  /*4560*/  FMUL.FTZ R107, R37.reuse, R106 ;  /* 0x0000006a256b7220 */ /* 0x040fe20000410000 */
[----:B------:R-:W-:Y:S02]  /*4570*/  HADD2.F32 R103, -RZ, R103.H1_H1 ;  /* 0x30000067ff677230 */ /* 0x000fe40000004100 */
[-C--:B------:R-:W-:Y:S01]  /*4580*/  FFMA.FTZ R37, R37, R105.reuse, -R108 ;  /* 0x0000006925257223 */ /* 0x080fe2000001086c */
[----:B------:R-:W-:Y:S01]  /*4590*/  LOP3.LUT R106, R35, 0xff0000ff, RZ, 0xc0, !PT ;  /* 0xff0000ff236a7812 */ /* 0x000fe200078ec0ff */
[----:B------:R-:W-:Y:S01]  /*45a0*/  FFMA.FTZ R12, R12, R105, R107 ;  /* 0x000000690c0c7223 */ /* 0x000fe2000001006b */
[----:B------:R-:W-:Y:S01]  /*45b0*/  HADD2.F32 R105, -RZ, R41.H1_H1 ;  /* 0x30000029ff697230 */ /* 0x000fe20000004100 */
[----:B------:R-:W-:-:S04]  /*45c0*/  SHF.R.U32.HI R107, RZ, 0x8, R15 ;  /* 0x00000008ff6b7819 */ /* 0x000fc8000001160f */
[-C--:B------:R-:W-:Y:S01]  /*45d0*/  FMUL.FTZ R41, R105, R34.reuse ;  /* 0x0000002269297220 */ /* 0x080fe20000410000 */
[----:B------:R-:W-:-:S03]  /*45e0*/  FMUL.FTZ R34, R104, R34 ;  /* 0x0000002268227220 */ /* 0x000fc60000410000 */
[-C--:B------:R-:W-:Y:S01]  /*45f0*/  FFMA.FTZ R41, R104, R103.reuse, -R41 ;  /* 0x0000006768297223 */ /* 0x080fe20000010829 */
[----:B------:R-:W-:Y:S01]  /*4600*/  FFMA.FTZ R34, R105, R103, R34 ;  /* 0x0000006769227223 */ /* 0x000fe20000010022 */
[----:B------:R-:W-:Y:S02]  /*4610*/  SHF.R.U32.HI R105, RZ, 0x8, R35 ;  /* 0x00000008ff697819 */ /* 0x000fe40000011623 */
[----:B------:R-:W-:Y:S02]  /*4620*/  SHF.R.U32.HI R103, RZ, 0x10, R15 ;  /* 0x00000010ff677819 */ /* 0x000fe4000001160f */
[----:B------:R-:W-:Y:S01]  /*4630*/  LOP3.LUT R104, R15, 0xff0000ff, RZ, 0xc0, !PT ;  /* 0xff0000ff0f687812 */ /* 0x000fe200078ec0ff */
[----:B------:R-:W-:Y:S01]  /*4640*/  IMAD.SHL.U32 R105, R105, 0x100, RZ ;  /* 0x0000010069697824 */ /* 0x000fe200078e00ff */
[----:B------:R-:W-:Y:S01]  /*4650*/  SHF.R.U32.HI R15, RZ, 0x10, R35 ;  /* 0x00000010ff0f7819 */ /* 0x000fe20000011623 */
[----:B------:R-:W-:Y:S01]  /*4660*/  IMAD.SHL.U32 R35, R107, 0x100, RZ ;  /* 0x000001006b237824 */ /* 0x000fe200078e00ff */
[----:B------:R-:W-:Y:S01]  /*4670*/  F2FP.SATFINITE.E4M3.F32.PACK_AB_MERGE_C R37, R41, R37, RZ ;  /* 0x000000252925723e */ /* 0x000fe200048070ff */
[----:B------:R-:W-:Y:S01]  /*4680*/  IMAD.U32 R103, R103, 0x10000, RZ ;  /* 0x0001000067677824 */ /* 0x000fe200078e00ff */
[----:B------:R-:W-:-:S02]  /*4690*/  LOP3.LUT R106, R106, 0xff00, R105, 0xf8, !PT ;  /* 0x0000ff006a6a7812 */ /* 0x000fc400078ef869 */
[----:B------:R-:W-:Y:S01]  /*46a0*/  LOP3.LUT R104, R104, 0xff00, R35, 0xf8, !PT ;  /* 0x0000ff0068687812 */ /* 0x000fe200078ef823 */
[----:B------:R-:W-:Y:S01]  /*46b0*/  IMAD.U32 R35, R15, 0x10000, RZ ;  /* 0x000100000f237824 */ /* 0x000fe200078e00ff */
[----:B------:R-:W-:Y:S02]  /*46c0*/  F2FP.F16.E4M3.UNPACK_B R41, R36.H1 ;  /* 0x00000024ff29723e */ /* 0x000fe400030006ff */
[----:B------:R-:W-:Y:S01]  /*46d0*/  LOP3.LUT R15, R104, 0xff0000, R103, 0xf8, !PT ;  /* 0x00ff0000680f7812 */ /* 0x000fe200078ef867 */
[----:B------:R-:W-:Y:S01]  /*46e0*/  IMAD.MOV.U32 R104, RZ, RZ, R39 ;  /* 0x000000ffff687224 */ /* 0x000fe200078e0027 */
[----:B------:R-:W-:Y:S02]  /*46f0*/  LOP3.LUT R35, R106, 0xff0000, R35, 0xf8, !PT ;  /* 0x00ff00006a237812 */ /* 0x000fe400078ef823 */
[----:B------:R-:W-:Y:S02]  /*4700*/  F2FP.F16.E4M3.UNPACK_B R39, R43 ;  /* 0x0000002bff27723e */ /* 0x000fe400020006ff */
[----:B------:R-:W-:-:S02]  /*4710*/  F2FP.F16.E4M3.UNPACK_B R105, R35 ;  /* 0x00000023ff69723e */ /* 0x000fc400020006ff */
[----:B------:R-:W-:Y:S01]  /*4720*/  F2FP.F16.E4M3.UNPACK_B R103, R104 ;  /* 0x00000068ff67723e */ /* 0x000fe200020006ff */
[----:B------:R-:W-:Y:S01]  /*4730*/  HADD2.F32 R107, -RZ, R39.H0_H0 ;  /* 0x20000027ff6b7230 */ /* 0x000fe20000004100 */
[----:B------:R-:W-:Y:S01]  /*4740*/  F2FP.F16.E4M3.UNPACK_B R106, R15 ;  /* 0x0000000fff6a723e */ /* 0x000fe200020006ff */
[----:B------:R-:W-:Y:S01]  /*4750*/  HADD2.F32 R109, -RZ, R105.H0_H0 ;  /* 0x20000069ff6d7230 */ /* 0x000fe20000004100 */
[----:B------:R-:W-:Y:S01]  /*4760*/  F2FP.F16.E4M3.UNPACK_B R43, R43.H1 ;  /* 0x0000002bff2b723e */ /* 0x000fe200030006ff */
[----:B------:R-:W-:Y:S01]  /*4770*/  HADD2.F32 R110, -RZ, R103.H0_H0 ;  /* 0x20000067ff6e7230 */ /* 0x000fe20000004100 */
[----:B------:R-:W-:Y:S01]  /*4780*/  F2FP.F16.E4M3.UNPACK_B R35, R35.H1 ;  /* 0x00000023ff23723e */ /* 0x000fe200030006ff */
[----:B------:R-:W-:Y:S02]  /*4790*/  HADD2.F32 R108, -RZ, R106.H0_H0 ;  /* 0x2000006aff6c7230 */ /* 0x000fe40000004100 */
[----:B------:R-:W-:Y:S01]  /*47a0*/  FMUL.FTZ R111, R107, R109 ;  /* 0x0000006d6b6f7220 */ /* 0x000fe20000410000 */
[----:B------:R-:W-:-:S02]  /*47b0*/  HADD2.F32 R39, -RZ, R39.H1_H1 ;  /* 0x30000027ff277230 */ /* 0x000fc40000004100 */
[C---:B------:R-:W-:Y:S01]  /*47c0*/  FMUL.FTZ R109, R110.reuse, R109 ;  /* 0x0000006d6e6d7220 */ /* 0x040fe20000410000 */
[----:B------:R-:W-:Y:S01]  /*47d0*/  HADD2.F32 R105, -RZ, R105.H1_H1 ;  /* 0x30000069ff697230 */ /* 0x000fe20000004100 */
[----:B------:R-:W-:Y:S01]  /*47e0*/  F2FP.F16.E4M3.UNPACK_B R104, R104.H1 ;  /* 0x00000068ff68723e */ /* 0x000fe200030006ff */
[----:B------:R-:W-:Y:S02]  /*47f0*/  HADD2.F32 R103, -RZ, R103.H1_H1 ;  /* 0x30000067ff677230 */ /* 0x000fe40000004100 */
[-C--:B------:R-:W-:Y:S01]  /*4800*/  FFMA.FTZ R109, R107, R108.reuse, R109 ;  /* 0x0000006c6b6d7223 */ /* 0x080fe2000001006d */
[----:B------:R-:W-:Y:S02]  /*4810*/  HADD2.F32 R106, -RZ, R106.H1_H1 ;  /* 0x3000006aff6a7230 */ /* 0x000fe40000004100 */
[-C--:B------:R-:W-:Y:S01]  /*4820*/  FMUL.FTZ R107, R39, R105.reuse ;  /* 0x00000069276b7220 */ /* 0x080fe20000410000 */
[----:B------:R-:W-:Y:S01]  /*4830*/  FFMA.FTZ R111, R110, R108, -R111 ;  /* 0x0000006c6e6f7223 */ /* 0x000fe2000001086f */
[C---:B------:R-:W-:Y:S01]  /*4840*/  FMUL.FTZ R105, R103.reuse, R105 ;  /* 0x0000006967697220 */ /* 0x040fe20000410000 */
[----:B------:R-:W-:Y:S01]  /*4850*/  F2FP.F16.E4M3.UNPACK_B R15, R15.H1 ;  /* 0x0000000fff0f723e */ /* 0x000fe200030006ff */
[----:B------:R-:W-:Y:S01]  /*4860*/  FFMA.FTZ R103, R103, R106, -R107 ;  /* 0x0000006a67677223 */ /* 0x000fe2000001086b */
[----:B------:R-:W-:-:S02]  /*4870*/  HADD2.F32 R107, -RZ, R35.H0_H0 ;  /* 0x20000023ff6b7230 */ /* 0x000fc40000004100 */
[----:B------:R-:W-:Y:S01]  /*4880*/  FFMA.FTZ R39, R39, R106, R105 ;  /* 0x0000006a27277223 */ /* 0x000fe20000010069 */
[----:B------:R-:W-:Y:S01]  /*4890*/  HADD2.F32 R105, -RZ, R43.H0_H0 ;  /* 0x2000002bff697230 */ /* 0x000fe20000004100 */
[----:B------:R-:W-:Y:S01]  /*48a0*/  F2FP.F16.E4M3.UNPACK_B R36, R36 ;  /* 0x00000024ff24723e */ /* 0x000fe200020006ff */
[----:B------:R-:W-:Y:S01]  /*48b0*/  HADD2.F32 R108, -RZ, R104.H0_H0 ;  /* 0x20000068ff6c7230 */ /* 0x000fe20000004100 */
[----:B------:R-:W-:Y:S01]  /*48c0*/  F2FP.SATFINITE.E4M3.F32.PACK_AB_MERGE_C R12, R34, R12, RZ ;  /* 0x0000000c220c723e */ /* 0x000fe200048070ff */
[----:B------:R-:W-:Y:S02]  /*48d0*/  HADD2.F32 R106, -RZ, R15.H0_H0 ;  /* 0x2000000fff6a7230 */ /* 0x000fe40000004100 */
[-C--:B------:R-:W-:Y:S01]  /*48e0*/  FMUL.FTZ R110, R105, R107.reuse ;  /* 0x0000006b696e7220 */ /* 0x080fe20000410000 */
[----:B------:R-:W-:Y:S02]  /*48f0*/  HADD2.F32 R43, -RZ, R43.H1_H1 ;  /* 0x3000002bff2b7230 */ /* 0x000fe40000004100 */
[----:B------:R-:W-:Y:S01]  /*4900*/  FMUL.FTZ R107, R108, R107 ;  /* 0x0000006b6c6b7220 */ /* 0x000fe20000410000 */
[----:B------:R-:W-:-:S02]  /*4910*/  HADD2.F32 R35, -RZ, R35.H1_H1 ;  /* 0x30000023ff237230 */ /* 0x000fc40000004100 */
[-C--:B------:R-:W-:Y:S01]  /*4920*/  FFMA.FTZ R110, R108, R106.reuse, -R110 ;  /* 0x0000006a6c6e7223 */ /* 0x080fe2000001086e */
[----:B------:R-:W-:Y:S02]  /*4930*/  HADD2.F32 R104, -RZ, R104.H1_H1 ;  /* 0x30000068ff687230 */ /* 0x000fe40000004100 */
[----:B------:R-:W-:Y:S01]  /*4940*/  FFMA.FTZ R107, R105, R106, R107 ;  /* 0x0000006a696b7223 */ /* 0x000fe2000001006b */
[----:B------:R-:W-:Y:S02]  /*4950*/  HADD2.F32 R15, -RZ, R15.H1_H1 ;  /* 0x3000000fff0f7230 */ /* 0x000fe40000004100 */
[C---:B------:R-:W-:Y:S01]  /*4960*/  FMUL.FTZ R105, R43.reuse, R35 ;  /* 0x000000232b697220 */ /* 0x040fe20000410000 */
[----:B------:R-:W-:Y:S01]  /*4970*/  F2FP.SATFINITE.E4M3.F32.PACK_AB_MERGE_C R37, R32, R33, R37 ;  /* 0x000000212025723e */ /* 0x000fe20004807025 */
[C---:B------:R-:W-:Y:S02]  /*4980*/  FMUL.FTZ R106, R104.reuse, R35 ;  /* 0x00000023686a7220 */ /* 0x040fe40000410000 */
[-C--:B------:R-:W-:Y:S01]  /*4990*/  FFMA.FTZ R35, R104, R15.reuse, -R105 ;  /* 0x0000000f68237223 */ /* 0x080fe20000010869 */
[----:B------:R-:W-:Y:S01]  /*49a0*/  F2FP.F16.E4M3.UNPACK_B R105, R96.H1 ;  /* 0x00000060ff69723e */ /* 0x000fe200030006ff */
[----:B------:R-:W-:Y:S01]  /*49b0*/  FFMA.FTZ R15, R43, R15, R106 ;  /* 0x0000000f2b0f7223 */ /* 0x000fe2000001006a */
[----:B------:R-:W-:Y:S01]  /*49c0*/  F2FP.F16.E4M3.UNPACK_B R43, R40.H1 ;  /* 0x00000028ff2b723e */ /* 0x000fe200030006ff */
[----:B------:R-:W-:Y:S01]  /*49d0*/  HADD2.F32 R106, -RZ, R41.H0_H0 ;  /* 0x20000029ff6a7230 */ /* 0x000fe20000004100 */
[----:B------:R-:W-:Y:S01]  /*49e0*/  F2FP.SATFINITE.E4M3.F32.PACK_AB_MERGE_C R110, R35, R110, RZ ;  /* 0x0000006e236e723e */ /* 0x000fe200048070ff */
[----:B------:R-:W-:Y:S01]  /*49f0*/  HADD2.F32 R108, -RZ, R105.H0_H0 ;  /* 0x20000069ff6c7230 */ /* 0x000fe20000004100 */
[-C--:B------:R-:W-:Y:S01]  /*4a00*/  F2FP.F16.E4M3.UNPACK_B R35, R97.reuse.H1 ;  /* 0x00000061ff23723e */ /* 0x080fe200030006ff */
[--C-:B------:R-:W-:Y:S01]  /*4a10*/  HADD2.F32 R104, -RZ, R43.reuse.H0_H0 ;  /* 0x2000002bff687230 */ /* 0x100fe20000004100 */
[----:B------:R-:W-:Y:S01]  /*4a20*/  F2FP.F16.E4M3.UNPACK_B R97, R97 ;  /* 0x00000061ff61723e */ /* 0x000fe200020006ff */
[----:B------:R-:W-:Y:S01]  /*4a30*/  HADD2.F32 R43, -RZ, R43.H1_H1 ;  /* 0x3000002bff2b7230 */ /* 0x000fe20000004100 */
[----:B------:R-:W-:Y:S01]  /*4a40*/  F2FP.F16.E4M3.UNPACK_B R40, R40 ;  /* 0x00000028ff28723e */ /* 0x000fe200020006ff */
[--C-:B------:R-:W-:Y:S01]  /*4a50*/  HADD2.F32 R113, -RZ, R35.reuse.H0_H0 ;  /* 0x20000023ff717230 */ /* 0x100fe20000004100 */
[----:B------:R-:W-:Y:S01]  /*4a60*/  F2FP.F16.E4M3.UNPACK_B R96, R96 ;  /* 0x00000060ff60723e */ /* 0x000fe200020006ff */
[----:B------:R-:W-:Y:S01]  /*4a70*/  HADD2.F32 R35, -RZ, R35.H1_H1 ;  /* 0x30000023ff237230 */ /* 0x000fe20000004100 */
[----:B------:R-:W-:Y:S01]  /*4a80*/  F2FP.SATFINITE.E4M3.F32.PACK_AB_MERGE_C R34, R15, R107, RZ ;  /* 0x0000006b0f22723e */ /* 0x000fe200048070ff */
[----:B------:R-:W-:-:S02]  /*4a90*/  HADD2.F32 R41, -RZ, R41.H1_H1 ;  /* 0x30000029ff297230 */ /* 0x000fc40000004100 */
[-C--:B------:R-:W-:Y:S01]  /*4aa0*/  FMUL.FTZ R112, R104, R113.reuse ;  /* 0x0000007168707220 */ /* 0x080fe20000410000 */
[C---:B------:R-:W-:Y:S01]  /*4ab0*/  FMUL.FTZ R113, R106.reuse, R113 ;  /* 0x000000716a717220 */ /* 0x040fe20000410000 */
[----:B------:R-:W-:Y:S01]  /*4ac0*/  HADD2.F32 R105, -RZ, R105.H1_H1 ;  /* 0x30000069ff697230 */ /* 0x000fe20000004100 */
[----:B------:R-:W-:Y:S01]  /*4ad0*/  F2FP.SATFINITE.E4M3.F32.PACK_AB_MERGE_C R103, R103, R111, R110 ;  /* 0x0000006f6767723e */ /* 0x000fe2000480706e */
[-C--:B------:R-:W-:Y:S01]  /*4ae0*/  FFMA.FTZ R112, R106, R108.reuse, -R112 ;  /* 0x0000006c6a707223 */ /* 0x080fe20000010870 */
[----:B------:R-:W-:Y:S01]  /*4af0*/  FFMA.FTZ R113, R104, R108, R113 ;  /* 0x0000006c68717223 */ /* 0x000fe20000010071 */
[-C--:B------:R-:W-:Y:S01]  /*4b00*/  FMUL.FTZ R104, R43, R35.reuse ;  /* 0x000000232b687220 */ /* 0x080fe20000410000 */
[C---:B------:R-:W-:Y:S01]  /*4b10*/  FMUL.FTZ R35, R41.reuse, R35 ;  /* 0x0000002329237220 */ /* 0x040fe20000410000 */
[----:B------:R-:W-:Y:S02]  /*4b20*/  HADD2.F32 R108, -RZ, R97.H0_H0 ;  /* 0x20000061ff6c7230 */ /* 0x000fe40000004100 */
[-C--:B------:R-:W-:Y:S01]  /*4b30*/  FFMA.FTZ R41, R41, R105.reuse, -R104 ;  /* 0x0000006929297223 */ /* 0x080fe20000010868 */
[----:B------:R-:W-:Y:S01]  /*4b40*/  FFMA.FTZ R35, R43, R105, R35 ;  /* 0x000000692b237223 */ /* 0x000fe20000010023 */
[----:B------:R-:W-:-:S02]  /*4b50*/  HADD2.F32 R43, -RZ, R40.H0_H0 ;  /* 0x20000028ff2b7230 */ /* 0x000fc40000004100 */
[----:B------:R-:W-:Y:S01]  /*4b60*/  HADD2.F32 R105, -RZ, R36.H0_H0 ;  /* 0x20000024ff697230 */ /* 0x000fe20000004100 */
[----:B------:R-:W-:Y:S01]  /*4b70*/  F2FP.SATFINITE.E4M3.F32.PACK_AB_MERGE_C R41, R41, R112, RZ ;  /* 0x000000702929723e */ /* 0x000fe200048070ff */
[----:B------:R-:W-:Y:S02]  /*4b80*/  HADD2.F32 R104, -RZ, R96.H0_H0 ;  /* 0x20000060ff687230 */ /* 0x000fe40000004100 */
[-C--:B------:R-:W-:Y:S01]  /*4b90*/  FMUL.FTZ R106, R43, R108.reuse ;  /* 0x0000006c2b6a7220 */ /* 0x080fe20000410000 */
[----:B------:R-:W-:Y:S02]  /*4ba0*/  HADD2.F32 R97, -RZ, R97.H1_H1 ;  /* 0x30000061ff617230 */ /* 0x000fe40000004100 */
[C---:B------:R-:W-:Y:S01]  /*4bb0*/  FMUL.FTZ R108, R105.reuse, R108 ;  /* 0x0000006c696c7220 */ /* 0x040fe20000410000 */
[----:B------:R-:W-:Y:S02]  /*4bc0*/  HADD2.F32 R40, -RZ, R40.H1_H1 ;  /* 0x30000028ff287230 */ /* 0x000fe40000004100 */
[----:B------:R-:W-:Y:S01]  /*4bd0*/  FFMA.FTZ R106, R105, R104, -R106 ;  /* 0x00000068696a7223 */ /* 0x000fe2000001086a */
[----:B------:R-:W-:-:S02]  /*4be0*/  HADD2.F32 R36, -RZ, R36.H1_H1 ;  /* 0x30000024ff247230 */ /* 0x000fc40000004100 */
[----:B------:R-:W-:Y:S01]  /*4bf0*/  FFMA.FTZ R108, R43, R104, R108 ;  /* 0x000000682b6c7223 */ /* 0x000fe2000001006c */
[----:B------:R-:W-:Y:S02]  /*4c00*/  HADD2.F32 R43, -RZ, R96.H1_H1 ;  /* 0x30000060ff2b7230 */ /* 0x000fe40000004100 */
[----:B------:R-:W-:Y:S01]  /*4c10*/  FMUL.FTZ R105, R40, R97 ;  /* 0x0000006128697220 */ /* 0x000fe20000410000 */
[----:B------:R-:W-:Y:S01]  /*4c20*/  F2FP.SATFINITE.E4M3.F32.PACK_AB_MERGE_C R35, R35, R113, RZ ;  /* 0x000000712323723e */ /* 0x000fe200048070ff */
[C---:B------:R-:W-:Y:S02]  /*4c30*/  FMUL.FTZ R97, R36.reuse, R97 ;  /* 0x0000006124617220 */ /* 0x040fe40000410000 */
[-C--:B------:R-:W-:Y:S02]  /*4c40*/  FFMA.FTZ R105, R36, R43.reuse, -R105 ;  /* 0x0000002b24697223 */ /* 0x080fe40000010869 */
[----:B------:R-:W-:Y:S01]  /*4c50*/  FFMA.FTZ R36, R40, R43, R97 ;  /* 0x0000002b28247223 */ /* 0x000fe20000010061 */
[----:B------:R-:W-:Y:S01]  /*4c60*/  IMAD.MOV.U32 R40, RZ, RZ, R38 ;  /* 0x000000ffff287224 */ /* 0x000fe200078e0026 */
[----:B------:R-:W-:-:S02]  /*4c70*/  F2FP.F16.E4M3.UNPACK_B R38, R98.H1 ;  /* 0x00000062ff26723e */ /* 0x000fc400030006ff */
[----:B------:R-:W-:Y:S02]  /*4c80*/  F2FP.SATFINITE.E4M3.F32.PACK_AB_MERGE_C R106, R105, R106, R41 ;  /* 0x0000006a696a723e */ /* 0x000fe40004807029 */
[----:B------:R-:W-:Y:S01]  /*4c90*/  F2FP.F16.E4M3.UNPACK_B R43, R42.H1 ;  /* 0x0000002aff2b723e */ /* 0x000fe200030006ff */
[--C-:B------:R-:W-:Y:S01]  /*4ca0*/  HADD2.F32 R114, -RZ, R38.reuse.H0_H0 ;  /* 0x20000026ff727230 */ /* 0x100fe20000004100 */
[----:B------:R-:W-:Y:S01]  /*4cb0*/  F2FP.F16.E4M3.UNPACK_B R41, R40.H1 ;  /* 0x00000028ff29723e */ /* 0x000fe200030006ff */
[----:B------:R-:W-:Y:S01]  /*4cc0*/  HADD2.F32 R38, -RZ, R38.H1_H1 ;  /* 0x30000026ff267230 */ /* 0x000fe20000004100 */
[----:B------:R-:W-:Y:S01]  /*4cd0*/  F2FP.F16.E4M3.UNPACK_B R97, R99.H1 ;  /* 0x00000063ff61723e */ /* 0x000fe200030006ff */
[----:B------:R-:W-:Y:S01]  /*4ce0*/  HADD2.F32 R96, -RZ, R43.H0_H0 ;  /* 0x2000002bff607230 */ /* 0x000fe20000004100 */
[----:B------:R-:W-:Y:S01]  /*4cf0*/  F2FP.F16.E4M3.UNPACK_B R98, R98 ;  /* 0x00000062ff62723e */ /* 0x000fe200020006ff */
[----:B------:R-:W-:Y:S01]  /*4d00*/  HADD2.F32 R104, -RZ, R41.H0_H0 ;  /* 0x20000029ff687230 */ /* 0x000fe20000004100 */
[----:B------:R-:W-:Y:S01]  /*4d10*/  F2FP.F16.E4M3.UNPACK_B R42, R42 ;  /* 0x0000002aff2a723e */ /* 0x000fe200020006ff */
[----:B------:R-:W-:-:S02]  /*4d20*/  HADD2.F32 R105, -RZ, R97.H0_H0 ;  /* 0x20000061ff697230 */ /* 0x000fc40000004100 */
[-C--:B------:R-:W-:Y:S01]  /*4d30*/  FMUL.FTZ R112, R96, R114.reuse ;  /* 0x0000007260707220 */ /* 0x080fe20000410000 */
[----:B------:R-:W-:Y:S02]  /*4d40*/  HADD2.F32 R43, -RZ, R43.H1_H1 ;  /* 0x3000002bff2b7230 */ /* 0x000fe40000004100 */
[C---:B------:R-:W-:Y:S01]  /*4d50*/  FMUL.FTZ R114, R104.reuse, R114 ;  /* 0x0000007268727220 */ /* 0x040fe20000410000 */
[----:B------:R-:W-:Y:S02]  /*4d60*/  HADD2.F32 R41, -RZ, R41.H1_H1 ;  /* 0x30000029ff297230 */ /* 0x000fe40000004100 */
[-C--:B------:R-:W-:Y:S01]  /*4d70*/  FFMA.FTZ R112, R104, R105.reuse, -R112 ;  /* 0x0000006968707223 */ /* 0x080fe20000010870 */
[----:B------:R-:W-:Y:S01]  /*4d80*/  F2FP.F16.E4M3.UNPACK_B R40, R40 ;  /* 0x00000028ff28723e */ /* 0x000fe200020006ff */
[----:B------:R-:W-:Y:S01]  /*4d90*/  FFMA.FTZ R114, R96, R105, R114 ;  /* 0x0000006960727223 */ /* 0x000fe20000010072 */
[----:B------:R-:W-:Y:S02]  /*4da0*/  HADD2.F32 R96, -RZ, R97.H1_H1 ;  /* 0x30000061ff607230 */ /* 0x000fe40000004100 */
[-C--:B------:R-:W-:Y:S01]  /*4db0*/  FMUL.FTZ R104, R43, R38.reuse ;  /* 0x000000262b687220 */ /* 0x080fe20000410000 */
[----:B------:R-:W-:Y:S01]  /*4dc0*/  FMUL.FTZ R38, R41, R38 ;  /* 0x0000002629267220 */ /* 0x000fe20000410000 */
[----:B------:R-:W-:Y:S01]  /*4dd0*/  F2FP.F16.E4M3.UNPACK_B R99, R99 ;  /* 0x00000063ff63723e */ /* 0x000fe200020006ff */
[----:B------:R-:W-:-:S02]  /*4de0*/  HADD2.F32 R105, -RZ, R98.H0_H0 ;  /* 0x20000062ff697230 */ /* 0x000fc40000004100 */
[-C--:B------:R-:W-:Y:S01]  /*4df0*/  FFMA.FTZ R41, R41, R96.reuse, -R104 ;  /* 0x0000006029297223 */ /* 0x080fe20000010868 */
[----:B------:R-:W-:Y:S01]  /*4e00*/  FFMA.FTZ R38, R43, R96, R38 ;  /* 0x000000602b267223 */ /* 0x000fe20000010026 */
[----:B------:R-:W-:Y:S01]  /*4e10*/  HADD2.F32 R43, -RZ, R42.H0_H0 ;  /* 0x2000002aff2b7230 */ /* 0x000fe20000004100 */
[----:B------:R-:W-:Y:S01]  /*4e20*/  F2FP.SATFINITE.E4M3.F32.PACK_AB_MERGE_C R108, R36, R108, R35 ;  /* 0x0000006c246c723e */ /* 0x000fe20004807023 */
[----:B------:R-:W-:Y:S01]  /*4e30*/  HADD2.F32 R97, -RZ, R40.H0_H0 ;  /* 0x20000028ff617230 */ /* 0x000fe20000004100 */
[----:B------:R-:W-:Y:S01]  /*4e40*/  F2FP.SATFINITE.E4M3.F32.PACK_AB_MERGE_C R41, R41, R112, RZ ;  /* 0x000000702929723e */ /* 0x000fe200048070ff */
[----:B------:R-:W-:Y:S02]  /*4e50*/  HADD2.F32 R96, -RZ, R99.H0_H0 ;  /* 0x20000063ff607230 */ /* 0x000fe40000004100 */
[-C--:B------:R-:W-:Y:S01]  /*4e60*/  FMUL.FTZ R104, R43, R105.reuse ;  /* 0x000000692b687220 */ /* 0x080fe20000410000 */
[----:B------:R-:W-:Y:S02]  /*4e70*/  HADD2.F32 R98, -RZ, R98.H1_H1 ;  /* 0x30000062ff627230 */ /* 0x000fe40000004100 */
[C---:B------:R-:W-:Y:S01]  /*4e80*/  FMUL.FTZ R105, R97.reuse, R105 ;  /* 0x0000006961697220 */ /* 0x040fe20000410000 */
[----:B------:R-:W-:Y:S01]  /*4e90*/  F2FP.SATFINITE.E4M3.F32.PACK_AB_MERGE_C R114, R38, R114, RZ ;  /* 0x000000722672723e */ /* 0x000fe200048070ff */
[----:B------:R-:W-:Y:S01]  /*4ea0*/  FFMA.FTZ R104, R97, R96, -R104 ;  /* 0x0000006061687223 */ /* 0x000fe20000010868 */
[----:B------:R-:W-:-:S02]  /*4eb0*/  HADD2.F32 R97, -RZ, R40.H1_H1 ;  /* 0x30000028ff617230 */ /* 0x000fc40000004100 */
[----:B------:R-:W-:Y:S01]  /*4ec0*/  FFMA.FTZ R105, R43, R96, R105 ;  /* 0x000000602b697223 */ /* 0x000fe20000010069 */
[----:B------:R-:W-:Y:S02]  /*4ed0*/  HADD2.F32 R43, -RZ, R42.H1_H1 ;  /* 0x3000002aff2b7230 */ /* 0x000fe40000004100 */
[----:B------:R-:W-:Y:S02]  /*4ee0*/  HADD2.F32 R40, -RZ, R99.H1_H1 ;  /* 0x30000063ff287230 */ /* 0x000fe40000004100 */
[----:B------:R-:W-:Y:S02]  /*4ef0*/  IMAD.MOV.U32 R36, RZ, RZ, R106 ;  /* 0x000000ffff247224 */ /* 0x000fe400078e006a */
[-C--:B------:R-:W-:Y:S01]  /*4f00*/  FMUL.FTZ R42, R43, R98.reuse ;  /* 0x000000622b2a7220 */ /* 0x080fe20000410000 */
[----:B------:R-:W-:-:S03]  /*4f10*/  FMUL.FTZ R98, R97, R98 ;  /* 0x0000006261627220 */ /* 0x000fc60000410000 */
[-C--:B------:R-:W-:Y:S01]  /*4f20*/  FFMA.FTZ R97, R97, R40.reuse, -R42 ;  /* 0x0000002861617223 */ /* 0x080fe2000001082a */
[----:B------:R-:W-:Y:S01]  /*4f30*/  FFMA.FTZ R40, R43, R40, R98 ;  /* 0x000000282b287223 */ /* 0x000fe20000010062 */
[----:B------:R-:W-:Y:S01]  /*4f40*/  F2FP.SATFINITE.E4M3.F32.PACK_AB_MERGE_C R43, R39, R109, R34 ;  /* 0x0000006d272b723e */ /* 0x000fe20004807022 */
[----:B------:R-:W-:Y:S02]  /*4f50*/  IMAD.MOV.U32 R39, RZ, RZ, R103 ;  /* 0x000000ffff277224 */ /* 0x000fe400078e0067 */
[----:B------:R-:W-:Y:S02]  /*4f60*/  F2FP.SATFINITE.E4M3.F32.PACK_AB_MERGE_C R38, R97, R104, R41 ;  /* 0x000000686126723e */ /* 0x000fe40004807029 */
[----:B------:R-:W-:Y:S01]  /*4f70*/  F2FP.SATFINITE.E4M3.F32.PACK_AB_MERGE_C R42, R40, R105, R114 ;  /* 0x00000069282a723e */ /* 0x000fe20004807072 */
[----:B------:R-:W-:Y:S01]  /*4f80*/  IMAD.MOV.U32 R40, RZ, RZ, R108 ;  /* 0x000000ffff287224 */ /* 0x000fe200078e006c */
[----:B------:R-:W-:-:S07]  /*4f90*/  F2FP.SATFINITE.E4M3.F32.PACK_AB_MERGE_C R41, R13, R14, R12 ;  /* 0x0000000e0d29723e */ /* 0x000fce000480700c */
.L_x_351:
[----:B------:R-:W-:Y:S05]  /*4fa0*/  BSYNC B2 ;  /* 0x0000000000027941 */ /* 0x000fea0003800000 */
.L_x_350:
[--C-:B------:R-:W-:Y:S02]  /*4fb0*/  @!P4 SHF.R.S32.HI R12, RZ, 0x1f, R101.reuse ;  /* 0x0000001fff0cc819 */ /* 0x100fe40000011465 */
[----:B------:R-:W-:-:S04]  /*4fc0*/  @!P4 IADD3 R15, P5, P6, R58, R78, R101 ;  /* 0x0000004e3a0fc210 */ /* 0x000fc80007ebe065 */
[----:B------:R-:W-:Y:S02]  /*4fd0*/  @!P4 IADD3.X R32, R75, R94, R12, P5, P6 ;  /* 0x0000005e4b20c210 */ /* 0x000fe40002fec40c */
[----:B------:R-:W-:-:S05]  /*4fe0*/  IADD3 R12, P5, R102, R76, RZ ;  /* 0x0000004c660c7210 */ /* 0x000fca0007fbe0ff */
[----:B------:R-:W-:Y:S01]  /*4ff0*/  IMAD.X R13, R100, 0x1, R77, P5 ;  /* 0x00000001640d7824 */ /* 0x000fe200028e064d */
[----:B------:R-:W-:-:S04]  /*5000*/  @!P4 IADD3 R14, P5, R15, R76, RZ ;  /* 0x0000004c0f0ec210 */ /* 0x000fc80007fbe0ff */
[----:B0-----:R0:W-:Y:S01]  /*5010*/  STG.E.128 desc[UR42][R12.64], R36 ;  /* 0x000000240c007986 */ /* 0x0011e2000c101d2a */
[----:B------:R-:W-:-:S05]  /*5020*/  @!P4 IMAD.X R15, R32, 0x1, R77, P5 ;  /* 0x00000001200fc824 */ /* 0x000fca00028e064d */
[----:B--2---:R0:W-:Y:S03]  /*5030*/  @!P4 STG.E.128 desc[UR42][R14.64], R40 ;  /* 0x000000280e00c986 */ /* 0x0041e6000c101d2a */
.L_x_349:
[----:B------:R-:W-:Y:S05]  /*5040*/  BSYNC B1 ;  /* 0x0000000000017941 */ /* 0x000fea0003800000 */
.L_x_348:
[----:B------:R-:W-:-:S13]  /*5050*/  ISETP.NE.AND P4, PT, R45, RZ, PT ;  /* 0x000000ff2d00720c */ /* 0x000fda0003f85270 */
[----:B------:R-:W-:Y:S05]  /*5060*/  @!P4 BRA `(.L_x_332) ;  /* 0x000000100028c947 */ /* 0x000fea0003800000 */
[----:B0-----:R-:W2:Y:S01]  /*5070*/  LDL R14, [R1+0xc] ;  /* 0x00000c00010e7983 */ /* 0x001ea20000100800 */
[----:B------:R-:W-:Y:S01]  /*5080*/  ISETP.NE.AND P5, PT, R82, RZ, PT ;  /* 0x000000ff5200720c */ /* 0x000fe20003fa5270 */
[----:B------:R-:W-:Y:S01]  /*5090*/  BSSY B1, `(.L_x_352) ;  /* 0x00000e7000017945 */ /* 0x000fe20003800000 */
[----:B------:R-:W-:Y:S02]  /*50a0*/  SHF.R.U32.HI R15, RZ, 0x3, R156 ;  /* 0x00000003ff0f7819 */ /* 0x000fe4000001169c */
[----:B------:R-:W-:Y:S02]  /*50b0*/  SEL R95, R61, R95, !P5 ;  /* 0x0000005f3d5f7207 */ /* 0x000fe40006800000 */
[----:B------:R-:W-:Y:S02]  /*50c0*/  IADD3 R37, P4, P5, R58, R78, R7 ;  /* 0x0000004e3a257210 */ /* 0x000fe40007d9e007 */
[----:B------:R-:W-:Y:S02]  /*50d0*/  SHF.R.S32.HI R12, RZ, 0x1f, R95 ;  /* 0x0000001fff0c7819 */ /* 0x000fe4000001145f */
[----:B------:R-:W-:-:S02]  /*50e0*/  IADD3.X R38, R75, R94, R3, P4, P5 ;  /* 0x0000005e4b267210 */ /* 0x000fc400027ea403 */
[----:B------:R-:W-:Y:S02]  /*50f0*/  LEA.HI R12, R12, R95, RZ, 0x5 ;  /* 0x0000005f0c0c7211 */ /* 0x000fe400078f28ff */
[----:B------:R-:W-:Y:S02]  /*5100*/  ISETP.GE.AND P5, PT, R81, R87, PT ;  /* 0x000000575100720c */ /* 0x000fe40003fa6270 */
[----:B------:R-:W-:Y:S02]  /*5110*/  SHF.R.S32.HI R13, RZ, 0x5, R12 ;  /* 0x00000005ff0d7819 */ /* 0x000fe4000001140c */
[----:B------:R-:W-:Y:S02]  /*5120*/  IADD3 R36, P4, R37, R76, RZ ;  /* 0x0000004c25247210 */ /* 0x000fe40007f9e0ff */
[----:B------:R-:W-:-:S03]  /*5130*/  LEA.HI.SX32 R13, R72, R13, 0x1c ;  /* 0x0000000d480d7211 */ /* 0x000fc600078fe2ff */
[----:B------:R-:W-:Y:S01]  /*5140*/  IMAD.X R37, R38, 0x1, R77, P4 ;  /* 0x0000000126257824 */ /* 0x000fe200020e064d */
[C---:B------:R-:W-:Y:S01]  /*5150*/  LEA.HI R12, R13.reuse, R13, RZ, 0x1 ;  /* 0x0000000d0d0c7211 */ /* 0x040fe200078f08ff */
[----:B------:R-:W-:-:S04]  /*5160*/  IMAD.SHL.U32 R39, R13, 0x10, RZ ;  /* 0x000000100d277824 */ /* 0x000fc800078e00ff */
[----:B------:R-:W-:Y:S01]  /*5170*/  IMAD.SHL.U32 R13, R12, 0x800, RZ ;  /* 0x000008000c0d7824 */ /* 0x000fe200078e00ff */
[----:B------:R-:W-:-:S04]  /*5180*/  LOP3.LUT R12, R156, 0x10, R39, 0xf8, !PT ;  /* 0x000000109c0c7812 */ /* 0x000fc800078ef827 */
        /* <DEDUP_REMOVED lines=11> */
[--C-:B------:R-:W-:Y:S02]  /*5240*/  SHF.R.U32.HI R41, RZ, 0x8, R11.reuse ;  /* 0x00000008ff297819 */ /* 0x100fe4000001160b */
[----:B------:R-:W-:Y:S02]  /*5250*/  LOP3.LUT R28, R11, 0xff0000ff, RZ, 0xc0, !PT ;  /* 0xff0000ff0b1c7812 */ /* 0x000fe400078ec0ff */
[----:B------:R-:W-:Y:S01]  /*5260*/  SHF.R.U32.HI R8, RZ, 0x10, R11 ;  /* 0x00000010ff087819 */ /* 0x000fe2000001160b */
[----:B------:R-:W-:Y:S01]  /*5270*/  IMAD.SHL.U32 R41, R41, 0x100, RZ ;  /* 0x0000010029297824 */ /* 0x000fe200078e00ff */
[----:B------:R-:W-:Y:S02]  /*5280*/  SHF.R.U32.HI R87, RZ, 0x8, R31 ;  /* 0x00000008ff577819 */ /* 0x000fe4000001161f */
[----:B------:R-:W-:-:S02]  /*5290*/  LOP3.LUT R38, R31, 0xff0000ff, RZ, 0xc0, !PT ;  /* 0xff0000ff1f267812 */ /* 0x000fc400078ec0ff */
[----:B------:R-:W-:Y:S01]  /*52a0*/  SHF.R.U32.HI R11, RZ, 0x10, R31 ;  /* 0x00000010ff0b7819 */ /* 0x000fe2000001161f */
[----:B------:R-:W-:Y:S01]  /*52b0*/  IMAD.SHL.U32 R31, R42, 0x100, RZ ;  /* 0x000001002a1f7824 */ /* 0x000fe200078e00ff */
[----:B------:R-:W-:Y:S01]  /*52c0*/  LOP3.LUT R10, R9, 0xff0000ff, RZ, 0xc0, !PT ;  /* 0xff0000ff090a7812 */ /* 0x000fe200078ec0ff */
[----:B------:R-:W-:Y:S01]  /*52d0*/  IMAD.SHL.U32 R87, R87, 0x100, RZ ;  /* 0x0000010057577824 */ /* 0x000fe200078e00ff */
[----:B------:R-:W-:Y:S01]  /*52e0*/  SHF.R.U32.HI R40, RZ, 0x10, R9 ;  /* 0x00000010ff287819 */ /* 0x000fe20000011609 */
[----:B------:R-:W-:Y:S01]  /*52f0*/  IMAD.U32 R96, R11, 0x10000, RZ ;  /* 0x000100000b607824 */ /* 0x000fe200078e00ff */
[----:B------:R-:W-:Y:S02]  /*5300*/  SHF.R.U32.HI R43, RZ, 0x8, R29 ;  /* 0x00000008ff2b7819 */ /* 0x000fe4000001161d */
[----:B------:R-:W-:Y:S01]  /*5310*/  LOP3.LUT R10, R10, 0xff00, R31, 0xf8, !PT ;  /* 0x0000ff000a0a7812 */ /* 0x000fe200078ef81f */
[----:B------:R-:W-:Y:S01]  /*5320*/  IMAD.U32 R31, R40, 0x10000, RZ ;  /* 0x00010000281f7824 */ /* 0x000fe200078e00ff */
[----:B------:R-:W-:Y:S01]  /*5330*/  LOP3.LUT R30, R29, 0xff0000ff, RZ, 0xc0, !PT ;  /* 0xff0000ff1d1e7812 */ /* 0x000fe200078ec0ff */
[----:B------:R-:W-:Y:S01]  /*5340*/  IMAD.SHL.U32 R43, R43, 0x100, RZ ;  /* 0x000001002b2b7824 */ /* 0x000fe200078e00ff */
[----:B------:R-:W-:Y:S01]  /*5350*/  SHF.R.U32.HI R9, RZ, 0x10, R29 ;  /* 0x00000010ff097819 */ /* 0x000fe2000001161d */
[----:B0-----:R-:W-:Y:S01]  /*5360*/  IMAD.MOV.U32 R29, RZ, RZ, R12 ;  /* 0x000000ffff1d7224 */ /* 0x001fe200078e000c */
[----:B------:R-:W-:Y:S01]  /*5370*/  LOP3.LUT R10, R10, 0xff0000, R31, 0xf8, !PT ;  /* 0x00ff00000a0a7812 */ /* 0x000fe200078ef81f */
[----:B------:R-:W-:Y:S01]  /*5380*/  IMAD.U32 R31, R8, 0x10000, RZ ;  /* 0x00010000081f7824 */ /* 0x000fe200078e00ff */
[----:B------:R-:W-:Y:S01]  /*5390*/  LOP3.LUT R87, R38, 0xff00, R87, 0xf8, !PT ;  /* 0x0000ff0026577812 */ /* 0x000fe200078ef857 */
[----:B------:R-:W-:Y:S01]  /*53a0*/  IMAD.U32 R9, R9, 0x10000, RZ ;  /* 0x0001000009097824 */ /* 0x000fe200078e00ff */
[----:B------:R-:W-:-:S02]  /*53b0*/  LOP3.LUT R28, R28, 0xff00, R41, 0xf8, !PT ;  /* 0x0000ff001c1c7812 */ /* 0x000fc400078ef829 */
[----:B------:R-:W-:Y:S02]  /*53c0*/  LOP3.LUT R42, R30, 0xff00, R43, 0xf8, !PT ;  /* 0x0000ff001e2a7812 */ /* 0x000fe400078ef82b */
[----:B------:R-:W-:Y:S02]  /*53d0*/  F2FP.F16.E4M3.UNPACK_B R40, R89.H1 ;  /* 0x00000059ff28723e */ /* 0x000fe400030006ff */
[----:B--2---:R-:W-:Y:S02]  /*53e0*/  F2FP.F16.E4M3.UNPACK_B R38, R32.H1 ;  /* 0x00000020ff26723e */ /* 0x004fe400030006ff */
[----:B------:R-:W-:Y:S01]  /*53f0*/  F2FP.F16.E4M3.UNPACK_B R30, R29.H1 ;  /* 0x0000001dff1e723e */ /* 0x000fe200030006ff */
[----:B------:R-:W-:Y:S01]  /*5400*/  HADD2.F32 R43, -RZ, R40.H0_H0 ;  /* 0x20000028ff2b7230 */ /* 0x000fe20000004100 */
[----:B------:R-:W-:Y:S01]  /*5410*/  LOP3.LUT R8, R28, 0xff0000, R31, 0xf8, !PT ;  /* 0x00ff00001c087812 */ /* 0x000fe200078ef81f */
[----:B------:R-:W-:Y:S01]  /*5420*/  HADD2.F32 R28, -RZ, R38.H0_H0 ;  /* 0x20000026ff1c7230 */ /* 0x000fe20000004100 */
[----:B------:R-:W-:Y:S01]  /*5430*/  F2FP.F16.E4M3.UNPACK_B R31, R91.H1 ;  /* 0x0000005bff1f723e */ /* 0x000fe200030006ff */
[----:B------:R-:W-:Y:S01]  /*5440*/  HADD2.F32 R12, -RZ, R30.H0_H0 ;  /* 0x2000001eff0c7230 */ /* 0x000fe20000004100 */
[----:B------:R-:W-:Y:S01]  /*5450*/  LOP3.LUT R11, R42, 0xff0000, R9, 0xf8, !PT ;  /* 0x00ff00002a0b7812 */ /* 0x000fe200078ef809 */
[----:B------:R-:W-:-:S02]  /*5460*/  HADD2.F32 R40, -RZ, R40.H1_H1 ;  /* 0x30000028ff287230 */ /* 0x000fc40000004100 */
[-C--:B------:R-:W-:Y:S01]  /*5470*/  FMUL.FTZ R95, R28, R43.reuse ;  /* 0x0000002b1c5f7220 */ /* 0x080fe20000410000 */
[--C-:B------:R-:W-:Y:S02]  /*5480*/  HADD2.F32 R41, -RZ, R31.reuse.H0_H0 ;  /* 0x2000001fff297230 */ /* 0x100fe40000004100 */
[C---:B------:R-:W-:Y:S01]  /*5490*/  FMUL.FTZ R43, R12.reuse, R43 ;  /* 0x0000002b0c2b7220 */ /* 0x040fe20000410000 */
[----:B------:R-:W-:Y:S01]  /*54a0*/  HADD2.F32 R42, -RZ, R31.H1_H1 ;  /* 0x3000001fff2a7230 */ /* 0x000fe20000004100 */
[----:B------:R-:W-:Y:S01]  /*54b0*/  F2FP.F16.E4M3.UNPACK_B R89, R89 ;  /* 0x00000059ff59723e */ /* 0x000fe200020006ff */
[----:B------:R-:W-:Y:S02]  /*54c0*/  HADD2.F32 R31, -RZ, R30.H1_H1 ;  /* 0x3000001eff1f7230 */ /* 0x000fe40000004100 */
[-C--:B------:R-:W-:Y:S01]  /*54d0*/  FFMA.FTZ R12, R12, R41.reuse, -R95 ;  /* 0x000000290c0c7223 */ /* 0x080fe2000001085f */
[----:B------:R-:W-:Y:S01]  /*54e0*/  FFMA.FTZ R28, R28, R41, R43 ;  /* 0x000000291c1c7223 */ /* 0x000fe2000001002b */
[----:B------:R-:W-:Y:S01]  /*54f0*/  HADD2.F32 R41, -RZ, R38.H1_H1 ;  /* 0x30000026ff297230 */ /* 0x000fe20000004100 */
[----:B------:R-:W-:Y:S01]  /*5500*/  F2FP.F16.E4M3.UNPACK_B R32, R32 ;  /* 0x00000020ff20723e */ /* 0x000fe200020006ff */
[----:B------:R-:W-:Y:S01]  /*5510*/  FMUL.FTZ R98, R31, R40 ;  /* 0x000000281f627220 */ /* 0x000fe20000410000 */
[----:B------:R-:W-:-:S02]  /*5520*/  F2FP.F16.E4M3.UNPACK_B R38, R29 ;  /* 0x0000001dff26723e */ /* 0x000fc400020006ff */
[----:B------:R-:W-:Y:S01]  /*5530*/  LOP3.LUT R9, R87, 0xff0000, R96, 0xf8, !PT ;  /* 0x00ff000057097812 */ /* 0x000fe200078ef860 */
[----:B------:R-:W-:Y:S01]  /*5540*/  FMUL.FTZ R96, R41, R40 ;  /* 0x0000002829607220 */ /* 0x000fe20000410000 */
[----:B------:R-:W-:Y:S01]  /*5550*/  F2FP.F16.E4M3.UNPACK_B R91, R91 ;  /* 0x0000005bff5b723e */ /* 0x000fe200020006ff */
[----:B------:R-:W-:Y:S02]  /*5560*/  HADD2.F32 R87, -RZ, R89.H0_H0 ;  /* 0x20000059ff577230 */ /* 0x000fe40000004100 */
[----:B------:R-:W-:Y:S02]  /*5570*/  HADD2.F32 R40, -RZ, R32.H0_H0 ;  /* 0x20000020ff287230 */ /* 0x000fe40000004100 */
[-C--:B------:R-:W-:Y:S01]  /*5580*/  FFMA.FTZ R29, R31, R42.reuse, -R96 ;  /* 0x0000002a1f1d7223 */ /* 0x080fe20000010860 */
[----:B------:R-:W-:Y:S02]  /*5590*/  HADD2.F32 R30, -RZ, R38.H0_H0 ;  /* 0x20000026ff1e7230 */ /* 0x000fe40000004100 */
[----:B------:R-:W-:Y:S01]  /*55a0*/  FFMA.FTZ R31, R41, R42, R98 ;  /* 0x0000002a291f7223 */ /* 0x000fe20000010062 */
[----:B------:R-:W-:-:S02]  /*55b0*/  HADD2.F32 R43, -RZ, R91.H0_H0 ;  /* 0x2000005bff2b7230 */ /* 0x000fc40000004100 */
[-C--:B------:R-:W-:Y:S01]  /*55c0*/  FMUL.FTZ R95, R40, R87.reuse ;  /* 0x00000057285f7220 */ /* 0x080fe20000410000 */
[----:B------:R-:W-:Y:S02]  /*55d0*/  HADD2.F32 R89, -RZ, R89.H1_H1 ;  /* 0x30000059ff597230 */ /* 0x000fe40000004100 */
[C---:B------:R-:W-:Y:S01]  /*55e0*/  FMUL.FTZ R87, R30.reuse, R87 ;  /* 0x000000571e577220 */ /* 0x040fe20000410000 */
[----:B------:R-:W-:Y:S02]  /*55f0*/  HADD2.F32 R41, -RZ, R32.H1_H1 ;  /* 0x30000020ff297230 */ /* 0x000fe40000004100 */
[-C--:B------:R-:W-:Y:S01]  /*5600*/  FFMA.FTZ R30, R30, R43.reuse, -R95 ;  /* 0x0000002b1e1e7223 */ /* 0x080fe2000001085f */
[----:B------:R-:W-:Y:S02]  /*5610*/  HADD2.F32 R38, -RZ, R38.H1_H1 ;  /* 0x30000026ff267230 */ /* 0x000fe40000004100 */
[----:B------:R-:W-:Y:S01]  /*5620*/  FFMA.FTZ R32, R40, R43, R87 ;  /* 0x0000002b28207223 */ /* 0x000fe20000010057 */
[----:B------:R-:W-:-:S02]  /*5630*/  HADD2.F32 R91, -RZ, R91.H1_H1 ;  /* 0x3000005bff5b7230 */ /* 0x000fc40000004100 */
[CC--:B------:R-:W-:Y:S01]  /*5640*/  FMUL.FTZ R43, R41.reuse, R89.reuse ;  /* 0x00000059292b7220 */ /* 0x0c0fe20000410000 */
[----:B------:R-:W-:Y:S01]  /*5650*/  F2FP.F16.E4M3.UNPACK_B R40, R90.H1 ;  /* 0x0000005aff28723e */ /* 0x000fe200030006ff */
[C---:B------:R-:W-:Y:S01]  /*5660*/  FMUL.FTZ R98, R38.reuse, R89 ;  /* 0x0000005926627220 */ /* 0x040fe20000410000 */
[----:B------:R-:W-:Y:S01]  /*5670*/  F2FP.F16.E4M3.UNPACK_B R42, R34.H1 ;  /* 0x00000022ff2a723e */ /* 0x000fe200030006ff */
[-C--:B------:R-:W-:Y:S01]  /*5680*/  FFMA.FTZ R43, R38, R91.reuse, -R43 ;  /* 0x0000005b262b7223 */ /* 0x080fe2000001082b */
[----:B------:R-:W-:Y:S01]  /*5690*/  F2FP.F16.E4M3.UNPACK_B R38, R14.H1 ;  /* 0x0000000eff26723e */ /* 0x000fe200030006ff */
[----:B------:R-:W-:Y:S01]  /*56a0*/  HADD2.F32 R96, -RZ, R40.H0_H0 ;  /* 0x20000028ff607230 */ /* 0x000fe20000004100 */
[----:B------:R-:W-:Y:S01]  /*56b0*/  F2FP.F16.E4M3.UNPACK_B R95, R92.H1 ;  /* 0x0000005cff5f723e */ /* 0x000fe200030006ff */
[----:B------:R-:W-:Y:S02]  /*56c0*/  HADD2.F32 R89, -RZ, R42.H0_H0 ;  /* 0x2000002aff597230 */ /* 0x000fe40000004100 */
[----:B------:R-:W-:Y:S01]  /*56d0*/  FFMA.FTZ R41, R41, R91, R98 ;  /* 0x0000005b29297223 */ /* 0x000fe20000010062 */
[----:B------:R-:W-:Y:S01]  /*56e0*/  HADD2.F32 R97, -RZ, R40.H1_H1 ;  /* 0x30000028ff617230 */ /* 0x000fe20000004100 */
[----:B------:R-:W-:Y:S01]  /*56f0*/  F2FP.F16.E4M3.UNPACK_B R90, R90 ;  /* 0x0000005aff5a723e */ /* 0x000fe200020006ff */
[----:B------:R-:W-:-:S02]  /*5700*/  HADD2.F32 R40, -RZ, R38.H0_H0 ;  /* 0x20000026ff287230 */ /* 0x000fc40000004100 */
[----:B------:R-:W-:Y:S01]  /*5710*/  FMUL.FTZ R99, R89, R96 ;  /* 0x0000006059637220 */ /* 0x000fe20000410000 */
[----:B------:R-:W-:Y:S01]  /*5720*/  HADD2.F32 R42, -RZ, R42.H1_H1 ;  /* 0x3000002aff2a7230 */ /* 0x000fe20000004100 */
[----:B------:R-:W-:Y:S01]  /*5730*/  F2FP.F16.E4M3.UNPACK_B R14, R14 ;  /* 0x0000000eff0e723e */ /* 0x000fe200020006ff */
[----:B------:R-:W-:Y:S02]  /*5740*/  HADD2.F32 R87, -RZ, R38.H1_H1 ;  /* 0x30000026ff577230 */ /* 0x000fe40000004100 */
[----:B------:R-:W-:Y:S01]  /*5750*/  FMUL.FTZ R96, R40, R96 ;  /* 0x0000006028607220 */ /* 0x000fe20000410000 */
[--C-:B------:R-:W-:Y:S02]  /*5760*/  HADD2.F32 R91, -RZ, R95.reuse.H0_H0 ;  /* 0x2000005fff5b7230 */ /* 0x100fe40000004100 */
[-C--:B------:R-:W-:Y:S01]  /*5770*/  FMUL.FTZ R98, R42, R97.reuse ;  /* 0x000000612a627220 */ /* 0x080fe20000410000 */
[----:B------:R-:W-:Y:S02]  /*5780*/  HADD2.F32 R95, -RZ, R95.H1_H1 ;  /* 0x3000005fff5f7230 */ /* 0x000fe40000004100 */
[----:B------:R-:W-:Y:S01]  /*5790*/  FMUL.FTZ R97, R87, R97 ;  /* 0x0000006157617220 */ /* 0x000fe20000410000 */
[----:B------:R-:W-:Y:S01]  /*57a0*/  F2FP.F16.E4M3.UNPACK_B R92, R92 ;  /* 0x0000005cff5c723e */ /* 0x000fe200020006ff */
[-C--:B------:R-:W-:Y:S01]  /*57b0*/  FFMA.FTZ R38, R40, R91.reuse, -R99 ;  /* 0x0000005b28267223 */ /* 0x080fe20000010863 */
[----:B------:R-:W-:Y:S01]  /*57c0*/  FFMA.FTZ R40, R89, R91, R96 ;  /* 0x0000005b59287223 */ /* 0x000fe20000010060 */
[----:B------:R-:W-:Y:S01]  /*57d0*/  FFMA.FTZ R89, R42, R95, R97 ;  /* 0x0000005f2a597223 */ /* 0x000fe20000010061 */
[----:B------:R-:W-:Y:S01]  /*57e0*/  F2FP.F16.E4M3.UNPACK_B R42, R34 ;  /* 0x00000022ff2a723e */ /* 0x000fe200020006ff */
[----:B------:R-:W-:-:S02]  /*57f0*/  HADD2.F32 R97, -RZ, R90.H0_H0 ;  /* 0x2000005aff617230 */ /* 0x000fc40000004100 */
[----:B------:R-:W-:Y:S01]  /*5800*/  FFMA.FTZ R87, R87, R95, -R98 ;  /* 0x0000005f57577223 */ /* 0x000fe20000010862 */
[----:B------:R-:W-:Y:S01]  /*5810*/  HADD2.F32 R99, -RZ, R90.H1_H1 ;  /* 0x3000005aff637230 */ /* 0x000fe20000004100 */
[----:B------:R-:W-:Y:S01]  /*5820*/  F2FP.SATFINITE.E4M3.F32.PACK_AB_MERGE_C R12, R29, R12, RZ ;  /* 0x0000000c1d0c723e */ /* 0x000fe200048070ff */
[--C-:B------:R-:W-:Y:S01]  /*5830*/  HADD2.F32 R90, -RZ, R42.reuse.H0_H0 ;  /* 0x2000002aff5a7230 */ /* 0x100fe20000004100 */
[----:B------:R-:W-:Y:S01]  /*5840*/  F2FP.SATFINITE.E4M3.F32.PACK_AB_MERGE_C R29, R31, R28, RZ ;  /* 0x0000001c1f1d723e */ /* 0x000fe200048070ff */
[----:B------:R-:W-:Y:S01]  /*5850*/  HADD2.F32 R42, -RZ, R42.H1_H1 ;  /* 0x3000002aff2a7230 */ /* 0x000fe20000004100 */
[----:B------:R-:W-:Y:S01]  /*5860*/  F2FP.SATFINITE.E4M3.F32.PACK_AB_MERGE_C R12, R43, R30, R12 ;  /* 0x0000001e2b0c723e */ /* 0x000fe2000480700c */
[--C-:B------:R-:W-:Y:S02]  /*5870*/  HADD2.F32 R34, -RZ, R14.reuse.H0_H0 ;  /* 0x2000000eff227230 */ /* 0x100fe40000004100 */
[----:B------:R-:W-:Y:S01]  /*5880*/  FMUL.FTZ R101, R90, R97 ;  /* 0x000000615a657220 */ /* 0x000fe20000410000 */
[----:B------:R-:W-:-:S02]  /*5890*/  HADD2.F32 R14, -RZ, R14.H1_H1 ;  /* 0x3000000eff0e7230 */ /* 0x000fc40000004100 */
[----:B------:R-:W-:Y:S01]  /*58a0*/  FMUL.FTZ R103, R42, R99 ;  /* 0x000000632a677220 */ /* 0x000fe20000410000 */
[--C-:B------:R-:W-:Y:S02]  /*58b0*/  HADD2.F32 R91, -RZ, R92.reuse.H0_H0 ;  /* 0x2000005cff5b7230 */ /* 0x100fe40000004100 */
[----:B------:R-:W-:Y:S01]  /*58c0*/  FMUL.FTZ R97, R34, R97 ;  /* 0x0000006122617220 */ /* 0x000fe20000410000 */
[----:B------:R-:W-:Y:S02]  /*58d0*/  HADD2.F32 R95, -RZ, R92.H1_H1 ;  /* 0x3000005cff5f7230 */ /* 0x000fe40000004100 */
[----:B------:R-:W-:Y:S01]  /*58e0*/  FMUL.FTZ R99, R14, R99 ;  /* 0x000000630e637220 */ /* 0x000fe20000410000 */
[----:B------:R-:W-:Y:S01]  /*58f0*/  F2FP.SATFINITE.E4M3.F32.PACK_AB_MERGE_C R32, R41, R32, R29 ;  /* 0x000000202920723e */ /* 0x000fe2000480701d */
[----:B------:R-:W-:Y:S01]  /*5900*/  FFMA.FTZ R101, R34, R91, -R101 ;  /* 0x0000005b22657223 */ /* 0x000fe20000010865 */
[----:B------:R-:W-:Y:S01]  /*5910*/  F2FP.SATFINITE.E4M3.F32.PACK_AB_MERGE_C R28, R87, R38, RZ ;  /* 0x00000026571c723e */ /* 0x000fe200048070ff */
[----:B------:R-:W-:Y:S01]  /*5920*/  FFMA.FTZ R14, R14, R95, -R103 ;  /* 0x0000005f0e0e7223 */ /* 0x000fe20000010867 */
[----:B------:R-:W-:Y:S01]  /*5930*/  F2FP.F16.E4M3.UNPACK_B R31, R33 ;  /* 0x00000021ff1f723e */ /* 0x000fe200020006ff */
[----:B------:R-:W-:Y:S01]  /*5940*/  FFMA.FTZ R34, R90, R91, R97 ;  /* 0x0000005b5a227223 */ /* 0x000fe20000010061 */
[----:B------:R-:W-:Y:S01]  /*5950*/  F2FP.F16.E4M3.UNPACK_B R30, R11 ;  /* 0x0000000bff1e723e */ /* 0x000fe200020006ff */
[----:B------:R-:W-:Y:S01]  /*5960*/  FFMA.FTZ R99, R42, R95, R99 ;  /* 0x0000005f2a637223 */ /* 0x000fe20000010063 */
[----:B------:R-:W-:Y:S01]  /*5970*/  F2FP.F16.E4M3.UNPACK_B R29, R13 ;  /* 0x0000000dff1d723e */ /* 0x000fe200020006ff */
[----:B------:R-:W-:Y:S01]  /*5980*/  HADD2.F32 R38, -RZ, R31.H0_H0 ;  /* 0x2000001fff267230 */ /* 0x000fe20000004100 */
[----:B------:R-:W-:Y:S01]  /*5990*/  F2FP.SATFINITE.E4M3.F32.PACK_AB_MERGE_C R40, R89, R40, RZ ;  /* 0x000000285928723e */ /* 0x000fe200048070ff */
[----:B------:R-:W-:Y:S01]  /*59a0*/  HADD2.F32 R87, -RZ, R30.H0_H0 ;  /* 0x2000001eff577230 */ /* 0x000fe20000004100 */
[----:B------:R-:W-:Y:S01]  /*59b0*/  F2FP.SATFINITE.E4M3.F32.PACK_AB_MERGE_C R14, R14, R101, R28 ;  /* 0x000000650e0e723e */ /* 0x000fe2000480701c */
[----:B------:R-:W-:Y:S01]  /*59c0*/  HADD2.F32 R28, -RZ, R29.H0_H0 ;  /* 0x2000001dff1c7230 */ /* 0x000fe20000004100 */
[----:B------:R-:W-:-:S02]  /*59d0*/  F2FP.F16.E4M3.UNPACK_B R41, R10 ;  /* 0x0000000aff29723e */ /* 0x000fc400020006ff */
[----:B------:R-:W-:Y:S01]  /*59e0*/  F2FP.SATFINITE.E4M3.F32.PACK_AB_MERGE_C R34, R99, R34, R40 ;  /* 0x000000226322723e */ /* 0x000fe20004807028 */
[----:B------:R-:W-:Y:S02]  /*59f0*/  HADD2.F32 R40, -RZ, R31.H1_H1 ;  /* 0x3000001fff287230 */ /* 0x000fe40000004100 */
[-C--:B------:R-:W-:Y:S01]  /*5a00*/  FMUL.FTZ R89, R38, R87.reuse ;  /* 0x0000005726597220 */ /* 0x080fe20000410000 */
[----:B------:R-:W-:Y:S02]  /*5a10*/  HADD2.F32 R43, -RZ, R41.H0_H0 ;  /* 0x20000029ff2b7230 */ /* 0x000fe40000004100 */
[C---:B------:R-:W-:Y:S01]  /*5a20*/  FMUL.FTZ R31, R28.reuse, R87 ;  /* 0x000000571c1f7220 */ /* 0x040fe20000410000 */
[----:B------:R-:W-:Y:S01]  /*5a30*/  HADD2.F32 R87, -RZ, R30.H1_H1 ;  /* 0x3000001eff577230 */ /* 0x000fe20000004100 */
[----:B------:R-:W-:Y:S01]  /*5a40*/  F2FP.F16.E4M3.UNPACK_B R33, R33.H1 ;  /* 0x00000021ff21723e */ /* 0x000fe200030006ff */
[----:B------:R-:W-:Y:S02]  /*5a50*/  HADD2.F32 R30, -RZ, R29.H1_H1 ;  /* 0x3000001dff1e7230 */ /* 0x000fe40000004100 */
[-C--:B------:R-:W-:Y:S01]  /*5a60*/  FFMA.FTZ R28, R28, R43.reuse, -R89 ;  /* 0x0000002b1c1c7223 */ /* 0x080fe20000010859 */
[----:B------:R-:W-:Y:S01]  /*5a70*/  FFMA.FTZ R29, R38, R43, R31 ;  /* 0x0000002b261d7223 */ /* 0x000fe2000001001f */
[----:B------:R-:W-:-:S02]  /*5a80*/  HADD2.F32 R41, -RZ, R41.H1_H1 ;  /* 0x30000029ff297230 */ /* 0x000fc40000004100 */
[-C--:B------:R-:W-:Y:S01]  /*5a90*/  FMUL.FTZ R43, R40, R87.reuse ;  /* 0x00000057282b7220 */ /* 0x080fe20000410000 */
[C---:B------:R-:W-:Y:S01]  /*5aa0*/  FMUL.FTZ R87, R30.reuse, R87 ;  /* 0x000000571e577220 */ /* 0x040fe20000410000 */
[----:B------:R-:W-:Y:S01]  /*5ab0*/  F2FP.F16.E4M3.UNPACK_B R42, R11.H1 ;  /* 0x0000000bff2a723e */ /* 0x000fe200030006ff */
[----:B------:R-:W-:Y:S01]  /*5ac0*/  HADD2.F32 R38, -RZ, R33.H0_H0 ;  /* 0x20000021ff267230 */ /* 0x000fe20000004100 */
[----:B------:R-:W-:Y:S01]  /*5ad0*/  F2FP.F16.E4M3.UNPACK_B R31, R13.H1 ;  /* 0x0000000dff1f723e */ /* 0x000fe200030006ff */
[-C--:B------:R-:W-:Y:S01]  /*5ae0*/  FFMA.FTZ R13, R30, R41.reuse, -R43 ;  /* 0x000000291e0d7223 */ /* 0x080fe2000001082b */
[----:B------:R-:W-:Y:S01]  /*5af0*/  FFMA.FTZ R30, R40, R41, R87 ;  /* 0x00000029281e7223 */ /* 0x000fe20000010057 */
[----:B------:R-:W-:Y:S01]  /*5b00*/  F2FP.F16.E4M3.UNPACK_B R10, R10.H1 ;  /* 0x0000000aff0a723e */ /* 0x000fe200030006ff */
[----:B------:R-:W-:Y:S01]  /*5b10*/  HADD2.F32 R41, -RZ, R42.H0_H0 ;  /* 0x2000002aff297230 */ /* 0x000fe20000004100 */
[-C--:B------:R-:W-:Y:S01]  /*5b20*/  F2FP.F16.E4M3.UNPACK_B R95, R9.reuse ;  /* 0x00000009ff5f723e */ /* 0x080fe200020006ff */
[----:B------:R-:W-:Y:S01]  /*5b30*/  HADD2.F32 R11, -RZ, R31.H0_H0 ;  /* 0x2000001fff0b7230 */ /* 0x000fe20000004100 */
[----:B------:R-:W-:Y:S01]  /*5b40*/  F2FP.F16.E4M3.UNPACK_B R96, R9.H1 ;  /* 0x00000009ff60723e */ /* 0x000fe200030006ff */
[----:B------:R-:W-:-:S02]  /*5b50*/  HADD2.F32 R40, -RZ, R33.H1_H1 ;  /* 0x30000021ff287230 */ /* 0x000fc40000004100 */
[-C--:B------:R-:W-:Y:S01]  /*5b60*/  FMUL.FTZ R90, R38, R41.reuse ;  /* 0x00000029265a7220 */ /* 0x080fe20000410000 */
[----:B------:R-:W-:Y:S02]  /*5b70*/  HADD2.F32 R43, -RZ, R42.H1_H1 ;  /* 0x3000002aff2b7230 */ /* 0x000fe40000004100 */
[----:B------:R-:W-:Y:S01]  /*5b80*/  FMUL.FTZ R41, R11, R41 ;  /* 0x000000290b297220 */ /* 0x000fe20000410000 */
[----:B------:R-:W-:Y:S01]  /*5b90*/  HADD2.F32 R31, -RZ, R31.H1_H1 ;  /* 0x3000001fff1f7230 */ /* 0x000fe20000004100 */
[----:B------:R-:W-:Y:S01]  /*5ba0*/  F2FP.F16.E4M3.UNPACK_B R89, R8 ;  /* 0x00000008ff59723e */ /* 0x000fe200020006ff */
[--C-:B------:R-:W-:Y:S02]  /*5bb0*/  HADD2.F32 R33, -RZ, R10.reuse.H0_H0 ;  /* 0x2000000aff217230 */ /* 0x100fe40000004100 */
[-C--:B------:R-:W-:Y:S01]  /*5bc0*/  FMUL.FTZ R92, R40, R43.reuse ;  /* 0x0000002b285c7220 */ /* 0x080fe20000410000 */
[----:B------:R-:W-:Y:S02]  /*5bd0*/  HADD2.F32 R42, -RZ, R10.H1_H1 ;  /* 0x3000000aff2a7230 */ /* 0x000fe40000004100 */
[----:B------:R-:W-:Y:S01]  /*5be0*/  FMUL.FTZ R43, R31, R43 ;  /* 0x0000002b1f2b7220 */ /* 0x000fe20000410000 */
[----:B------:R-:W-:-:S02]  /*5bf0*/  HADD2.F32 R9, -RZ, R96.H0_H0 ;  /* 0x20000060ff097230 */ /* 0x000fc40000004100 */
[-C--:B------:R-:W-:Y:S01]  /*5c00*/  FFMA.FTZ R10, R11, R33.reuse, -R90 ;  /* 0x000000210b0a7223 */ /* 0x080fe2000001085a */
[----:B------:R-:W-:Y:S01]  /*5c10*/  FFMA.FTZ R11, R38, R33, R41 ;  /* 0x00000021260b7223 */ /* 0x000fe20000010029 */
[----:B------:R-:W-:Y:S01]  /*5c20*/  F2FP.F16.E4M3.UNPACK_B R33, R15 ;  /* 0x0000000fff21723e */ /* 0x000fe200020006ff */
[-C--:B------:R-:W-:Y:S01]  /*5c30*/  FFMA.FTZ R31, R31, R42.reuse, -R92 ;  /* 0x0000002a1f1f7223 */ /* 0x080fe2000001085c */
[----:B------:R-:W-:Y:S01]  /*5c40*/  F2FP.F16.E4M3.UNPACK_B R41, R35 ;  /* 0x00000023ff29723e */ /* 0x000fe200020006ff */
[----:B------:R-:W-:Y:S01]  /*5c50*/  FFMA.FTZ R38, R40, R42, R43 ;  /* 0x0000002a28267223 */ /* 0x000fe2000001002b */
[----:B------:R-:W-:Y:S01]  /*5c60*/  F2FP.F16.E4M3.UNPACK_B R15, R15.H1 ;  /* 0x0000000fff0f723e */ /* 0x000fe200030006ff */
[----:B------:R-:W-:Y:S01]  /*5c70*/  HADD2.F32 R92, -RZ, R89.H0_H0 ;  /* 0x20000059ff5c7230 */ /* 0x000fe20000004100 */
[----:B------:R-:W-:Y:S01]  /*5c80*/  F2FP.F16.E4M3.UNPACK_B R42, R35.H1 ;  /* 0x00000023ff2a723e */ /* 0x000fe200030006ff */
[----:B------:R-:W-:Y:S01]  /*5c90*/  HADD2.F32 R35, -RZ, R33.H0_H0 ;  /* 0x20000021ff237230 */ /* 0x000fe20000004100 */
[----:B------:R-:W-:Y:S01]  /*5ca0*/  F2FP.F16.E4M3.UNPACK_B R90, R8.H1 ;  /* 0x00000008ff5a723e */ /* 0x000fe200030006ff */
[----:B------:R-:W-:Y:S01]  /*5cb0*/  HADD2.F32 R43, -RZ, R41.H0_H0 ;  /* 0x20000029ff2b7230 */ /* 0x000fe20000004100 */
[----:B------:R-:W-:Y:S01]  /*5cc0*/  F2FP.SATFINITE.E4M3.F32.PACK_AB_MERGE_C R10, R31, R10, RZ ;  /* 0x0000000a1f0a723e */ /* 0x000fe200048070ff */
[----:B------:R-:W-:Y:S01]  /*5cd0*/  HADD2.F32 R8, -RZ, R95.H0_H0 ;  /* 0x2000005fff087230 */ /* 0x000fe20000004100 */
[----:B------:R-:W-:Y:S01]  /*5ce0*/  F2FP.SATFINITE.E4M3.F32.PACK_AB_MERGE_C R11, R38, R11, RZ ;  /* 0x0000000b260b723e */ /* 0x000fe200048070ff */
[----:B------:R-:W-:Y:S01]  /*5cf0*/  HADD2.F32 R40, -RZ, R15.H0_H0 ;  /* 0x2000000fff287230 */ /* 0x000fe20000004100 */
[----:B------:R-:W-:Y:S01]  /*5d00*/  F2FP.SATFINITE.E4M3.F32.PACK_AB_MERGE_C R13, R13, R28, R10 ;  /* 0x0000001c0d0d723e */ /* 0x000fe2000480700a */
[----:B------:R-:W-:-:S02]  /*5d10*/  HADD2.F32 R87, -RZ, R42.H0_H0 ;  /* 0x2000002aff577230 */ /* 0x000fc40000004100 */
[-C--:B------:R-:W-:Y:S01]  /*5d20*/  FMUL.FTZ R98, R43, R8.reuse ;  /* 0x000000082b627220 */ /* 0x080fe20000410000 */
[----:B------:R-:W-:Y:S01]  /*5d30*/  FMUL.FTZ R100, R35, R8 ;  /* 0x0000000823647220 */ /* 0x000fe20000410000 */
[----:B------:R-:W-:Y:S02]  /*5d40*/  HADD2.F32 R42, -RZ, R42.H1_H1 ;  /* 0x3000002aff2a7230 */ /* 0x000fe40000004100 */
[-C--:B------:R-:W-:Y:S01]  /*5d50*/  FMUL.FTZ R102, R40, R9.reuse ;  /* 0x0000000928667220 */ /* 0x080fe20000410000 */
[----:B------:R-:W-:Y:S02]  /*5d60*/  HADD2.F32 R96, -RZ, R96.H1_H1 ;  /* 0x30000060ff607230 */ /* 0x000fe40000004100 */
[----:B------:R-:W-:Y:S01]  /*5d70*/  FMUL.FTZ R97, R87, R9 ;  /* 0x0000000957617220 */ /* 0x000fe20000410000 */
[----:B------:R-:W-:Y:S02]  /*5d80*/  HADD2.F32 R15, -RZ, R15.H1_H1 ;  /* 0x3000000fff0f7230 */ /* 0x000fe40000004100 */
[----:B------:R-:W-:Y:S01]  /*5d90*/  FFMA.FTZ R8, R35, R92, -R98 ;  /* 0x0000005c23087223 */ /* 0x000fe20000010862 */
[----:B------:R-:W-:-:S02]  /*5da0*/  HADD2.F32 R91, -RZ, R90.H0_H0 ;  /* 0x2000005aff5b7230 */ /* 0x000fc40000004100 */
[----:B------:R-:W-:Y:S01]  /*5db0*/  FFMA.FTZ R9, R43, R92, R100 ;  /* 0x0000005c2b097223 */ /* 0x000fe20000010064 */
[----:B------:R-:W-:Y:S02]  /*5dc0*/  HADD2.F32 R41, -RZ, R41.H1_H1 ;  /* 0x30000029ff297230 */ /* 0x000fe40000004100 */
[-C--:B------:R-:W-:Y:S01]  /*5dd0*/  FMUL.FTZ R98, R42, R96.reuse ;  /* 0x000000602a627220 */ /* 0x080fe20000410000 */
[----:B------:R-:W-:Y:S02]  /*5de0*/  HADD2.F32 R92, -RZ, R95.H1_H1 ;  /* 0x3000005fff5c7230 */ /* 0x000fe40000004100 */
[----:B------:R-:W-:Y:S01]  /*5df0*/  FMUL.FTZ R35, R15, R96 ;  /* 0x000000600f237220 */ /* 0x000fe20000410000 */
[----:B------:R-:W-:Y:S02]  /*5e00*/  HADD2.F32 R90, -RZ, R90.H1_H1 ;  /* 0x3000005aff5a7230 */ /* 0x000fe40000004100 */
[----:B------:R-:W-:Y:S01]  /*5e10*/  FFMA.FTZ R97, R40, R91, -R97 ;  /* 0x0000005b28617223 */ /* 0x000fe20000010861 */
[----:B------:R-:W-:-:S02]  /*5e20*/  HADD2.F32 R33, -RZ, R33.H1_H1 ;  /* 0x30000021ff217230 */ /* 0x000fc40000004100 */
[----:B------:R-:W-:Y:S01]  /*5e30*/  FMUL.FTZ R96, R41, R92 ;  /* 0x0000005c29607220 */ /* 0x000fe20000410000 */
[----:B------:R-:W-:Y:S02]  /*5e40*/  HADD2.F32 R40, -RZ, R89.H1_H1 ;  /* 0x30000059ff287230 */ /* 0x000fe40000004100 */
[----:B------:R-:W-:Y:S01]  /*5e50*/  FFMA.FTZ R98, R15, R90, -R98 ;  /* 0x0000005a0f627223 */ /* 0x000fe20000010862 */
[----:B------:R-:W-:Y:S01]  /*5e60*/  FFMA.FTZ R102, R87, R91, R102 ;  /* 0x0000005b57667223 */ /* 0x000fe20000010066 */
[C---:B------:R-:W-:Y:S01]  /*5e70*/  FMUL.FTZ R92, R33.reuse, R92 ;  /* 0x0000005c215c7220 */ /* 0x040fe20000410000 */
[----:B------:R-:W-:Y:S01]  /*5e80*/  FFMA.FTZ R35, R42, R90, R35 ;  /* 0x0000005a2a237223 */ /* 0x000fe20000010023 */
[-C--:B------:R-:W-:Y:S01]  /*5e90*/  FFMA.FTZ R33, R33, R40.reuse, -R96 ;  /* 0x0000002821217223 */ /* 0x080fe20000010860 */
[----:B------:R-:W-:Y:S01]  /*5ea0*/  F2FP.SATFINITE.E4M3.F32.PACK_AB_MERGE_C R97, R98, R97, RZ ;  /* 0x000000616261723e */ /* 0x000fe200048070ff */
[----:B------:R-:W-:Y:S02]  /*5eb0*/  FFMA.FTZ R92, R41, R40, R92 ;  /* 0x00000028295c7223 */ /* 0x000fe4000001005c */
[----:B------:R-:W-:-:S02]  /*5ec0*/  F2FP.SATFINITE.E4M3.F32.PACK_AB_MERGE_C R35, R35, R102, RZ ;  /* 0x000000662323723e */ /* 0x000fc400048070ff */
[----:B------:R-:W-:Y:S02]  /*5ed0*/  F2FP.SATFINITE.E4M3.F32.PACK_AB_MERGE_C R15, R33, R8, R97 ;  /* 0x00000008210f723e */ /* 0x000fe40004807061 */
[----:B------:R-:W-:Y:S02]  /*5ee0*/  F2FP.SATFINITE.E4M3.F32.PACK_AB_MERGE_C R33, R30, R29, R11 ;  /* 0x0000001d1e21723e */ /* 0x000fe4000480700b */
[----:B------:R-:W-:-:S07]  /*5ef0*/  F2FP.SATFINITE.E4M3.F32.PACK_AB_MERGE_C R35, R92, R9, R35 ;  /* 0x000000095c23723e */ /* 0x000fce0004807023 */
.L_x_353:
[----:B------:R-:W-:Y:S05]  /*5f00*/  BSYNC B1 ;  /* 0x0000000000017941 */ /* 0x000fea0003800000 */
.L_x_352:
[----:B0-----:R4:W-:Y:S01]  /*5f10*/  STG.E.128 desc[UR42][R36.64], R12 ;  /* 0x0000000c24007986 */ /* 0x0019e2000c101d2a */
[----:B------:R-:W-:-:S13]  /*5f20*/  ISETP.GE.AND P4, PT, R39, R93, PT ;  /* 0x0000005d2700720c */ /* 0x000fda0003f86270 */
[----:B------:R-:W-:Y:S05]  /*5f30*/  @P4 BRA `(.L_x_332) ;  /* 0x0000000000744947 */ /* 0x000fea0003800000 */
[--C-:B------:R-:W-:Y:S02]  /*5f40*/  IADD3 R79, P4, P5, R58, R78, R39.reuse ;  /* 0x0000004e3a4f7210 */ /* 0x100fe40007d9e027 */
[----:B------:R-:W-:-:S04]  /*5f50*/  SHF.R.S32.HI R39, RZ, 0x1f, R39 ;  /* 0x0000001fff277819 */ /* 0x000fc80000011427 */
[----:B------:R-:W-:Y:S02]  /*5f60*/  IADD3.X R94, R75, R94, R39, P4, P5 ;  /* 0x0000005e4b5e7210 */ /* 0x000fe400027ea427 */
[----:B------:R-:W-:-:S05]  /*5f70*/  IADD3 R76, P4, R79, R76, RZ ;  /* 0x0000004c4f4c7210 */ /* 0x000fca0007f9e0ff */
[----:B------:R-:W-:-:S05]  /*5f80*/  IMAD.X R77, R94, 0x1, R77, P4 ;  /* 0x000000015e4d7824 */ /* 0x000fca00020e064d */
[----:B--2---:R0:W-:Y:S01]  /*5f90*/  STG.E.128 desc[UR42][R76.64], R32 ;  /* 0x000000204c007986 */ /* 0x0041e2000c101d2a */
[----:B------:R-:W-:Y:S05]  /*5fa0*/  BRA `(.L_x_332) ;  /* 0x0000000000587947 */ /* 0x000fea0003800000 */
.L_x_325:
[----:B------:R-:W-:-:S06]  /*5fb0*/  UISETP.NE.AND UP0, UPT, UR36, 0x3, UPT ;  /* 0x000000032400788c */ /* 0x000fcc000bf05270 */
[----:B------:R-:W-:-:S13]  /*5fc0*/  PLOP3.LUT P3, PT, PT, PT, UP0, 0x80, 0x0 ;  /* 0x000000000000781c */ /* 0x000fda0003f6f008 */
[----:B------:R-:W-:Y:S05]  /*5fd0*/  @!P3 BRA `(.L_x_354) ;  /* 0x000000000004b947 */ /* 0x000fea0003800000 */
[----:B------:R-:W-:Y:S01]  /*5fe0*/  BPT.TRAP 0x1 ;  /* 0x000000040000795c */ /* 0x000fe20000300000 */
.L_x_354:
[----:B------:R-:W-:Y:S01]  /*5ff0*/  IMAD R83, R17, 0x8, R16 ;  /* 0x0000000811537824 */ /* 0x000fe200078e0210 */
[----:B------:R-:W-:Y:S01]  /*6000*/  SHF.L.U32 R86, R23, 0x1f, RZ ;  /* 0x0000001f17567819 */ /* 0x000fe200000006ff */
[----:B------:R-:W-:Y:S01]  /*6010*/  IMAD R85, R2, -0x80, R27 ;  /* 0xffffff8002557824 */ /* 0x000fe200078e021b */
[----:B------:R-:W-:Y:S02]  /*6020*/  BSSY B1, `(.L_x_355) ;  /* 0x0000005000017945 */ /* 0x000fe40003800000 */
[----:B------:R-:W0:Y:S02]  /*6030*/  SYNCS.PHASECHK.TRANS64.TRYWAIT P5, [R83+URZ+0x19c90], R86 ;  /* 0x019c9056530075a7 */ /* 0x000e2400080a017f */
[----:B------:R-:W-:-:S04]  /*6040*/  VIMNMX R85, R85, 0x80, PT ;  /* 0x0000008055557848 */ /* 0x000fc80003fe0100 */
[----:B------:R-:W-:Y:S01]  /*6050*/  ISETP.GE.AND P4, PT, R22, R85, PT ;  /* 0x000000551600720c */ /* 0x000fe20003f86270 */
[----:B0-----:R-:W-:-:S12]  /*6060*/  @!P5 BRA `(.L_x_356) ;  /* 0x000001200080d947 */ /* 0x001fd80003800000 */
.L_x_573:
[----:B------:R-:W-:Y:S05]  /*6070*/  BSYNC B1 ;  /* 0x0000000000017941 */ /* 0x000fea0003800000 */
.L_x_355:
[----:B------:R-:W-:Y:S05]  /*6080*/  @P4 BRA `(.L_x_332) ;  /* 0x0000000000204947 */ /* 0x000fea0003800000 */
[----:B------:R-:W-:Y:S01]  /*6090*/  ISETP.NE.AND P4, PT, R60, RZ, PT ;  /* 0x000000ff3c00720c */ /* 0x000fe20003f85270 */
[----:B------:R-:W1:Y:S01]  /*60a0*/  @!P1 LDS.128 R8, [R84+0x15800] ;  /* 0x0158000054089984 */ /* 0x000e620000000c00 */
[----:B------:R-:W-:-:S11]  /*60b0*/  ISETP.NE.AND P5, PT, R45, RZ, PT ;  /* 0x000000ff2d00720c */ /* 0x000fd60003fa5270 */
[----:B------:R-:W2:Y:S04]  /*60c0*/  @P4 LDS.128 R12, [R84+0x13800] ;  /* 0x01380000540c4984 */ /* 0x000ea80000000c00 */
[----:B------:R-:W3:Y:S04]  /*60d0*/  @P5 LDS.128 R28, [R84+0x14800] ;  /* 0x01480000541c5984 */ /* 0x000ee80000000c00 */
[----:B-1----:R1:W-:Y:S04]  /*60e0*/  @!P1 STG.E.128 desc[UR42][R32.64+0x40], R8 ;  /* 0x0000400820009986 */ /* 0x0023e8000c101d2a */
[----:B--2---:R1:W-:Y:S04]  /*60f0*/  @P4 STG.E.128 desc[UR42][R32.64], R12 ;  /* 0x0000000c20004986 */ /* 0x0043e8000c101d2a */
[----:B---3--:R1:W-:Y:S02]  /*6100*/  @P5 STG.E.128 desc[UR42][R32.64+0x20], R28 ;  /* 0x0000201c20005986 */ /* 0x0083e4000c101d2a */
.L_x_332:
[----:B------:R-:W-:Y:S05]  /*6110*/  BSYNC B0 ;  /* 0x0000000000007941 */ /* 0x000fea0003800000 */
.L_x_324:
[----:B-123--:R-:W1:Y:S01]  /*6120*/  S2R R8, SR_TID.X ;  /* 0x0000000000087919 */ /* 0x00ee620000002100 */
[----:B------:R-:W-:Y:S01]  /*6130*/  @!PT LDS RZ, [RZ] ;  /* 0x00000000fffff984 */ /* 0x000fe20000000800 */
[----:B------:R-:W-:Y:S01]  /*6140*/  @!PT LDS RZ, [RZ] ;  /* 0x00000000fffff984 */ /* 0x000fe20000000800 */
[----:B------:R-:W-:Y:S01]  /*6150*/  @!PT LDS RZ, [RZ] ;  /* 0x00000000fffff984 */ /* 0x000fe20000000800 */
[----:B------:R-:W-:Y:S01]  /*6160*/  @!PT LDS RZ, [RZ] ;  /* 0x00000000fffff984 */ /* 0x000fe20000000800 */
[----:B------:R2:W-:Y:S06]  /*6170*/  MEMBAR.ALL.CTA ;  /* 0x0000000000007992 */ /* 0x0005ec0000008000 */
[----:B--2---:R-:W2:Y:S01]  /*6180*/  FENCE.VIEW.ASYNC.S ;  /* 0x00000000000073c6 */ /* 0x004ea20000000000 */
[----:B------:R-:W-:Y:S05]  /*6190*/  WARPSYNC.ALL ;  /* 0x0000000000007948 */ /* 0x000fea0003800000 */
[----:B------:R-:W-:Y:S01]  /*61a0*/  BSSY B0, `(.L_x_357) ;  /* 0x0000009000007945 */ /* 0x000fe20003800000 */
[----:B-1----:R-:W-:Y:S01]  /*61b0*/  LOP3.LUT R8, R8, 0x7f, RZ, 0xc0, !PT ;  /* 0x0000007f08087812 */ /* 0x002fe200078ec0ff */
[----:B--2---:R1:W-:Y:S03]  /*61c0*/  BAR.SYNC.DEFER_BLOCKING R62, 0x80 ;  /* 0x0002003e0000751d */ /* 0x0043e60000010000 */
[----:B------:R-:W-:-:S13]  /*61d0*/  ISETP.NE.AND P4, PT, R8, RZ, PT ;  /* 0x000000ff0800720c */ /* 0x000fda0003f85270 */
[----:B------:R-:W-:-:S05]  /*61e0*/  @!P4 VIADD R8, R83, 0x19ca0 ;  /* 0x00019ca05308c836 */ /* 0x000fca0000000000 */
[----:B------:R-:W-:-:S04]  /*61f0*/  @!P4 PRMT R8, RZ, 0x654, R8 ;  /* 0x00000654ff08c816 */ /* 0x000fc80000000008 */
[----:B------:R1:W-:Y:S01]  /*6200*/  @!P4 SYNCS.ARRIVE.TRANS64.RED.A1T0 RZ, [R8+URZ], RZ ;  /* 0x000000ff08ffc9a7 */ /* 0x0003e2000810043f */
[----:B------:R-:W-:Y:S05]  /*6210*/  @!P3 BRA `(.L_x_358) ;  /* 0x000000000004b947 */ /* 0x000fea0003800000 */
[----:B------:R-:W-:Y:S01]  /*6220*/  BPT.TRAP 0x1 ;  /* 0x000000040000795c */ /* 0x000fe20000300000 */
.L_x_358:
[----:B------:R-:W-:Y:S05]  /*6230*/  BSYNC B0 ;  /* 0x0000000000007941 */ /* 0x000fea0003800000 */
.L_x_357:
[----:B------:R-:W2:Y:S01]  /*6240*/  SYNCS.PHASECHK.TRANS64.TRYWAIT P5, [R83+URZ+0x19cb0], R86 ;  /* 0x019cb056530075a7 */ /* 0x000ea200080a017f */
[----:B------:R-:W-:Y:S01]  /*6250*/  BSSY B0, `(.L_x_359) ;  /* 0x0000003000007945 */ /* 0x000fe20003800000 */
[----:B------:R-:W-:-:S03]  /*6260*/  ISETP.GE.AND P3, PT, R22, R85, PT ;  /* 0x000000551600720c */ /* 0x000fc60003f66270 */
[----:B--2---:R-:W-:Y:S10]  /*6270*/  @!P5 BRA `(.L_x_360) ;  /* 0x000001200010d947 */ /* 0x004ff40003800000 */
.L_x_574:
[----:B------:R-:W-:Y:S05]  /*6280*/  BSYNC B0 ;  /* 0x0000000000007941 */ /* 0x000fea0003800000 */
.L_x_359:
[----:B------:R-:W-:Y:S04]  /*6290*/  BSSY B0, `(.L_x_361) ;  /* 0x0000016000007945 */ /* 0x000fe80003800000 */
[----:B------:R-:W-:Y:S05]  /*62a0*/  @P3 BRA `(.L_x_362) ;  /* 0x0000000000503947 */ /* 0x000fea0003800000 */
[----:B------:R-:W-:Y:S01]  /*62b0*/  ULDC UR8, c[0x0][0x2f4] ;  /* 0x0000bd0000087ab9 */ /* 0x000fe20000000800 */
[----:B0---4-:R-:W-:Y:S01]  /*62c0*/  IMAD.WIDE R12, R2, 0x80, R46 ;  /* 0x00000080020c7825 */ /* 0x011fe200078e022e */
[----:B------:R-:W-:Y:S01]  /*62d0*/  ISETP.GE.AND P5, PT, R18, UR8, PT ;  /* 0x0000000812007c0c */ /* 0x000fe2000bfa6270 */
[----:B------:R-:W-:Y:S01]  /*62e0*/  ULDC.64 UR4, c[0x0][0x328] ;  /* 0x0000ca0000047ab9 */ /* 0x000fe20000000a00 */
[----:B------:R-:W-:Y:S01]  /*62f0*/  ULDC.64 UR6, c[0x0][0x318] ;  /* 0x0000c60000067ab9 */ /* 0x000fe20000000a00 */
[----:B------:R-:W-:Y:S02]  /*6300*/  IMAD.MOV.U32 R14, RZ, RZ, R56 ;  /* 0x000000ffff0e7224 */ /* 0x000fe400078e0038 */
[----:B------:R-:W-:Y:S02]  /*6310*/  IMAD.MOV.U32 R15, RZ, RZ, R0 ;  /* 0x000000ffff0f7224 */ /* 0x000fe400078e0000 */
[----:B------:R-:W-:Y:S02]  /*6320*/  IMAD R13, R13, UR4, RZ ;  /* 0x000000040d0d7c24 */ /* 0x000fe4000f8e02ff */
[----:B------:R-:W-:-:S04]  /*6330*/  IMAD.WIDE.U32 R14, R12, UR4, R14 ;  /* 0x000000040c0e7c25 */ /* 0x000fc8000f8e000e */
[----:B-1----:R-:W0:Y:S01]  /*6340*/  @!P5 LDS.128 R8, [R84+0x9000] ;  /* 0x009000005408d984 */ /* 0x002e220000000c00 */
[----:B------:R-:W-:Y:S01]  /*6350*/  IMAD R13, R12, UR5, R13 ;  /* 0x000000050c0d7c24 */ /* 0x000fe2000f8e020d */
[----:B------:R-:W-:-:S04]  /*6360*/  IADD3 R28, P3, R14, UR6, RZ ;  /* 0x000000060e1c7c10 */ /* 0x000fc8000ff7e0ff */
[----:B------:R-:W-:Y:S02]  /*6370*/  IADD3.X R29, R15, UR7, R13, P3, !PT ;  /* 0x000000070f1d7c10 */ /* 0x000fe40009ffe40d */
[----:B------:R-:W-:-:S03]  /*6380*/  ISETP.GE.AND P3, PT, R81, UR8, PT ;  /* 0x0000000851007c0c */ /* 0x000fc6000bf66270 */
[----:B0-----:R-:W-:Y:S01]  /*6390*/  @!P5 STG.E.128 desc[UR42][R28.64], R8 ;  /* 0x000000081c00d986 */ /* 0x001fe2000c101d2a */
[----:B------:R-:W-:-:S09]  /*63a0*/  ISETP.GE.AND P5, PT, R65, UR8, PT ;  /* 0x0000000841007c0c */ /* 0x000fd2000bfa6270 */
[----:B------:R-:W0:Y:S04]  /*63b0*/  @!P3 LDS.128 R8, [R84+0xa000] ;  /* 0x00a000005408b984 */ /* 0x000e280000000c00 */
[----:B------:R-:W1:Y:S04]  /*63c0*/  @!P5 LDS.128 R12, [R84+0xb000] ;  /* 0x00b00000540cd984 */ /* 0x000e680000000c00 */
[----:B0-----:R3:W-:Y:S04]  /*63d0*/  @!P3 STG.E.128 desc[UR42][R28.64+0x20], R8 ;  /* 0x000020081c00b986 */ /* 0x0017e8000c101d2a */
[----:B-1----:R3:W-:Y:S02]  /*63e0*/  @!P5 STG.E.128 desc[UR42][R28.64+0x40], R12 ;  /* 0x0000400c1c00d986 */ /* 0x0027e4000c101d2a */
.L_x_362:
[----:B------:R-:W-:Y:S05]  /*63f0*/  BSYNC B0 ;  /* 0x0000000000007941 */ /* 0x000fea0003800000 */
.L_x_361:
[----:B------:R-:W-:Y:S01]  /*6400*/  @!PT LDS RZ, [RZ] ;  /* 0x00000000fffff984 */ /* 0x000fe20000000800 */
[----:B------:R-:W-:Y:S01]  /*6410*/  @!PT LDS RZ, [RZ] ;  /* 0x00000000fffff984 */ /* 0x000fe20000000800 */
[----:B------:R-:W-:Y:S01]  /*6420*/  @!PT LDS RZ, [RZ] ;  /* 0x00000000fffff984 */ /* 0x000fe20000000800 */
[----:B------:R-:W-:Y:S01]  /*6430*/  @!PT LDS RZ, [RZ] ;  /* 0x00000000fffff984 */ /* 0x000fe20000000800 */
[----:B------:R5:W-:Y:S06]  /*6440*/  MEMBAR.ALL.CTA ;  /* 0x0000000000007992 */ /* 0x000bec0000008000 */
[----:B-----5:R-:W5:Y:S01]  /*6450*/  FENCE.VIEW.ASYNC.S ;  /* 0x00000000000073c6 */ /* 0x020f620000000000 */
[----:B0-2---:R-:W-:Y:S01]  /*6460*/  @!P4 VIADD R83, R83, 0x19cc0 ;  /* 0x00019cc05353c836 */ /* 0x005fe20000000000 */
[----:B-----5:R0:W-:Y:S04]  /*6470*/  BAR.SYNC.DEFER_BLOCKING R62, 0x80 ;  /* 0x0002003e0000751d */ /* 0x0201e80000010000 */
[----:B------:R-:W-:Y:S01]  /*6480*/  @!P4 PRMT R83, RZ, 0x654, R83 ;  /* 0x00000654ff53c816 */ /* 0x000fe20000000053 */
[----:B------:R-:W-:Y:S01]  /*6490*/  VIADD R17, R17, 0x1 ;  /* 0x0000000111117836 */ /* 0x000fe20000000000 */
[----:B------:R-:W-:-:S02]  /*64a0*/  PLOP3.LUT P3, PT, PT, PT, PT, 0x8, 0x0 ;  /* 0x000000000000781c */ /* 0x000fc40003f6e170 */
[----:B------:R0:W-:Y:S02]  /*64b0*/  @!P4 SYNCS.ARRIVE.TRANS64.RED.A1T0 RZ, [R83+URZ], RZ ;  /* 0x000000ff53ffc9a7 */ /* 0x0001e4000810043f */
[----:B------:R-:W-:-:S04]  /*64c0*/  ISETP.NE.AND P4, PT, R17, 0x2, PT ;  /* 0x000000021100780c */ /* 0x000fc80003f85270 */
[----:B-1-3--:R-:W-:Y:S02]  /*64d0*/  SEL R8, RZ, 0x1, P4 ;  /* 0x00000001ff087807 */ /* 0x00afe40002000000 */
[----:B------:R-:W-:Y:S02]  /*64e0*/  SEL R17, R17, RZ, P4 ;  /* 0x000000ff11117207 */ /* 0x000fe40002000000 */
[----:B------:R-:W-:Y:S01]  /*64f0*/  LOP3.LUT R23, R23, R8, RZ, 0x3c, !PT ;  /* 0x0000000817177212 */ /* 0x000fe200078e3cff */
[----:B0-----:R-:W-:Y:S06]  /*6500*/  @P2 BRA `(.L_x_363) ;  /* 0xffffffbc00802947 */ /* 0x001fec000383ffff */
.L_x_319:
[----:B------:R-:W-:Y:S04]  /*6510*/  BSSY B0, `(.L_x_364) ;  /* 0x0000004000007945 */ /* 0x000fe80003800000 */
[----:B------:R-:W-:Y:S05]  /*6520*/  @P3 BRA `(.L_x_365) ;  /* 0x0000000000083947 */ /* 0x000fea0003800000 */
[----:B------:R-:W0:Y:S02]  /*6530*/  FENCE.VIEW.ASYNC.G ;  /* 0x00000000000073c6 */ /* 0x000e240000000100 */
[----:B0-----:R-:W-:Y:S06]  /*6540*/  BAR.ARV 0xc, 0x200 ;  /* 0x0308000000007b1d */ /* 0x001fec0000002000 */
.L_x_365:
[----:B------:R-:W-:Y:S05]  /*6550*/  BSYNC B0 ;  /* 0x0000000000007941 */ /* 0x000fea0003800000 */
.L_x_364:
[----:B------:R-:W2:Y:S01]  /*6560*/  LDL R2, [R1+0x40] ;  /* 0x0000400001027983 */ /* 0x000ea20000100800 */
[----:B------:R-:W-:Y:S01]  /*6570*/  ULDC.64 UR4, c[0x0][0x990] ;  /* 0x0002640000047ab9 */ /* 0x000fe20000000a00 */
[----:B------:R-:W-:Y:S02]  /*6580*/  ULDC.64 UR6, c[0x0][0x998] ;  /* 0x0002660000067ab9 */ /* 0x000fe40000000a00 */
[----:B------:R-:W3:Y:S04]  /*6590*/  LDL R5, [R1+0x28] ;  /* 0x0000280001057983 */ /* 0x000ee80000100800 */
[----:B----4-:R-:W4:Y:S01]  /*65a0*/  LDL R14, [R1+0x18] ;  /* 0x00001800010e7983 */ /* 0x010f220000100800 */
[----:B------:R-:W-:Y:S02]  /*65b0*/  ISETP.NE.U32.AND P0, PT, RZ, UR4, PT ;  /* 0x00000004ff007c0c */ /* 0x000fe4000bf05070 */
[----:B------:R-:W-:-:S02]  /*65c0*/  ISETP.NE.U32.AND P1, PT, RZ, UR6, PT ;  /* 0x00000006ff007c0c */ /* 0x000fc4000bf25070 */
[----:B------:R-:W-:Y:S02]  /*65d0*/  ISETP.NE.AND.EX P0, PT, RZ, UR5, PT, P0 ;  /* 0x00000005ff007c0c */ /* 0x000fe4000bf05300 */
[----:B------:R-:W-:-:S11]  /*65e0*/  ISETP.NE.AND.EX P1, PT, RZ, UR7, PT, P1 ;  /* 0x00000007ff007c0c */ /* 0x000fd6000bf25310 */
[----:B------:R-:W2:Y:S08]  /*65f0*/  @P0 LDC.64 R6, c[0x0][0x9a8] ;  /* 0x00026a00ff060b82 */ /* 0x000eb00000000a00 */
[----:B------:R-:W0:Y:S08]  /*6600*/  @P1 LDC.64 R8, c[0x0][0x9b8] ;  /* 0x00026e00ff081b82 */ /* 0x000e300000000a00 */
[----:B------:R-:W1:Y:S08]  /*6610*/  @P0 LDC.64 R10, c[0x0][0x9b0] ;  /* 0x00026c00ff0a0b82 */ /* 0x000e700000000a00 */
[----:B------:R-:W1:Y:S01]  /*6620*/  @P1 LDC.64 R12, c[0x0][0x9c0] ;  /* 0x00027000ff0c1b82 */ /* 0x000e620000000a00 */
[----:B--2---:R-:W-:-:S02]  /*6630*/  @P0 IMAD R0, R2, R6, RZ ;  /* 0x0000000602000224 */ /* 0x004fc400078e02ff */
[----:B0-----:R-:W-:Y:S02]  /*6640*/  @P1 IMAD R4, R2, R8, RZ ;  /* 0x0000000802041224 */ /* 0x001fe400078e02ff */
[C---:B---3--:R-:W-:Y:S02]  /*6650*/  @P0 IMAD R7, R5.reuse, R7, R0 ;  /* 0x0000000705070224 */ /* 0x048fe400078e0200 */
[----:B------:R-:W-:Y:S01]  /*6660*/  @P0 IMAD.WIDE.U32 R2, R5, R6, RZ ;  /* 0x0000000605020225 */ /* 0x000fe200078e00ff */
[----:B----4-:R-:W-:-:S03]  /*6670*/  @P0 SHF.R.S32.HI R15, RZ, 0x1f, R14 ;  /* 0x0000001fff0f0819 */ /* 0x010fc6000001140e */
[----:B------:R-:W-:Y:S01]  /*6680*/  @P0 IMAD.IADD R3, R3, 0x1, R7 ;  /* 0x0000000103030824 */ /* 0x000fe200078e0207 */
[----:B------:R-:W-:Y:S01]  /*6690*/  @P1 SHF.R.S32.HI R7, RZ, 0x1f, R14 ;  /* 0x0000001fff071819 */ /* 0x000fe2000001140e */
[C---:B------:R-:W-:Y:S02]  /*66a0*/  @P1 IMAD R9, R5.reuse, R9, R4 ;  /* 0x0000000905091224 */ /* 0x040fe400078e0204 */
[----:B------:R-:W-:-:S04]  /*66b0*/  @P1 IMAD.WIDE.U32 R4, R5, R8, RZ ;  /* 0x0000000805041225 */ /* 0x000fc800078e00ff */
[----:B-1----:R-:W-:Y:S02]  /*66c0*/  @P0 IMAD R0, R15, R10, RZ ;  /* 0x0000000a0f000224 */ /* 0x002fe400078e02ff */
[----:B------:R-:W-:Y:S02]  /*66d0*/  @P1 IMAD R6, R7, R12, RZ ;  /* 0x0000000c07061224 */ /* 0x000fe400078e02ff */
[----:B------:R-:W-:Y:S02]  /*66e0*/  @P1 IMAD.IADD R5, R5, 0x1, R9 ;  /* 0x0000000105051824 */ /* 0x000fe400078e0209 */
[C---:B------:R-:W-:Y:S02]  /*66f0*/  @P0 IMAD R9, R14.reuse, R11, R0 ;  /* 0x0000000b0e090224 */ /* 0x040fe400078e0200 */
[----:B------:R-:W-:-:S04]  /*6700*/  @P0 IMAD.WIDE.U32 R2, R14, R10, R2 ;  /* 0x0000000a0e020225 */ /* 0x000fc800078e0002 */
[C---:B------:R-:W-:Y:S02]  /*6710*/  @P1 IMAD R11, R14.reuse, R13, R6 ;  /* 0x0000000d0e0b1224 */ /* 0x040fe400078e0206 */
[----:B------:R-:W-:Y:S01]  /*6720*/  @P1 IMAD.WIDE.U32 R6, R14, R12, R4 ;  /* 0x0000000c0e061225 */ /* 0x000fe200078e0004 */
[----:B------:R-:W-:Y:S01]  /*6730*/  @P0 LEA R4, P2, R2, UR4, 0x2 ;  /* 0x0000000402040c11 */ /* 0x000fe2000f8410ff */
[----:B------:R-:W-:Y:S02]  /*6740*/  ULDC UR4, c[0x0][0x988] ;  /* 0x0002620000047ab9 */ /* 0x000fe40000000800 */
[----:B------:R-:W-:Y:S01]  /*6750*/  @P0 IMAD.IADD R5, R3, 0x1, R9 ;  /* 0x0000000103050824 */ /* 0x000fe200078e0209 */
[----:B------:R-:W-:Y:S01]  /*6760*/  @P1 LEA R8, P3, R6, UR6, 0x2 ;  /* 0x0000000606081c11 */ /* 0x000fe2000f8610ff */
[----:B------:R-:W-:Y:S02]  /*6770*/  @P1 IMAD.IADD R3, R7, 0x1, R11 ;  /* 0x0000000107031824 */ /* 0x000fe400078e020b */
[----:B------:R-:W-:Y:S01]  /*6780*/  IMAD.MOV.U32 R0, RZ, RZ, 0x3f800000 ;  /* 0x3f800000ff007424 */ /* 0x000fe200078e00ff */
[----:B------:R-:W-:-:S02]  /*6790*/  @P0 LEA.HI.X R5, R2, UR5, R5, 0x2, P2 ;  /* 0x0000000502050c11 */ /* 0x000fc400090f1405 */
[----:B------:R-:W-:Y:S01]  /*67a0*/  @P1 LEA.HI.X R9, R6, UR7, R3, 0x2, P3 ;  /* 0x0000000706091c11 */ /* 0x000fe200098f1403 */
[----:B------:R-:W-:-:S04]  /*67b0*/  IMAD.MOV.U32 R3, RZ, RZ, 0x3f800000 ;  /* 0x3f800000ff037424 */ /* 0x000fc800078e00ff */
[----:B------:R0:W2:Y:S04]  /*67c0*/  @P1 LDG.E R0, desc[UR42][R8.64] ;  /* 0x0000002a08001981 */ /* 0x0000a8000c1e1900 */
[----:B------:R-:W2:Y:S01]  /*67d0*/  @P0 LDG.E R3, desc[UR42][R4.64] ;  /* 0x0000002a04030981 */ /* 0x000ea2000c1e1900 */
[----:B------:R-:W-:Y:S02]  /*67e0*/  ISETP.GE.AND P1, PT, R88, 0x1, PT ;  /* 0x000000015800780c */ /* 0x000fe40003f26270 */
[----:B------:R-:W-:Y:S02]  /*67f0*/  CS2R R20, SRZ ;  /* 0x0000000000147805 */ /* 0x000fe4000001ff00 */
[----:B------:R-:W-:Y:S01]  /*6800*/  PLOP3.LUT P0, PT, PT, PT, PT, 0x80, 0x0 ;  /* 0x000000000000781c */ /* 0x000fe20003f0f070 */
[----:B------:R-:W-:Y:S01]  /*6810*/  IMAD.MOV.U32 R135, RZ, RZ, RZ ;  /* 0x000000ffff877224 */ /* 0x000fe200078e00ff */
        /* <DEDUP_REMOVED lines=19> */
[----:B0-----:R-:W-:Y:S02]  /*6950*/  CS2R R8, SRZ ;  /* 0x0000000000087805 */ /* 0x001fe4000001ff00 */
[----:B------:R-:W-:Y:S02]  /*6960*/  CS2R R58, SRZ ;  /* 0x00000000003a7805 */ /* 0x000fe4000001ff00 */
[----:B------:R-:W-:Y:S01]  /*6970*/  CS2R R6, SRZ ;  /* 0x0000000000067805 */ /* 0x000fe2000001ff00 */
[----:B------:R-:W-:Y:S02]  /*6980*/  IMAD.MOV.U32 R60, RZ, RZ, RZ ;  /* 0x000000ffff3c7224 */ /* 0x000fe400078e00ff */
[----:B--2---:R-:W-:Y:S01]  /*6990*/  FMUL.FTZ R2, R3, R0 ;  /* 0x0000000003027220 */ /* 0x004fe20000410000 */
[----:B------:R-:W-:-:S03]  /*69a0*/  IMAD.MOV.U32 R3, RZ, RZ, RZ ;  /* 0x000000ffff037224 */ /* 0x000fc600078e00ff */
[----:B------:R-:W-:Y:S01]  /*69b0*/  FMUL.FTZ R2, R2, UR4 ;  /* 0x0000000402027c20 */ /* 0x000fe20008410000 */
[----:B------:R-:W-:Y:S01]  /*69c0*/  IMAD.MOV.U32 R0, RZ, RZ, RZ ;  /* 0x000000ffff007224 */ /* 0x000fe200078e00ff */
[----:B------:R-:W-:Y:S06]  /*69d0*/  @!P1 BRA `(.L_x_366) ;  /* 0x0000008c00c89947 */ /* 0x000fec0003800000 */
[----:B------:R-:W0:Y:S01]  /*69e0*/  S2R R61, SR_TID.X ;  /* 0x00000000003d7919 */ /* 0x000e220000002100 */
[----:B------:R-:W-:Y:S01]  /*69f0*/  VIADD R30, R16, 0xf000 ;  /* 0x0000f000101e7836 */ /* 0x000fe20000000000 */
[----:B------:R-:W-:Y:S04]  /*6a00*/  BSSY B6, `(.L_x_367) ;  /* 0x000001e000067945 */ /* 0x000fe80003800000 */
[----:B------:R-:W-:Y:S01]  /*6a10*/  LOP3.LUT P0, RZ, R30, 0x3ff, RZ, 0xc0, !PT ;  /* 0x000003ff1eff7812 */ /* 0x000fe2000780c0ff */
[----:B0-----:R-:W-:-:S05]  /*6a20*/  VIADD R62, R61, 0xffffff80 ;  /* 0xffffff803d3e7836 */ /* 0x001fca0000000000 */
[----:B------:R-:W-:-:S04]  /*6a30*/  SHF.R.S32.HI R61, RZ, 0x1f, R62 ;  /* 0x0000001fff3d7819 */ /* 0x000fc8000001143e */
[----:B------:R-:W-:-:S04]  /*6a40*/  LEA.HI R61, R61, R62, RZ, 0x7 ;  /* 0x0000003e3d3d7211 */ /* 0x000fc800078f38ff */
[----:B------:R-:W-:-:S05]  /*6a50*/  SHF.R.S32.HI R61, RZ, 0x7, R61 ;  /* 0x00000007ff3d7819 */ /* 0x000fca000001143d */
[----:B------:R-:W0:Y:S02]  /*6a60*/  SHFL.IDX PT, R0, R61, RZ, 0x1f ;  /* 0x00001fff3d007589 */ /* 0x000e2400000e0000 */
[----:B0-----:R-:W-:-:S05]  /*6a70*/  IMAD.HI R3, R0, 0x55555556, RZ ;  /* 0x5555555600037827 */ /* 0x001fca00078e02ff */
[----:B------:R-:W-:-:S05]  /*6a80*/  LEA.HI R3, R3, R3, RZ, 0x1 ;  /* 0x0000000303037211 */ /* 0x000fca00078f08ff */
[----:B------:R-:W-:-:S04]  /*6a90*/  IMAD R3, R3, -0x3, R0 ;  /* 0xfffffffd03037824 */ /* 0x000fc800078e0200 */
[----:B------:R-:W-:-:S05]  /*6aa0*/  IMAD R3, R3, 0x800, R30 ;  /* 0x0000080003037824 */ /* 0x000fca00078e021e */
[----:B------:R-:W-:-:S04]  /*6ab0*/  SHF.R.U32.HI R3, RZ, 0x4, R3 ;  /* 0x00000004ff037819 */ /* 0x000fc80000011603 */
[----:B------:R-:W-:Y:S01]  /*6ac0*/  LOP3.LUT R36, R3, 0x3fff, RZ, 0xc0, !PT ;  /* 0x00003fff03247812 */ /* 0x000fe200078ec0ff */
[----:B------:R-:W-:Y:S06]  /*6ad0*/  @!P0 BRA `(.L_x_368) ;  /* 0x0000000000408947 */ /* 0x000fec0003800000 */
        /* <DEDUP_REMOVED lines=16> */
.L_x_368:
[----:B------:R-:W-:Y:S05]  /*6be0*/  BSYNC B6 ;  /* 0x0000000000067941 */ /* 0x000fea0003800000 */
.L_x_367:
[----:B------:R-:W-:Y:S02]  /*6bf0*/  ULDC UR4, c[0x0][0x3f4] ;  /* 0x0000fd0000047ab9 */ /* 0x000fe40000000800 */
[----:B------:R-:W-:-:S13]  /*6c00*/  ISETP.LT.AND P0, PT, RZ, UR4, PT ;  /* 0x00000004ff007c0c */ /* 0x000fda000bf01270 */
[----:B------:R-:W-:Y:S05]  /*6c10*/  @P0 BRA `(.L_x_369) ;  /* 0x0000000000400947 */ /* 0x000fea0003800000 */
[----:B------:R-:W2:Y:S02]  /*6c20*/  LDL R20, [R1+0x3c] ;  /* 0x00003c0001147983 */ /* 0x000ea40000100800 */
[----:B--2---:R-:W-:-:S04]  /*6c30*/  LEA.HI R0, R20, R20, RZ, 0x1 ;  /* 0x0000001414007211 */ /* 0x004fc800078f08ff */
[----:B------:R-:W-:-:S05]  /*6c40*/  LOP3.LUT R0, R0, 0xfffffffe, RZ, 0xc0, !PT ;  /* 0xfffffffe00007812 */ /* 0x000fca00078ec0ff */
[----:B------:R-:W-:-:S05]  /*6c50*/  IMAD.IADD R0, R20, 0x1, -R0 ;  /* 0x0000000114007824 */ /* 0x000fca00078e0a00 */
[----:B------:R-:W-:-:S04]  /*6c60*/  SHF.L.U32 R3, R0, 0x1f, RZ ;  /* 0x0000001f00037819 */ /* 0x000fc800000006ff */
[----:B------:R0:W1:Y:S03]  /*6c70*/  SYNCS.PHASECHK.TRANS64.TRYWAIT P0, [R16+URZ+0x19c00], R3 ;  /* 0x019c0003100075a7 */ /* 0x000066000800017f */
[----:B-1----:R-:W-:Y:S05]  /*6c80*/  @!P0 NANOSLEEP.SYNCS 0x989680 ;  /* 0x009896800000895d */ /* 0x002fea0003900000 */
[----:B------:R-:W1:Y:S01]  /*6c90*/  @!P0 SYNCS.PHASECHK.TRANS64 P0, [R16+URZ+0x19c00], R3 ;  /* 0x019c0003100085a7 */ /* 0x000e62000800007f */
[----:B------:R-:W-:Y:S04]  /*6ca0*/  BSSY B0, `(.L_x_370) ;  /* 0x0000006000007945 */ /* 0x000fe80003800000 */
[----:B-1----:R-:W-:Y:S05]  /*6cb0*/  @P0 BRA `(.L_x_371) ;  /* 0x0000000000100947 */ /* 0x002fea0003800000 */
.L_x_372:
[----:B-1----:R1:W2:Y:S02]  /*6cc0*/  SYNCS.PHASECHK.TRANS64.TRYWAIT P0, [R16+URZ+0x19c00], R3 ;  /* 0x019c0003100075a7 */ /* 0x0022a4000800017f */
[----:B--2---:R-:W-:Y:S05]  /*6cd0*/  @!P0 NANOSLEEP.SYNCS 0x989680 ;  /* 0x009896800000895d */ /* 0x004fea0003900000 */
[----:B------:R-:W2:Y:S02]  /*6ce0*/  @!P0 SYNCS.PHASECHK.TRANS64 P0, [R16+URZ+0x19c00], R3 ;  /* 0x019c0003100085a7 */ /* 0x000ea4000800007f */
[----:B--2---:R-:W-:Y:S05]  /*6cf0*/  @!P0 BRA `(.L_x_372) ;  /* 0xfffffffc00f08947 */ /* 0x004fea000383ffff */
.L_x_371:
[----:B------:R-:W-:Y:S05]  /*6d00*/  BSYNC B0 ;  /* 0x0000000000007941 */ /* 0x000fea0003800000 */
.L_x_370:
[----:B------:R-:W-:Y:S05]  /*6d10*/  BRA `(.L_x_373) ;  /* 0x00000040008c7947 */ /* 0x000fea0003800000 */
.L_x_369:
[----:B------:R-:W0:Y:S01]  /*6d20*/  LDC.64 R28, c[0x0][0x3e8] ;  /* 0x0000fa00ff1c7b82 */ /* 0x000e220000000a00 */
[----:B------:R-:W-:Y:S01]  /*6d30*/  LOP3.LUT P0, RZ, R30, 0x9f, RZ, 0xc0, !PT ;  /* 0x0000009f1eff7812 */ /* 0x000fe2000780c0ff */
[----:B------:R-:W-:Y:S01]  /*6d40*/  ULDC.64 UR4, c[0x0][0x3f8] ;  /* 0x0000fe0000047ab9 */ /* 0x000fe20000000a00 */
[----:B-----5:R-:W-:Y:S01]  /*6d50*/  SHF.R.S32.HI R0, RZ, 0x1f, R24 ;  /* 0x0000001fff007819 */ /* 0x020fe20000011418 */
[----:B------:R-:W-:Y:S01]  /*6d60*/  ULDC.64 UR6, c[0x0][0x408] ;  /* 0x0001020000067ab9 */ /* 0x000fe20000000a00 */
[----:B------:R-:W-:Y:S03]  /*6d70*/  BSSY B6, `(.L_x_374) ;  /* 0x000001b000067945 */ /* 0x000fe60003800000 */
[----:B------:R-:W1:Y:S01]  /*6d80*/  LDC.64 R26, c[0x0][0x400] ;  /* 0x00010000ff1a7b82 */ /* 0x000e620000000a00 */
[C---:B------:R-:W-:Y:S02]  /*6d90*/  IMAD R3, R0.reuse, UR4, RZ ;  /* 0x0000000400037c24 */ /* 0x040fe4000f8e02ff */
[----:B------:R-:W-:-:S02]  /*6da0*/  IMAD R5, R0, UR6, RZ ;  /* 0x0000000600057c24 */ /* 0x000fc4000f8e02ff */
[C---:B------:R-:W-:Y:S02]  /*6db0*/  IMAD R3, R24.reuse, UR5, R3 ;  /* 0x0000000518037c24 */ /* 0x040fe4000f8e0203 */
[C---:B------:R-:W-:Y:S02]  /*6dc0*/  IMAD R5, R24.reuse, UR7, R5 ;  /* 0x0000000718057c24 */ /* 0x040fe4000f8e0205 */
[----:B0-----:R-:W-:-:S04]  /*6dd0*/  IMAD.WIDE.U32 R28, R24, UR4, R28 ;  /* 0x00000004181c7c25 */ /* 0x001fc8000f8e001c */
[----:B-1----:R-:W-:-:S04]  /*6de0*/  IMAD.WIDE.U32 R26, R24, UR6, R26 ;  /* 0x00000006181a7c25 */ /* 0x002fc8000f8e001a */
[----:B------:R-:W-:Y:S02]  /*6df0*/  IMAD.IADD R24, R3, 0x1, R29 ;  /* 0x0000000103187824 */ /* 0x000fe400078e021d */
[----:B------:R-:W-:Y:S01]  /*6e00*/  IMAD.IADD R30, R5, 0x1, R27 ;  /* 0x00000001051e7824 */ /* 0x000fe200078e021b */
        /* <DEDUP_REMOVED lines=17> */
.L_x_375:
[----:B------:R-:W-:Y:S05]  /*6f20*/  BSYNC B6 ;  /* 0x0000000000067941 */ /* 0x000fea0003800000 */
.L_x_374:
[----:B------:R-:W2:Y:S01]  /*6f30*/  LDL R20, [R1+0x24] ;  /* 0x0000240001147983 */ /* 0x000ea20000100800 */
[----:B------:R-:W-:-:S03]  /*6f40*/  ULDC.U8 UR4, c[0x0][0x410] ;  /* 0x0001040000047ab9 */ /* 0x000fc60000000000 */
[----:B------:R-:W3:Y:S01]  /*6f50*/  LDL R38, [R1+0x14] ;  /* 0x0000140001267983 */ /* 0x000ee20000100800 */
[----:B------:R-:W-:Y:S01]  /*6f60*/  ISETP.NE.AND P0, PT, RZ, UR4, PT ;  /* 0x00000004ff007c0c */ /* 0x000fe2000bf05270 */
[----:B------:R-:W-:Y:S01]  /*6f70*/  BSSY B0, `(.L_x_376) ;  /* 0x00003f5000007945 */ /* 0x000fe20003800000 */
[----:B--2---:R-:W-:Y:S02]  /*6f80*/  IMAD.IADD R20, R16, 0x1, R20 ;  /* 0x0000000110147824 */ /* 0x004fe400078e0214 */
[----:B---3--:R-:W-:-:S09]  /*6f90*/  IMAD R6, R38, 0xc0, R22 ;  /* 0x000000c026067824 */ /* 0x008fd200078e0216 */
[----:B------:R-:W-:Y:S05]  /*6fa0*/  @!P0 BRA `(.L_x_377) ;  /* 0x0000001800c88947 */ /* 0x000fea0003800000 */
[----:B------:R-:W-:-:S03]  /*6fb0*/  UMOV UR4, 0xffffffff ;  /* 0xffffffff00047882 */ /* 0x000fc60000000000 */
[----:B------:R-:W-:Y:S05]  /*6fc0*/  BRA.DIV UR4, `(.L_x_378) ;  /* 0x0000011204d07947 */ /* 0x000fea000b800000 */
[----:B------:R-:W0:Y:S04]  /*6fd0*/  SHFL.IDX PT, R28, R28, RZ, 0x1e1f ;  /* 0x001e1fff1c1c7589 */ /* 0x000e2800000e0000 */
[----:B------:R1:W2:Y:S04]  /*6fe0*/  SHFL.IDX PT, R14, R26, RZ, 0x1e1f ;  /* 0x001e1fff1a0e7589 */ /* 0x0002a800000e0000 */
[----:B------:R1:W3:Y:S04]  /*6ff0*/  SHFL.IDX PT, R0, R24, RZ, 0x1e1f ;  /* 0x001e1fff18007589 */ /* 0x0002e800000e0000 */
[----:B------:R1:W4:Y:S02]  /*7000*/  SHFL.IDX PT, R3, R30, RZ, 0x1e1f ;  /* 0x001e1fff1e037589 */ /* 0x00032400000e0000 */
.L_x_580:
[----:B------:R-:W5:Y:S01]  /*7010*/  LDL R5, [R1+0x3c] ;  /* 0x00003c0001057983 */ /* 0x000f620000100800 */
[----:B------:R-:W-:Y:S01]  /*7020*/  ULDC UR4, c[0x0][0x448] ;  /* 0x0001120000047ab9 */ /* 0x000fe20000000800 */
[----:B------:R-:W-:Y:S01]  /*7030*/  BSSY B1, `(.L_x_379) ;  /* 0x000002e000017945 */ /* 0x000fe20003800000 */
[----:B------:R-:W-:Y:S01]  /*7040*/  IMAD R37, R25, UR4, RZ ;  /* 0x0000000419257c24 */ /* 0x000fe2000f8e02ff */
[----:B-1----:R-:W-:Y:S02]  /*7050*/  CS2R R30, SRZ ;  /* 0x00000000001e7805 */ /* 0x002fe4000001ff00 */
[----:B------:R-:W-:Y:S02]  /*7060*/  CS2R R24, SRZ ;  /* 0x0000000000187805 */ /* 0x000fe4000001ff00 */
[----:B------:R-:W-:Y:S02]  /*7070*/  CS2R R8, SRZ ;  /* 0x0000000000087805 */ /* 0x000fe4000001ff00 */
[----:B------:R-:W-:-:S02]  /*7080*/  CS2R R26, SRZ ;  /* 0x00000000001a7805 */ /* 0x000fc4000001ff00 */
[----:B------:R-:W-:Y:S02]  /*7090*/  ISETP.GE.AND P0, PT, R6, R37, PT ;  /* 0x000000250600720c */ /* 0x000fe40003f06270 */
[----:B------:R-:W-:Y:S02]  /*70a0*/  CS2R R12, SRZ ;  /* 0x00000000000c7805 */ /* 0x000fe4000001ff00 */
[----:B------:R-:W-:Y:S02]  /*70b0*/  CS2R R10, SRZ ;  /* 0x00000000000a7805 */ /* 0x000fe4000001ff00 */
[----:B-----5:R-:W-:-:S04]  /*70c0*/  LEA.HI R4, R5, R5, RZ, 0x1 ;  /* 0x0000000505047211 */ /* 0x020fc800078f08ff */
[----:B------:R-:W-:-:S05]  /*70d0*/  LOP3.LUT R4, R4, 0xfffffffe, RZ, 0xc0, !PT ;  /* 0xfffffffe04047812 */ /* 0x000fca00078ec0ff */
[----:B------:R-:W-:-:S05]  /*70e0*/  IMAD.IADD R4, R5, 0x1, -R4 ;  /* 0x0000000105047824 */ /* 0x000fca00078e0a04 */
[----:B------:R-:W-:Y:S01]  /*70f0*/  SHF.L.U32 R21, R4, 0x1f, RZ ;  /* 0x0000001f04157819 */ /* 0x000fe200000006ff */
[----:B------:R-:W-:Y:S06]  /*7100*/  @P0 BRA `(.L_x_380) ;  /* 0x0000000000800947 */ /* 0x000fec0003800000 */
[----:B------:R-:W4:Y:S01]  /*7110*/  LDL R15, [R1+0x8] ;  /* 0x00000800010f7983 */ /* 0x000f220000100800 */
[----:B------:R-:W-:-:S03]  /*7120*/  ULDC UR4, c[0x0][0x3f4] ;  /* 0x0000fd0000047ab9 */ /* 0x000fc60000000800 */
[----:B------:R-:W4:Y:S04]  /*7130*/  LDL R40, [R1+0x58] ;  /* 0x0000580001287983 */ /* 0x000f280000100800 */
[----:B------:R-:W4:Y:S01]  /*7140*/  LDL R39, [R1+0x54] ;  /* 0x0000540001277983 */ /* 0x000f220000100800 */
[----:B------:R-:W-:Y:S02]  /*7150*/  ISETP.GE.AND P5, PT, R152, UR4, PT ;  /* 0x0000000498007c0c */ /* 0x000fe4000bfa6270 */
[----:B------:R-:W-:Y:S02]  /*7160*/  CS2R R26, SRZ ;  /* 0x00000000001a7805 */ /* 0x000fe4000001ff00 */
[----:B------:R-:W-:Y:S02]  /*7170*/  ISETP.GE.AND P1, PT, R157, UR4, PT ;  /* 0x000000049d007c0c */ /* 0x000fe4000bf26270 */
[----:B------:R-:W-:-:S02]  /*7180*/  CS2R R30, SRZ ;  /* 0x00000000001e7805 */ /* 0x000fc4000001ff00 */
[----:B------:R-:W-:-:S05]  /*7190*/  CS2R R12, SRZ ;  /* 0x00000000000c7805 */ /* 0x000fca000001ff00 */
[----:B------:R-:W-:Y:S02]  /*71a0*/  @!P5 SHF.R.S32.HI R7, RZ, 0x1f, R152 ;  /* 0x0000001fff07d819 */ /* 0x000fe40000011498 */
[C---:B0-----:R-:W-:Y:S02]  /*71b0*/  @!P5 IADD3 R4, P2, R152.reuse, R28, RZ ;  /* 0x0000001c9804d210 */ /* 0x041fe40007f5e0ff */
[----:B--2---:R-:W-:Y:S02]  /*71c0*/  @!P5 IADD3 R6, P3, R152, R14, RZ ;  /* 0x0000000e9806d210 */ /* 0x004fe40007f7e0ff */
[C---:B------:R-:W-:Y:S01]  /*71d0*/  @!P1 IADD3 R32, P4, R157.reuse, R28, RZ ;  /* 0x0000001c9d209210 */ /* 0x040fe20007f9e0ff */
[--C-:B---3--:R-:W-:Y:S01]  /*71e0*/  @!P5 IMAD.X R5, R0, 0x1, R7.reuse, P2 ;  /* 0x000000010005d824 */ /* 0x108fe200010e0607 */
[----:B------:R-:W-:Y:S01]  /*71f0*/  @!P1 IADD3 R34, P2, R157, R14, RZ ;  /* 0x0000000e9d229210 */ /* 0x000fe20007f5e0ff */
[----:B----4-:R-:W-:Y:S01]  /*7200*/  @!P5 IMAD.X R7, R3, 0x1, R7, P3 ;  /* 0x000000010307d824 */ /* 0x010fe200018e0607 */
[----:B------:R-:W-:-:S02]  /*7210*/  CS2R R24, SRZ ;  /* 0x0000000000187805 */ /* 0x000fc4000001ff00 */
[----:B------:R-:W-:Y:S02]  /*7220*/  CS2R R10, SRZ ;  /* 0x00000000000a7805 */ /* 0x000fe4000001ff00 */
[----:B------:R-:W-:Y:S01]  /*7230*/  CS2R R8, SRZ ;  /* 0x0000000000087805 */ /* 0x000fe2000001ff00 */
[----:B------:R1:W5:Y:S04]  /*7240*/  @!P5 LD.E.64 R26, desc[UR42][R4.64] ;  /* 0x0000002a041ad980 */ /* 0x000368000c101b00 */
[----:B------:R1:W5:Y:S01]  /*7250*/  @!P5 LD.E.64 R30, desc[UR42][R6.64] ;  /* 0x0000002a061ed980 */ /* 0x000362000c101b00 */
[----:B------:R-:W-:Y:S01]  /*7260*/  ISETP.GE.AND P0, PT, R15, UR4, PT ;  /* 0x000000040f007c0c */ /* 0x000fe2000bf06270 */
[--C-:B------:R-:W-:Y:S02]  /*7270*/  @!P1 IMAD.X R33, R0, 0x1, R40.reuse, P4 ;  /* 0x0000000100219824 */ /* 0x100fe400020e0628 */
[----:B------:R-:W-:-:S03]  /*7280*/  @!P1 IMAD.X R35, R3, 0x1, R40, P2 ;  /* 0x0000000103239824 */ /* 0x000fc600010e0628 */
[----:B------:R1:W5:Y:S07]  /*7290*/  @!P1 LD.E.64 R12, desc[UR42][R32.64] ;  /* 0x0000002a200c9980 */ /* 0x00036e000c101b00 */
[C---:B------:R-:W-:Y:S01]  /*72a0*/  @!P0 IADD3 R28, P3, R15.reuse, R28, RZ ;  /* 0x0000001c0f1c8210 */ /* 0x040fe20007f7e0ff */
[----:B------:R1:W5:Y:S01]  /*72b0*/  @!P1 LD.E.64 R24, desc[UR42][R34.64] ;  /* 0x0000002a22189980 */ /* 0x000362000c101b00 */
[----:B------:R-:W-:-:S03]  /*72c0*/  @!P0 IADD3 R14, P4, R15, R14, RZ ;  /* 0x0000000e0f0e8210 */ /* 0x000fc60007f9e0ff */
[--C-:B------:R-:W-:Y:S02]  /*72d0*/  @!P0 IMAD.X R29, R0, 0x1, R39.reuse, P3 ;  /* 0x00000001001d8824 */ /* 0x100fe400018e0627 */
[----:B------:R-:W-:-:S03]  /*72e0*/  @!P0 IMAD.X R15, R3, 0x1, R39, P4 ;  /* 0x00000001030f8824 */ /* 0x000fc600020e0627 */
[----:B------:R1:W5:Y:S04]  /*72f0*/  @!P0 LD.E.64 R10, desc[UR42][R28.64] ;  /* 0x0000002a1c0a8980 */ /* 0x000368000c101b00 */
[----:B------:R1:W5:Y:S02]  /*7300*/  @!P0 LD.E.64 R8, desc[UR42][R14.64] ;  /* 0x0000002a0e088980 */ /* 0x000364000c101b00 */
.L_x_380:
[----:B------:R-:W-:Y:S05]  /*7310*/  BSYNC B1 ;  /* 0x0000000000017941 */ /* 0x000fea0003800000 */
.L_x_379:
[----:B------:R-:W0:Y:S01]  /*7320*/  SYNCS.PHASECHK.TRANS64.TRYWAIT P0, [R16+URZ+0x19c00], R21 ;  /* 0x019c0015100075a7 */ /* 0x000e22000800017f */
[----:B---3--:R-:W-:Y:S01]  /*7330*/  IMAD R0, R38, -0xc0, R37 ;  /* 0xffffff4026007824 */ /* 0x008fe200078e0225 */
[----:B------:R-:W-:Y:S04]  /*7340*/  BSSY B1, `(.L_x_381) ;  /* 0x0000004000017945 */ /* 0x000fe80003800000 */
[----:B----4-:R-:W-:-:S04]  /*7350*/  VIMNMX R3, R0, 0xc0, PT ;  /* 0x000000c000037848 */ /* 0x010fc80003fe0100 */
[----:B------:R-:W-:Y:S01]  /*7360*/  ISETP.GE.AND P1, PT, R22, R3, PT ;  /* 0x000000031600720c */ /* 0x000fe20003f26270 */
[----:B0-----:R-:W-:-:S12]  /*7370*/  @!P0 BRA `(.L_x_382) ;  /* 0x0000011000548947 */ /* 0x001fd80003800000 */
.L_x_581:
[----:B------:R-:W-:Y:S05]  /*7380*/  BSYNC B1 ;  /* 0x0000000000017941 */ /* 0x000fea0003800000 */
.L_x_381:
[----:B------:R-:W-:Y:S05]  /*7390*/  @P1 BRA `(.L_x_383) ;  /* 0x0000003800c81947 */ /* 0x000fea0003800000 */
[----:B------:R-:W3:Y:S01]  /*73a0*/  LDL R3, [R1+0x8] ;  /* 0x0000080001037983 */ /* 0x000ee20000100800 */
[----:B------:R-:W4:Y:S01]  /*73b0*/  LDC R0, c[0x0][0x3f4] ;  /* 0x0000fd00ff007b82 */ /* 0x000f220000000800 */
[----:B------:R-:W-:Y:S01]  /*73c0*/  BSSY B1, `(.L_x_384) ;  /* 0x000007b000017945 */ /* 0x000fe20003800000 */
[-C--:B----4-:R-:W-:Y:S02]  /*73d0*/  ISETP.GE.AND P0, PT, R152, R0.reuse, PT ;  /* 0x000000009800720c */ /* 0x090fe40003f06270 */
[-C--:B------:R-:W-:Y:S02]  /*73e0*/  ISETP.GE.AND P1, PT, R157, R0.reuse, PT ;  /* 0x000000009d00720c */ /* 0x080fe40003f26270 */
[----:B---3--:R-:W-:-:S09]  /*73f0*/  ISETP.GE.AND P2, PT, R3, R0, PT ;  /* 0x000000000300720c */ /* 0x008fd20003f46270 */
[----:B------:R-:W-:Y:S05]  /*7400*/  @P0 BRA `(.L_x_385) ;  /* 0x0000000400d80947 */ /* 0x000fea0003800000 */
[----:B-1----:R-:W1:Y:S01]  /*7410*/  LDS.128 R4, [R20+0xf000] ;  /* 0x00f0000014047984 */ /* 0x002e620000000c00 */
[----:B-----5:R-:W-:Y:S02]  /*7420*/  SHF.R.U32.HI R15, RZ, 0x8, R27 ;  /* 0x00000008ff0f7819 */ /* 0x020fe4000001161b */
[----:B--2---:R-:W-:Y:S02]  /*7430*/  LOP3.LUT R14, R27, 0xff, RZ, 0xc0, !PT ;  /* 0x000000ff1b0e7812 */ /* 0x004fe400078ec0ff */
[----:B------:R-:W-:Y:S02]  /*7440*/  LOP3.LUT R15, R15, 0xff, RZ, 0xc0, !PT ;  /* 0x000000ff0f0f7812 */ /* 0x000fe400078ec0ff */
[----:B------:R-:W-:Y:S02]  /*7450*/  SHF.R.U32.HI R29, RZ, 0x8, R31 ;  /* 0x00000008ff1d7819 */ /* 0x000fe4000001161f */
[----:B------:R-:W-:Y:S02]  /*7460*/  PRMT R14, R15, 0x7604, R14 ;  /* 0x000076040f0e7816 */ /* 0x000fe4000000000e */
[----:B------:R-:W-:-:S02]  /*7470*/  LOP3.LUT R28, R31, 0xff, RZ, 0xc0, !PT ;  /* 0x000000ff1f1c7812 */ /* 0x000fc400078ec0ff */
[----:B------:R-:W-:Y:S02]  /*7480*/  LOP3.LUT R29, R29, 0xff, RZ, 0xc0, !PT ;  /* 0x000000ff1d1d7812 */ /* 0x000fe400078ec0ff */
[----:B------:R-:W-:Y:S02]  /*7490*/  SHF.R.U32.HI R32, RZ, 0x10, R31 ;  /* 0x00000010ff207819 */ /* 0x000fe4000001161f */
[----:B------:R-:W-:Y:S02]  /*74a0*/  SHF.R.U32.HI R33, RZ, 0x10, R27 ;  /* 0x00000010ff217819 */ /* 0x000fe4000001161b */
[----:B------:R-:W-:Y:S02]  /*74b0*/  SHF.R.U32.HI R15, RZ, 0x8, R30 ;  /* 0x00000008ff0f7819 */ /* 0x000fe4000001161e */
[----:B------:R-:W-:Y:S02]  /*74c0*/  SHF.R.U32.HI R3, RZ, 0x8, R26 ;  /* 0x00000008ff037819 */ /* 0x000fe4000001161a */
[----:B------:R-:W-:Y:S01]  /*74d0*/  PRMT R28, R29, 0x7604, R28 ;  /* 0x000076041d1c7816 */ /* 0x000fe2000000001c */
[----:B------:R-:W-:Y:S01]  /*74e0*/  IMAD.U32 R29, R32, 0x10000, RZ ;  /* 0x00010000201d7824 */ /* 0x000fe200078e00ff */
[----:B0-----:R-:W-:Y:S01]  /*74f0*/  LOP3.LUT R21, R15, 0xff, RZ, 0xc0, !PT ;  /* 0x000000ff0f157812 */ /* 0x001fe200078ec0ff */
[----:B------:R-:W-:Y:S01]  /*7500*/  IMAD.U32 R15, R33, 0x10000, RZ ;  /* 0x00010000210f7824 */ /* 0x000fe200078e00ff */
[----:B------:R-:W-:-:S02]  /*7510*/  LOP3.LUT R0, R26, 0xff, RZ, 0xc0, !PT ;  /* 0x000000ff1a007812 */ /* 0x000fc400078ec0ff */
[----:B------:R-:W-:Y:S02]  /*7520*/  LOP3.LUT R3, R3, 0xff, RZ, 0xc0, !PT ;  /* 0x000000ff03037812 */ /* 0x000fe400078ec0ff */
[----:B------:R-:W-:Y:S02]  /*7530*/  LOP3.LUT R29, R28, 0xff0000, R29, 0xf8, !PT ;  /* 0x00ff00001c1d7812 */ /* 0x000fe400078ef81d */
[----:B------:R-:W-:Y:S02]  /*7540*/  PRMT R3, R3, 0x7604, R0 ;  /* 0x0000760403037816 */ /* 0x000fe40000000000 */
[----:B------:R-:W-:Y:S02]  /*7550*/  LOP3.LUT R0, R30, 0xff, RZ, 0xc0, !PT ;  /* 0x000000ff1e007812 */ /* 0x000fe400078ec0ff */
[----:B------:R-:W-:Y:S02]  /*7560*/  LOP3.LUT R15, R14, 0xff0000, R15, 0xf8, !PT ;  /* 0x00ff00000e0f7812 */ /* 0x000fe400078ef80f */
[----:B------:R-:W-:-:S02]  /*7570*/  LOP3.LUT R32, R29, 0xff000000, R31, 0xf8, !PT ;  /* 0xff0000001d207812 */ /* 0x000fc400078ef81f */
[----:B------:R-:W-:Y:S02]  /*7580*/  PRMT R21, R21, 0x7604, R0 ;  /* 0x0000760415157816 */ /* 0x000fe40000000000 */
[----:B------:R-:W-:Y:S02]  /*7590*/  LOP3.LUT R27, R15, 0xff000000, R27, 0xf8, !PT ;  /* 0xff0000000f1b7812 */ /* 0x000fe400078ef81b */
[----:B-1----:R-:W-:Y:S02]  /*75a0*/  F2FP.F16.E4M3.UNPACK_B R0, R6.H1 ;  /* 0x00000006ff00723e */ /* 0x002fe400030006ff */
[----:B------:R-:W-:Y:S02]  /*75b0*/  F2FP.F16.E4M3.UNPACK_B R33, R32 ;  /* 0x00000020ff21723e */ /* 0x000fe400020006ff */
[----:B------:R-:W-:Y:S01]  /*75c0*/  LOP3.LUT R21, R21, 0xff0000, R30, 0xf8, !PT ;  /* 0x00ff000015157812 */ /* 0x000fe200078ef81e */
[--C-:B------:R-:W-:Y:S01]  /*75d0*/  HADD2.F32 R15, -RZ, R0.reuse.H1_H1 ;  /* 0x30000000ff0f7230 */ /* 0x100fe20000004100 */
[----:B------:R-:W-:Y:S01]  /*75e0*/  F2FP.F16.E4M3.UNPACK_B R29, R27 ;  /* 0x0000001bff1d723e */ /* 0x000fe200020006ff */
[----:B------:R-:W-:Y:S01]  /*75f0*/  HADD2.F32 R34, -RZ, R33.H1_H1 ;  /* 0x30000021ff227230 */ /* 0x000fe20000004100 */
[----:B------:R-:W-:Y:S01]  /*7600*/  LOP3.LUT R3, R3, 0xff0000, R26, 0xf8, !PT ;  /* 0x00ff000003037812 */ /* 0x000fe200078ef81a */
[----:B------:R-:W-:Y:S01]  /*7610*/  HADD2.F32 R14, -RZ, R0.H0_H0 ;  /* 0x20000000ff0e7230 */ /* 0x000fe20000004100 */
[----:B------:R-:W-:Y:S01]  /*7620*/  LOP3.LUT R31, R21, 0xff000000, R30, 0xf8, !PT ;  /* 0xff000000151f7812 */ /* 0x000fe200078ef81e */
[----:B------:R-:W-:Y:S01]  /*7630*/  HADD2.F32 R30, -RZ, R29.H1_H1 ;  /* 0x3000001dff1e7230 */ /* 0x000fe20000004100 */
[----:B------:R-:W-:Y:S01]  /*7640*/  LOP3.LUT R28, R3, 0xff000000, R26, 0xf8, !PT ;  /* 0xff000000031c7812 */ /* 0x000fe200078ef81a */
[----:B------:R-:W-:Y:S01]  /*7650*/  FMUL.FTZ R35, R15, R34 ;  /* 0x000000220f237220 */ /* 0x000fe20000410000 */
[----:B------:R-:W-:-:S02]  /*7660*/  F2FP.F16.E4M3.UNPACK_B R3, R6 ;  /* 0x00000006ff03723e */ /* 0x000fc400020006ff */
[-C--:B------:R-:W-:Y:S01]  /*7670*/  FMUL.FTZ R15, R15, R30.reuse ;  /* 0x0000001e0f0f7220 */ /* 0x080fe20000410000 */
[-C--:B------:R-:W-:Y:S01]  /*7680*/  F2FP.F16.E4M3.UNPACK_B R21, R7.reuse ;  /* 0x00000007ff15723e */ /* 0x080fe200020006ff */
[C---:B------:R-:W-:Y:S01]  /*7690*/  FFMA.FTZ R37, R14.reuse, R30, -R35 ;  /* 0x0000001e0e257223 */ /* 0x040fe20000010823 */
[----:B------:R-:W-:Y:S01]  /*76a0*/  F2FP.F16.E4M3.UNPACK_B R26, R7.H1 ;  /* 0x00000007ff1a723e */ /* 0x000fe200030006ff */
[----:B------:R-:W-:Y:S01]  /*76b0*/  FFMA.FTZ R40, R14, R34, R15 ;  /* 0x000000220e287223 */ /* 0x000fe2000001000f */
[-C--:B------:R-:W-:Y:S01]  /*76c0*/  F2FP.F16.E4M3.UNPACK_B R6, R5.reuse ;  /* 0x00000005ff06723e */ /* 0x080fe200020006ff */
[----:B------:R-:W-:Y:S01]  /*76d0*/  HADD2.F32 R30, -RZ, R33.H0_H0 ;  /* 0x20000021ff1e7230 */ /* 0x000fe20000004100 */
[----:B------:R-:W-:Y:S01]  /*76e0*/  F2FP.F16.E4M3.UNPACK_B R7, R5.H1 ;  /* 0x00000005ff07723e */ /* 0x000fe200030006ff */
[----:B------:R-:W-:Y:S01]  /*76f0*/  HADD2.F32 R5, -RZ, R3.H1_H1 ;  /* 0x30000003ff057230 */ /* 0x000fe20000004100 */
[----:B------:R-:W-:Y:S01]  /*7700*/  F2FP.F16.E4M3.UNPACK_B R32, R32.H1 ;  /* 0x00000020ff20723e */ /* 0x000fe200030006ff */
[----:B------:R-:W-:Y:S01]  /*7710*/  HADD2.F32 R14, -RZ, R29.H0_H0 ;  /* 0x2000001dff0e7230 */ /* 0x000fe20000004100 */
[----:B------:R-:W-:Y:S01]  /*7720*/  F2FP.F16.E4M3.UNPACK_B R27, R27.H1 ;  /* 0x0000001bff1b723e */ /* 0x000fe200030006ff */
[----:B------:R-:W-:-:S02]  /*7730*/  HADD2.F32 R3, -RZ, R3.H0_H0 ;  /* 0x20000003ff037230 */ /* 0x000fc40000004100 */
[C---:B------:R-:W-:Y:S01]  /*7740*/  FMUL.FTZ R38, R5.reuse, R30 ;  /* 0x0000001e05267220 */ /* 0x040fe20000410000 */
[----:B------:R-:W-:Y:S02]  /*7750*/  HADD2.F32 R34, -RZ, R32.H0_H0 ;  /* 0x20000020ff227230 */ /* 0x000fe40000004100 */
[-C--:B------:R-:W-:Y:S01]  /*7760*/  FMUL.FTZ R15, R5, R14.reuse ;  /* 0x0000000e050f7220 */ /* 0x080fe20000410000 */
[----:B------:R-:W-:Y:S02]  /*7770*/  HADD2.F32 R5, -RZ, R21.H1_H1 ;  /* 0x30000015ff057230 */ /* 0x000fe40000004100 */
[C---:B------:R-:W-:Y:S01]  /*7780*/  FFMA.FTZ R38, R3.reuse, R14, -R38 ;  /* 0x0000000e03267223 */ /* 0x040fe20000010826 */
[----:B------:R-:W-:Y:S02]  /*7790*/  HADD2.F32 R14, -RZ, R27.H0_H0 ;  /* 0x2000001bff0e7230 */ /* 0x000fe40000004100 */
[----:B------:R-:W-:Y:S01]  /*77a0*/  FFMA.FTZ R35, R3, R30, R15 ;  /* 0x0000001e03237223 */ /* 0x000fe2000001000f */
[----:B------:R-:W-:-:S02]  /*77b0*/  HADD2.F32 R21, -RZ, R21.H0_H0 ;  /* 0x20000015ff157230 */ /* 0x000fc40000004100 */
[C---:B------:R-:W-:Y:S01]  /*77c0*/  FMUL.FTZ R30, R5.reuse, R34 ;  /* 0x00000022051e7220 */ /* 0x040fe20000410000 */
[----:B------:R-:W-:Y:S02]  /*77d0*/  HADD2.F32 R32, -RZ, R32.H1_H1 ;  /* 0x30000020ff207230 */ /* 0x000fe40000004100 */
[----:B------:R-:W-:Y:S01]  /*77e0*/  FMUL.FTZ R42, R5, R14 ;  /* 0x0000000e052a7220 */ /* 0x000fe20000410000 */
[--C-:B------:R-:W-:Y:S01]  /*77f0*/  HADD2.F32 R3, -RZ, R26.reuse.H1_H1 ;  /* 0x3000001aff037230 */ /* 0x100fe20000004100 */
[----:B------:R-:W-:Y:S01]  /*7800*/  F2FP.F16.E4M3.UNPACK_B R0, R4 ;  /* 0x00000004ff00723e */ /* 0x000fe200020006ff */
[----:B------:R-:W-:Y:S02]  /*7810*/  HADD2.F32 R27, -RZ, R27.H1_H1 ;  /* 0x3000001bff1b7230 */ /* 0x000fe40000004100 */
[----:B------:R-:W-:Y:S01]  /*7820*/  FFMA.FTZ R39, R21, R14, -R30 ;  /* 0x0000000e15277223 */ /* 0x000fe2000001081e */
[----:B------:R-:W-:Y:S02]  /*7830*/  HADD2.F32 R26, -RZ, R26.H0_H0 ;  /* 0x2000001aff1a7230 */ /* 0x000fe40000004100 */
[C---:B------:R-:W-:Y:S01]  /*7840*/  FMUL.FTZ R5, R3.reuse, R32 ;  /* 0x0000002003057220 */ /* 0x040fe20000410000 */
[----:B------:R-:W-:Y:S01]  /*7850*/  F2FP.F16.E4M3.UNPACK_B R15, R31 ;  /* 0x0000001fff0f723e */ /* 0x000fe200020006ff */
[-C--:B------:R-:W-:Y:S01]  /*7860*/  FMUL.FTZ R3, R3, R27.reuse ;  /* 0x0000001b03037220 */ /* 0x080fe20000410000 */
[----:B------:R-:W-:Y:S01]  /*7870*/  F2FP.F16.E4M3.UNPACK_B R4, R4.H1 ;  /* 0x00000004ff04723e */ /* 0x000fe200030006ff */
[----:B------:R-:W-:Y:S01]  /*7880*/  FFMA.FTZ R42, R21, R34, R42 ;  /* 0x00000022152a7223 */ /* 0x000fe2000001002a */
[----:B------:R-:W-:Y:S01]  /*7890*/  F2FP.F16.E4M3.UNPACK_B R14, R28 ;  /* 0x0000001cff0e723e */ /* 0x000fe200020006ff */
[----:B------:R-:W-:Y:S01]  /*78a0*/  FFMA.FTZ R34, R26, R27, -R5 ;  /* 0x0000001b1a227223 */ /* 0x000fe20000010805 */
[----:B------:R-:W-:-:S02]  /*78b0*/  HADD2.F32 R27, -RZ, R15.H1_H1 ;  /* 0x3000000fff1b7230 */ /* 0x000fc40000004100 */
[----:B------:R-:W-:Y:S01]  /*78c0*/  FFMA.FTZ R41, R26, R32, R3 ;  /* 0x000000201a297223 */ /* 0x000fe20000010003 */
[----:B------:R-:W-:Y:S01]  /*78d0*/  HADD2.F32 R21, -RZ, R15.H0_H0 ;  /* 0x2000000fff157230 */ /* 0x000fe20000004100 */
[----:B------:R-:W-:Y:S01]  /*78e0*/  F2FP.F16.E4M3.UNPACK_B R28, R28.H1 ;  /* 0x0000001cff1c723e */ /* 0x000fe200030006ff */
[----:B------:R-:W-:Y:S01]  /*78f0*/  HADD2.F32 R5, -RZ, R4.H1_H1 ;  /* 0x30000004ff057230 */ /* 0x000fe20000004100 */
[----:B------:R-:W-:Y:S01]  /*7900*/  F2FP.F16.E4M3.UNPACK_B R31, R31.H1 ;  /* 0x0000001fff1f723e */ /* 0x000fe200030006ff */
[----:B------:R-:W-:Y:S02]  /*7910*/  HADD2.F32 R15, -RZ, R14.H1_H1 ;  /* 0x3000000eff0f7230 */ /* 0x000fe40000004100 */
[----:B------:R-:W-:Y:S02]  /*7920*/  HADD2.F32 R3, -RZ, R0.H1_H1 ;  /* 0x30000000ff037230 */ /* 0x000fe40000004100 */
[----:B------:R-:W-:Y:S01]  /*7930*/  FMUL.FTZ R29, R5, R27 ;  /* 0x0000001b051d7220 */ /* 0x000fe20000410000 */
[----:B------:R-:W-:-:S02]  /*7940*/  HADD2.F32 R4, -RZ, R4.H0_H0 ;  /* 0x20000004ff047230 */ /* 0x000fc40000004100 */
[----:B------:R-:W-:Y:S01]  /*7950*/  FMUL.FTZ R33, R5, R15 ;  /* 0x0000000f05217220 */ /* 0x000fe20000410000 */
[----:B------:R-:W-:Y:S02]  /*7960*/  HADD2.F32 R14, -RZ, R14.H0_H0 ;  /* 0x2000000eff0e7230 */ /* 0x000fe40000004100 */
[C---:B------:R-:W-:Y:S01]  /*7970*/  FMUL.FTZ R5, R3.reuse, R21 ;  /* 0x0000001503057220 */ /* 0x040fe20000410000 */
[----:B------:R-:W-:Y:S02]  /*7980*/  HADD2.F32 R0, -RZ, R0.H0_H0 ;  /* 0x20000000ff007230 */ /* 0x000fe40000004100 */
[C---:B------:R-:W-:Y:S01]  /*7990*/  FFMA.FTZ R29, R4.reuse, R15, -R29 ;  /* 0x0000000f041d7223 */ /* 0x040fe2000001081d */
[----:B------:R-:W-:Y:S01]  /*79a0*/  FFMA.FTZ R30, R4, R27, R33 ;  /* 0x0000001b041e7223 */ /* 0x000fe20000010021 */
[-C--:B------:R-:W-:Y:S01]  /*79b0*/  FMUL.FTZ R26, R3, R14.reuse ;  /* 0x0000000e031a7220 */ /* 0x080fe20000410000 */
[----:B------:R-:W-:Y:S02]  /*79c0*/  HADD2.F32 R4, -RZ, R28.H1_H1 ;  /* 0x3000001cff047230 */ /* 0x000fe40000004100 */
[----:B------:R-:W-:Y:S01]  /*79d0*/  FFMA.FTZ R15, R0, R14, -R5 ;  /* 0x0000000e000f7223 */ /* 0x000fe20000010805 */
[----:B------:R-:W-:-:S02]  /*79e0*/  HADD2.F32 R3, -RZ, R7.H1_H1 ;  /* 0x30000007ff037230 */ /* 0x000fc40000004100 */
[----:B------:R-:W-:Y:S01]  /*79f0*/  FFMA.FTZ R26, R0, R21, R26 ;  /* 0x00000015001a7223 */ /* 0x000fe2000001001a */
[--C-:B------:R-:W-:Y:S02]  /*7a00*/  HADD2.F32 R14, -RZ, R31.reuse.H1_H1 ;  /* 0x3000001fff0e7230 */ /* 0x100fe40000004100 */
[----:B------:R-:W-:Y:S02]  /*7a10*/  HADD2.F32 R31, -RZ, R31.H0_H0 ;  /* 0x2000001fff1f7230 */ /* 0x000fe40000004100 */
[C---:B------:R-:W-:Y:S01]  /*7a20*/  FMUL.FTZ R21, R3.reuse, R4 ;  /* 0x0000000403157220 */ /* 0x040fe20000410000 */
[----:B------:R-:W-:Y:S02]  /*7a30*/  HADD2.F32 R0, -RZ, R6.H1_H1 ;  /* 0x30000006ff007230 */ /* 0x000fe40000004100 */
[----:B------:R-:W-:Y:S02]  /*7a40*/  HADD2.F32 R5, -RZ, R28.H0_H0 ;  /* 0x2000001cff057230 */ /* 0x000fe40000004100 */
[----:B------:R-:W-:Y:S01]  /*7a50*/  FMUL.FTZ R28, R3, R14 ;  /* 0x0000000e031c7220 */ /* 0x000fe20000410000 */
[----:B------:R-:W-:-:S02]  /*7a60*/  HADD2.F32 R7, -RZ, R7.H0_H0 ;  /* 0x20000007ff077230 */ /* 0x000fc40000004100 */
[C---:B------:R-:W-:Y:S01]  /*7a70*/  FMUL.FTZ R3, R0.reuse, R31 ;  /* 0x0000001f00037220 */ /* 0x040fe20000410000 */
[----:B------:R-:W-:Y:S02]  /*7a80*/  HADD2.F32 R6, -RZ, R6.H0_H0 ;  /* 0x20000006ff067230 */ /* 0x000fe40000004100 */
[-C--:B------:R-:W-:Y:S01]  /*7a90*/  FMUL.FTZ R0, R0, R5.reuse ;  /* 0x0000000500007220 */ /* 0x080fe20000410000 */
[C---:B------:R-:W-:Y:S01]  /*7aa0*/  FFMA.FTZ R28, R7.reuse, R4, -R28 ;  /* 0x00000004071c7223 */ /* 0x040fe2000001081c */
[----:B------:R-:W-:Y:S01]  /*7ab0*/  FFMA.FTZ R21, R7, R14, R21 ;  /* 0x0000000e07157223 */ /* 0x000fe20000010015 */
[C---:B------:R-:W-:Y:S01]  /*7ac0*/  FFMA.FTZ R5, R6.reuse, R5, -R3 ;  /* 0x0000000506057223 */ /* 0x040fe20000010803 */
[----:B------:R-:W-:Y:S01]  /*7ad0*/  FFMA.FTZ R0, R6, R31, R0 ;  /* 0x0000001f06007223 */ /* 0x000fe20000010000 */
[----:B------:R-:W-:Y:S02]  /*7ae0*/  F2FP.SATFINITE.E4M3.F32.PACK_AB_MERGE_C R6, R40, R37, RZ ;  /* 0x000000252806723e */ /* 0x000fe400048070ff */
[----:B------:R-:W-:-:S02]  /*7af0*/  F2FP.SATFINITE.E4M3.F32.PACK_AB_MERGE_C R7, R41, R34, RZ ;  /* 0x000000222907723e */ /* 0x000fc400048070ff */
[----:B------:R-:W-:Y:S02]  /*7b00*/  F2FP.SATFINITE.E4M3.F32.PACK_AB_MERGE_C R4, R30, R29, RZ ;  /* 0x0000001d1e04723e */ /* 0x000fe400048070ff */
[----:B------:R-:W-:Y:S02]  /*7b10*/  F2FP.SATFINITE.E4M3.F32.PACK_AB_MERGE_C R21, R21, R28, RZ ;  /* 0x0000001c1515723e */ /* 0x000fe400048070ff */
[----:B------:R-:W-:Y:S02]  /*7b20*/  F2FP.SATFINITE.E4M3.F32.PACK_AB_MERGE_C R6, R35, R38, R6 ;  /* 0x000000262306723e */ /* 0x000fe40004807006 */
[----:B------:R-:W-:Y:S02]  /*7b30*/  F2FP.SATFINITE.E4M3.F32.PACK_AB_MERGE_C R7, R42, R39, R7 ;  /* 0x000000272a07723e */ /* 0x000fe40004807007 */
[----:B------:R-:W-:Y:S02]  /*7b40*/  F2FP.SATFINITE.E4M3.F32.PACK_AB_MERGE_C R4, R26, R15, R4 ;  /* 0x0000000f1a04723e */ /* 0x000fe40004807004 */
[----:B------:R-:W-:-:S05]  /*7b50*/  F2FP.SATFINITE.E4M3.F32.PACK_AB_MERGE_C R5, R0, R5, R21 ;  /* 0x000000050005723e */ /* 0x000fca0004807015 */
[----:B------:R3:W-:Y:S02]  /*7b60*/  STS.128 [R20+0xf000], R4 ;  /* 0x00f0000414007388 */ /* 0x0007e40000000c00 */
.L_x_385:
[----:B------:R-:W-:Y:S05]  /*7b70*/  BSYNC B1 ;  /* 0x0000000000017941 */ /* 0x000fea0003800000 */
.L_x_384:
[----:B------:R-:W-:Y:S04]  /*7b80*/  BSSY B1, `(.L_x_386) ;  /* 0x000007c000017945 */ /* 0x000fe80003800000 */
[----:B------:R-:W-:Y:S05]  /*7b90*/  @P1 BRA `(.L_x_387) ;  /* 0x0000000400e81947 */ /* 0x000fea0003800000 */
[----:B-1-3--:R-:W1:Y:S01]  /*7ba0*/  LDS.128 R4, [R20+0x10800] ;  /* 0x0108000014047984 */ /* 0x00ae620000000c00 */
[----:B-----5:R-:W-:Y:S02]  /*7bb0*/  SHF.R.U32.HI R27, RZ, 0x8, R25 ;  /* 0x00000008ff1b7819 */ /* 0x020fe40000011619 */
[----:B--2---:R-:W-:Y:S02]  /*7bc0*/  SHF.R.U32.HI R14, RZ, 0x8, R13 ;  /* 0x00000008ff0e7819 */ /* 0x004fe4000001160d */
[----:B0-----:R-:W-:Y:S02]  /*7bd0*/  SHF.R.U32.HI R21, RZ, 0x8, R24 ;  /* 0x00000008ff157819 */ /* 0x001fe40000011618 */
[----:B------:R-:W-:Y:S02]  /*7be0*/  LOP3.LUT R28, R25, 0xff, RZ, 0xc0, !PT ;  /* 0x000000ff191c7812 */ /* 0x000fe400078ec0ff */
[----:B------:R-:W-:Y:S02]  /*7bf0*/  LOP3.LUT R27, R27, 0xff, RZ, 0xc0, !PT ;  /* 0x000000ff1b1b7812 */ /* 0x000fe400078ec0ff */
[----:B------:R-:W-:-:S02]  /*7c00*/  LOP3.LUT R15, R13, 0xff, RZ, 0xc0, !PT ;  /* 0x000000ff0d0f7812 */ /* 0x000fc400078ec0ff */
[----:B------:R-:W-:Y:S02]  /*7c10*/  LOP3.LUT R14, R14, 0xff, RZ, 0xc0, !PT ;  /* 0x000000ff0e0e7812 */ /* 0x000fe400078ec0ff */
[----:B------:R-:W-:Y:S02]  /*7c20*/  SHF.R.U32.HI R0, RZ, 0x8, R12 ;  /* 0x00000008ff007819 */ /* 0x000fe4000001160c */
[----:B------:R-:W-:Y:S02]  /*7c30*/  LOP3.LUT R26, R24, 0xff, RZ, 0xc0, !PT ;  /* 0x000000ff181a7812 */ /* 0x000fe400078ec0ff */
[----:B------:R-:W-:Y:S02]  /*7c40*/  LOP3.LUT R21, R21, 0xff, RZ, 0xc0, !PT ;  /* 0x000000ff15157812 */ /* 0x000fe400078ec0ff */
[----:B------:R-:W-:Y:S02]  /*7c50*/  PRMT R28, R27, 0x7604, R28 ;  /* 0x000076041b1c7816 */ /* 0x000fe4000000001c */
[----:B------:R-:W-:-:S02]  /*7c60*/  PRMT R15, R14, 0x7604, R15 ;  /* 0x000076040e0f7816 */ /* 0x000fc4000000000f */
[----:B------:R-:W-:Y:S02]  /*7c70*/  SHF.R.U32.HI R27, RZ, 0x10, R25 ;  /* 0x00000010ff1b7819 */ /* 0x000fe40000011619 */
[----:B------:R-:W-:Y:S02]  /*7c80*/  SHF.R.U32.HI R14, RZ, 0x10, R13 ;  /* 0x00000010ff0e7819 */ /* 0x000fe4000001160d */
[----:B------:R-:W-:Y:S02]  /*7c90*/  LOP3.LUT R3, R12, 0xff, RZ, 0xc0, !PT ;  /* 0x000000ff0c037812 */ /* 0x000fe400078ec0ff */
[----:B------:R-:W-:Y:S02]  /*7ca0*/  LOP3.LUT R0, R0, 0xff, RZ, 0xc0, !PT ;  /* 0x000000ff00007812 */ /* 0x000fe400078ec0ff */
[----:B------:R-:W-:Y:S02]  /*7cb0*/  PRMT R26, R21, 0x7604, R26 ;  /* 0x00007604151a7816 */ /* 0x000fe4000000001a */
[----:B------:R-:W-:-:S02]  /*7cc0*/  SHF.R.U32.HI R21, RZ, 0x10, R24 ;  /* 0x00000010ff157819 */ /* 0x000fc40000011618 */
[----:B------:R-:W-:Y:S02]  /*7cd0*/  LOP3.LUT R27, R27, 0xff, RZ, 0xc0, !PT ;  /* 0x000000ff1b1b7812 */ /* 0x000fe400078ec0ff */
[----:B------:R-:W-:Y:S02]  /*7ce0*/  LOP3.LUT R14, R14, 0xff, RZ, 0xc0, !PT ;  /* 0x000000ff0e0e7812 */ /* 0x000fe400078ec0ff */
[----:B------:R-:W-:Y:S02]  /*7cf0*/  PRMT R3, R0, 0x7604, R3 ;  /* 0x0000760400037816 */ /* 0x000fe40000000003 */
[----:B------:R-:W-:Y:S02]  /*7d00*/  SHF.R.U32.HI R0, RZ, 0x10, R12 ;  /* 0x00000010ff007819 */ /* 0x000fe4000001160c */
[----:B------:R-:W-:Y:S02]  /*7d10*/  LOP3.LUT R21, R21, 0xff, RZ, 0xc0, !PT ;  /* 0x000000ff15157812 */ /* 0x000fe400078ec0ff */
[----:B------:R-:W-:-:S02]  /*7d20*/  PRMT R29, R27, 0x7054, R28 ;  /* 0x000070541b1d7816 */ /* 0x000fc4000000001c */
[----:B------:R-:W-:Y:S02]  /*7d30*/  PRMT R15, R14, 0x7054, R15 ;  /* 0x000070540e0f7816 */ /* 0x000fe4000000000f */
[----:B------:R-:W-:Y:S02]  /*7d40*/  LOP3.LUT R0, R0, 0xff, RZ, 0xc0, !PT ;  /* 0x000000ff00007812 */ /* 0x000fe400078ec0ff */
[----:B------:R-:W-:Y:S02]  /*7d50*/  PRMT R27, R21, 0x7054, R26 ;  /* 0x00007054151b7816 */ /* 0x000fe4000000001a */
[----:B------:R-:W-:Y:S02]  /*7d60*/  LOP3.LUT R29, R29, 0xff000000, R25, 0xf8, !PT ;  /* 0xff0000001d1d7812 */ /* 0x000fe400078ef819 */
[----:B------:R-:W-:Y:S02]  /*7d70*/  LOP3.LUT R25, R15, 0xff000000, R13, 0xf8, !PT ;  /* 0xff0000000f197812 */ /* 0x000fe400078ef80d */
[----:B------:R-:W-:-:S02]  /*7d80*/  PRMT R3, R0, 0x7054, R3 ;  /* 0x0000705400037816 */ /* 0x000fc40000000003 */
[-C--:B-1----:R-:W-:Y:S02]  /*7d90*/  F2FP.F16.E4M3.UNPACK_B R0, R6.reuse.H1 ;  /* 0x00000006ff00723e */ /* 0x082fe400030006ff */
[----:B------:R-:W-:Y:S02]  /*7da0*/  LOP3.LUT R27, R27, 0xff000000, R24, 0xf8, !PT ;  /* 0xff0000001b1b7812 */ /* 0x000fe400078ef818 */
[----:B------:R-:W-:Y:S01]  /*7db0*/  F2FP.F16.E4M3.UNPACK_B R28, R29 ;  /* 0x0000001dff1c723e */ /* 0x000fe200020006ff */
[----:B------:R-:W-:Y:S01]  /*7dc0*/  HADD2.F32 R13, -RZ, R0.H1_H1 ;  /* 0x30000000ff0d7230 */ /* 0x000fe20000004100 */
[----:B------:R-:W-:Y:S02]  /*7dd0*/  F2FP.F16.E4M3.UNPACK_B R24, R25 ;  /* 0x00000019ff18723e */ /* 0x000fe400020006ff */
[----:B------:R-:W-:Y:S01]  /*7de0*/  LOP3.LUT R21, R3, 0xff000000, R12, 0xf8, !PT ;  /* 0xff00000003157812 */ /* 0x000fe200078ef80c */
[----:B------:R-:W-:Y:S01]  /*7df0*/  HADD2.F32 R30, -RZ, R28.H1_H1 ;  /* 0x3000001cff1e7230 */ /* 0x000fe20000004100 */
[----:B------:R-:W-:Y:S01]  /*7e00*/  F2FP.F16.E4M3.UNPACK_B R3, R6 ;  /* 0x00000006ff03723e */ /* 0x000fe200020006ff */
[----:B------:R-:W-:Y:S01]  /*7e10*/  HADD2.F32 R26, -RZ, R24.H1_H1 ;  /* 0x30000018ff1a7230 */ /* 0x000fe20000004100 */
[-C--:B------:R-:W-:Y:S01]  /*7e20*/  F2FP.F16.E4M3.UNPACK_B R14, R7.reuse ;  /* 0x00000007ff0e723e */ /* 0x080fe200020006ff */
[----:B------:R-:W-:Y:S01]  /*7e30*/  HADD2.F32 R12, -RZ, R0.H0_H0 ;  /* 0x20000000ff0c7230 */ /* 0x000fe20000004100 */
[----:B------:R-:W-:Y:S01]  /*7e40*/  F2FP.F16.E4M3.UNPACK_B R15, R7.H1 ;  /* 0x00000007ff0f723e */ /* 0x000fe200030006ff */
[C---:B------:R-:W-:Y:S01]  /*7e50*/  FMUL.FTZ R31, R13.reuse, R30 ;  /* 0x0000001e0d1f7220 */ /* 0x040fe20000410000 */
[-C--:B------:R-:W-:Y:S01]  /*7e60*/  F2FP.F16.E4M3.UNPACK_B R6, R5.reuse ;  /* 0x00000005ff06723e */ /* 0x080fe200020006ff */
[----:B------:R-:W-:Y:S01]  /*7e70*/  FMUL.FTZ R13, R13, R26 ;  /* 0x0000001a0d0d7220 */ /* 0x000fe20000410000 */
[----:B------:R-:W-:Y:S01]  /*7e80*/  F2FP.F16.E4M3.UNPACK_B R7, R5.H1 ;  /* 0x00000005ff07723e */ /* 0x000fe200030006ff */
[----:B------:R-:W-:Y:S01]  /*7e90*/  HADD2.F32 R28, -RZ, R28.H0_H0 ;  /* 0x2000001cff1c7230 */ /* 0x000fe20000004100 */
[----:B------:R-:W-:Y:S01]  /*7ea0*/  F2FP.F16.E4M3.UNPACK_B R29, R29.H1 ;  /* 0x0000001dff1d723e */ /* 0x000fe200030006ff */
[----:B------:R-:W-:-:S02]  /*7eb0*/  HADD2.F32 R5, -RZ, R3.H1_H1 ;  /* 0x30000003ff057230 */ /* 0x000fc40000004100 */
[C---:B------:R-:W-:Y:S01]  /*7ec0*/  FFMA.FTZ R32, R12.reuse, R26, -R31 ;  /* 0x0000001a0c207223 */ /* 0x040fe2000001081f */
[----:B------:R-:W-:Y:S02]  /*7ed0*/  HADD2.F32 R24, -RZ, R24.H0_H0 ;  /* 0x20000018ff187230 */ /* 0x000fe40000004100 */
[----:B------:R-:W-:Y:S01]  /*7ee0*/  FFMA.FTZ R33, R12, R30, R13 ;  /* 0x0000001e0c217223 */ /* 0x000fe2000001000d */
[----:B------:R-:W-:Y:S01]  /*7ef0*/  HADD2.F32 R3, -RZ, R3.H0_H0 ;  /* 0x20000003ff037230 */ /* 0x000fe20000004100 */
[----:B------:R-:W-:Y:S01]  /*7f00*/  F2FP.F16.E4M3.UNPACK_B R25, R25.H1 ;  /* 0x00000019ff19723e */ /* 0x000fe200030006ff */
[C---:B------:R-:W-:Y:S01]  /*7f10*/  FMUL.FTZ R12, R5.reuse, R28 ;  /* 0x0000001c050c7220 */ /* 0x040fe20000410000 */
[----:B------:R-:W-:Y:S01]  /*7f20*/  FMUL.FTZ R31, R5, R24 ;  /* 0x00000018051f7220 */ /* 0x000fe20000410000 */
[----:B------:R-:W-:Y:S01]  /*7f30*/  HADD2.F32 R5, -RZ, R14.H1_H1 ;  /* 0x3000000eff057230 */ /* 0x000fe20000004100 */
[----:B------:R-:W-:Y:S01]  /*7f40*/  F2FP.F16.E4M3.UNPACK_B R0, R4 ;  /* 0x00000004ff00723e */ /* 0x000fe200020006ff */
[----:B------:R-:W-:-:S02]  /*7f50*/  HADD2.F32 R13, -RZ, R29.H0_H0 ;  /* 0x2000001dff0d7230 */ /* 0x000fc40000004100 */
[C---:B------:R-:W-:Y:S01]  /*7f60*/  FFMA.FTZ R30, R3.reuse, R24, -R12 ;  /* 0x00000018031e7223 */ /* 0x040fe2000001080c */
[----:B------:R-:W-:Y:S02]  /*7f70*/  HADD2.F32 R12, -RZ, R25.H0_H0 ;  /* 0x20000019ff0c7230 */ /* 0x000fe40000004100 */
[----:B------:R-:W-:Y:S01]  /*7f80*/  FFMA.FTZ R31, R3, R28, R31 ;  /* 0x0000001c031f7223 */ /* 0x000fe2000001001f */
[----:B------:R-:W-:Y:S02]  /*7f90*/  HADD2.F32 R14, -RZ, R14.H0_H0 ;  /* 0x2000000eff0e7230 */ /* 0x000fe40000004100 */
[C---:B------:R-:W-:Y:S01]  /*7fa0*/  FMUL.FTZ R35, R5.reuse, R13 ;  /* 0x0000000d05237220 */ /* 0x040fe20000410000 */
[----:B------:R-:W-:Y:S02]  /*7fb0*/  HADD2.F32 R26, -RZ, R29.H1_H1 ;  /* 0x3000001dff1a7230 */ /* 0x000fe40000004100 */
[----:B------:R-:W-:Y:S01]  /*7fc0*/  FMUL.FTZ R5, R5, R12 ;  /* 0x0000000c05057220 */ /* 0x000fe20000410000 */
[----:B------:R-:W-:-:S02]  /*7fd0*/  HADD2.F32 R3, -RZ, R15.H1_H1 ;  /* 0x3000000fff037230 */ /* 0x000fc40000004100 */
[C---:B------:R-:W-:Y:S01]  /*7fe0*/  FFMA.FTZ R35, R14.reuse, R12, -R35 ;  /* 0x0000000c0e237223 */ /* 0x040fe20000010823 */
[----:B------:R-:W-:Y:S02]  /*7ff0*/  HADD2.F32 R12, -RZ, R25.H1_H1 ;  /* 0x30000019ff0c7230 */ /* 0x000fe40000004100 */
[----:B------:R-:W-:Y:S01]  /*8000*/  FFMA.FTZ R28, R14, R13, R5 ;  /* 0x0000000d0e1c7223 */ /* 0x000fe20000010005 */
[----:B------:R-:W-:Y:S02]  /*8010*/  HADD2.F32 R15, -RZ, R15.H0_H0 ;  /* 0x2000000fff0f7230 */ /* 0x000fe40000004100 */
[C---:B------:R-:W-:Y:S01]  /*8020*/  FMUL.FTZ R24, R3.reuse, R26 ;  /* 0x0000001a03187220 */ /* 0x040fe20000410000 */
[----:B------:R-:W-:Y:S01]  /*8030*/  F2FP.F16.E4M3.UNPACK_B R13, R27 ;  /* 0x0000001bff0d723e */ /* 0x000fe200020006ff */
[----:B------:R-:W-:Y:S01]  /*8040*/  FMUL.FTZ R14, R3, R12 ;  /* 0x0000000c030e7220 */ /* 0x000fe20000410000 */
[----:B------:R-:W-:Y:S01]  /*8050*/  F2FP.F16.E4M3.UNPACK_B R4, R4.H1 ;  /* 0x00000004ff04723e */ /* 0x000fe200030006ff */
[C---:B------:R-:W-:Y:S01]  /*8060*/  FFMA.FTZ R29, R15.reuse, R12, -R24 ;  /* 0x0000000c0f1d7223 */ /* 0x040fe20000010818 */
[-C--:B------:R-:W-:Y:S01]  /*8070*/  F2FP.F16.E4M3.UNPACK_B R12, R21.reuse ;  /* 0x00000015ff0c723e */ /* 0x080fe200020006ff */
[----:B------:R-:W-:Y:S01]  /*8080*/  FFMA.FTZ R34, R15, R26, R14 ;  /* 0x0000001a0f227223 */ /* 0x000fe2000001000e */
[--C-:B------:R-:W-:Y:S01]  /*8090*/  HADD2.F32 R24, -RZ, R13.reuse.H1_H1 ;  /* 0x3000000dff187230 */ /* 0x100fe20000004100 */
[----:B------:R-:W-:Y:S01]  /*80a0*/  F2FP.F16.E4M3.UNPACK_B R21, R21.H1 ;  /* 0x00000015ff15723e */ /* 0x000fe200030006ff */
[----:B------:R-:W-:Y:S01]  /*80b0*/  HADD2.F32 R14, -RZ, R13.H0_H0 ;  /* 0x2000000dff0e7230 */ /* 0x000fe20000004100 */
[----:B------:R-:W-:Y:S01]  /*80c0*/  F2FP.F16.E4M3.UNPACK_B R27, R27.H1 ;  /* 0x0000001bff1b723e */ /* 0x000fe200030006ff */
[----:B------:R-:W-:-:S02]  /*80d0*/  HADD2.F32 R5, -RZ, R4.H1_H1 ;  /* 0x30000004ff057230 */ /* 0x000fc40000004100 */
[----:B------:R-:W-:Y:S02]  /*80e0*/  HADD2.F32 R13, -RZ, R12.H1_H1 ;  /* 0x3000000cff0d7230 */ /* 0x000fe40000004100 */
[----:B------:R-:W-:Y:S02]  /*80f0*/  HADD2.F32 R3, -RZ, R0.H1_H1 ;  /* 0x30000000ff037230 */ /* 0x000fe40000004100 */
[C---:B------:R-:W-:Y:S01]  /*8100*/  FMUL.FTZ R15, R5.reuse, R24 ;  /* 0x00000018050f7220 */ /* 0x040fe20000410000 */
[----:B------:R-:W-:Y:S02]  /*8110*/  HADD2.F32 R12, -RZ, R12.H0_H0 ;  /* 0x2000000cff0c7230 */ /* 0x000fe40000004100 */
[----:B------:R-:W-:Y:S01]  /*8120*/  FMUL.FTZ R25, R5, R13 ;  /* 0x0000000d05197220 */ /* 0x000fe20000410000 */
[----:B------:R-:W-:Y:S02]  /*8130*/  HADD2.F32 R4, -RZ, R4.H0_H0 ;  /* 0x20000004ff047230 */ /* 0x000fe40000004100 */
[----:B------:R-:W-:Y:S01]  /*8140*/  FMUL.FTZ R5, R3, R14 ;  /* 0x0000000e03057220 */ /* 0x000fe20000410000 */
[----:B------:R-:W-:-:S02]  /*8150*/  HADD2.F32 R0, -RZ, R0.H0_H0 ;  /* 0x20000000ff007230 */ /* 0x000fc40000004100 */
[----:B------:R-:W-:Y:S01]  /*8160*/  FMUL.FTZ R3, R3, R12 ;  /* 0x0000000c03037220 */ /* 0x000fe20000410000 */
[C---:B------:R-:W-:Y:S01]  /*8170*/  FFMA.FTZ R15, R4.reuse, R13, -R15 ;  /* 0x0000000d040f7223 */ /* 0x040fe2000001080f */
[----:B------:R-:W-:Y:S01]  /*8180*/  FFMA.FTZ R24, R4, R24, R25 ;  /* 0x0000001804187223 */ /* 0x000fe20000010019 */
[C---:B------:R-:W-:Y:S01]  /*8190*/  FFMA.FTZ R5, R0.reuse, R12, -R5 ;  /* 0x0000000c00057223 */ /* 0x040fe20000010805 */
[----:B------:R-:W-:Y:S01]  /*81a0*/  FFMA.FTZ R14, R0, R14, R3 ;  /* 0x0000000e000e7223 */ /* 0x000fe20000010003 */
[----:B------:R-:W-:Y:S02]  /*81b0*/  HADD2.F32 R4, -RZ, R21.H1_H1 ;  /* 0x30000015ff047230 */ /* 0x000fe40000004100 */
[----:B------:R-:W-:Y:S02]  /*81c0*/  HADD2.F32 R3, -RZ, R7.H1_H1 ;  /* 0x30000007ff037230 */ /* 0x000fe40000004100 */
[--C-:B------:R-:W-:Y:S02]  /*81d0*/  HADD2.F32 R12, -RZ, R27.reuse.H1_H1 ;  /* 0x3000001bff0c7230 */ /* 0x100fe40000004100 */
[----:B------:R-:W-:-:S02]  /*81e0*/  HADD2.F32 R27, -RZ, R27.H0_H0 ;  /* 0x2000001bff1b7230 */ /* 0x000fc40000004100 */
[C---:B------:R-:W-:Y:S01]  /*81f0*/  FMUL.FTZ R13, R3.reuse, R4 ;  /* 0x00000004030d7220 */ /* 0x040fe20000410000 */
[--C-:B------:R-:W-:Y:S02]  /*8200*/  HADD2.F32 R0, -RZ, R6.reuse.H1_H1 ;  /* 0x30000006ff007230 */ /* 0x100fe40000004100 */
[----:B------:R-:W-:Y:S01]  /*8210*/  FMUL.FTZ R26, R3, R12 ;  /* 0x0000000c031a7220 */ /* 0x000fe20000410000 */
[----:B------:R-:W-:Y:S02]  /*8220*/  HADD2.F32 R21, -RZ, R21.H0_H0 ;  /* 0x20000015ff157230 */ /* 0x000fe40000004100 */
[----:B------:R-:W-:Y:S02]  /*8230*/  HADD2.F32 R7, -RZ, R7.H0_H0 ;  /* 0x20000007ff077230 */ /* 0x000fe40000004100 */
[C---:B------:R-:W-:Y:S01]  /*8240*/  FMUL.FTZ R3, R0.reuse, R27 ;  /* 0x0000001b00037220 */ /* 0x040fe20000410000 */
[----:B------:R-:W-:Y:S02]  /*8250*/  HADD2.F32 R6, -RZ, R6.H0_H0 ;  /* 0x20000006ff067230 */ /* 0x000fe40000004100 */
[-C--:B------:R-:W-:Y:S01]  /*8260*/  FMUL.FTZ R0, R0, R21.reuse ;  /* 0x0000001500007220 */ /* 0x080fe20000410000 */
[C---:B------:R-:W-:Y:S01]  /*8270*/  FFMA.FTZ R26, R7.reuse, R4, -R26 ;  /* 0x00000004071a7223 */ /* 0x040fe2000001081a */
[----:B------:R-:W-:Y:S01]  /*8280*/  FFMA.FTZ R13, R7, R12, R13 ;  /* 0x0000000c070d7223 */ /* 0x000fe2000001000d */
[C---:B------:R-:W-:Y:S01]  /*8290*/  FFMA.FTZ R3, R6.reuse, R21, -R3 ;  /* 0x0000001506037223 */ /* 0x040fe20000010803 */
[----:B------:R-:W-:Y:S01]  /*82a0*/  FFMA.FTZ R0, R6, R27, R0 ;  /* 0x0000001b06007223 */ /* 0x000fe20000010000 */
[----:B------:R-:W-:-:S02]  /*82b0*/  F2FP.SATFINITE.E4M3.F32.PACK_AB_MERGE_C R4, R24, R15, RZ ;  /* 0x0000000f1804723e */ /* 0x000fc400048070ff */
[----:B------:R-:W-:Y:S02]  /*82c0*/  F2FP.SATFINITE.E4M3.F32.PACK_AB_MERGE_C R6, R33, R32, RZ ;  /* 0x000000202106723e */ /* 0x000fe400048070ff */
[----:B------:R-:W-:Y:S02]  /*82d0*/  F2FP.SATFINITE.E4M3.F32.PACK_AB_MERGE_C R7, R34, R29, RZ ;  /* 0x0000001d2207723e */ /* 0x000fe400048070ff */
[----:B------:R-:W-:Y:S02]  /*82e0*/  F2FP.SATFINITE.E4M3.F32.PACK_AB_MERGE_C R13, R13, R26, RZ ;  /* 0x0000001a0d0d723e */ /* 0x000fe400048070ff */
[----:B------:R-:W-:Y:S02]  /*82f0*/  F2FP.SATFINITE.E4M3.F32.PACK_AB_MERGE_C R4, R14, R5, R4 ;  /* 0x000000050e04723e */ /* 0x000fe40004807004 */
[----:B------:R-:W-:Y:S02]  /*8300*/  F2FP.SATFINITE.E4M3.F32.PACK_AB_MERGE_C R6, R31, R30, R6 ;  /* 0x0000001e1f06723e */ /* 0x000fe40004807006 */
[----:B------:R-:W-:-:S02]  /*8310*/  F2FP.SATFINITE.E4M3.F32.PACK_AB_MERGE_C R7, R28, R35, R7 ;  /* 0x000000231c07723e */ /* 0x000fc40004807007 */
[----:B------:R-:W-:-:S05]  /*8320*/  F2FP.SATFINITE.E4M3.F32.PACK_AB_MERGE_C R5, R0, R3, R13 ;  /* 0x000000030005723e */ /* 0x000fca000480700d */
[----:B------:R4:W-:Y:S02]  /*8330*/  STS.128 [R20+0x10800], R4 ;  /* 0x0108000414007388 */ /* 0x0009e40000000c00 */
.L_x_387:
[----:B------:R-:W-:Y:S05]  /*8340*/  BSYNC B1 ;  /* 0x0000000000017941 */ /* 0x000fea0003800000 */
.L_x_386:
[----:B------:R-:W-:Y:S05]  /*8350*/  @P2 BRA `(.L_x_383) ;  /* 0x0000002800d82947 */ /* 0x000fea0003800000 */
[----:B-1-34-:R-:W1:Y:S01]  /*8360*/  LDS.128 R4, [R20+0x12000] ;  /* 0x0120000014047984 */ /* 0x01ae620000000c00 */
[----:B-----5:R-:W-:Y:S02]  /*8370*/  SHF.R.U32.HI R13, RZ, 0x8, R11 ;  /* 0x00000008ff0d7819 */ /* 0x020fe4000001160b */
[----:B------:R-:W-:Y:S02]  /*8380*/  LOP3.LUT R12, R11, 0xff, RZ, 0xc0, !PT ;  /* 0x000000ff0b0c7812 */ /* 0x000fe400078ec0ff */
[----:B------:R-:W-:Y:S02]  /*8390*/  LOP3.LUT R13, R13, 0xff, RZ, 0xc0, !PT ;  /* 0x000000ff0d0d7812 */ /* 0x000fe400078ec0ff */
[----:B0-----:R-:W-:Y:S02]  /*83a0*/  SHF.R.U32.HI R21, RZ, 0x8, R9 ;  /* 0x00000008ff157819 */ /* 0x001fe40000011609 */
[----:B------:R-:W-:Y:S02]  /*83b0*/  PRMT R12, R13, 0x7604, R12 ;  /* 0x000076040d0c7816 */ /* 0x000fe4000000000c */
[----:B--2---:R-:W-:-:S02]  /*83c0*/  LOP3.LUT R14, R9, 0xff, RZ, 0xc0, !PT ;  /* 0x000000ff090e7812 */ /* 0x004fc400078ec0ff */
[----:B------:R-:W-:Y:S02]  /*83d0*/  LOP3.LUT R21, R21, 0xff, RZ, 0xc0, !PT ;  /* 0x000000ff15157812 */ /* 0x000fe400078ec0ff */
[----:B------:R-:W-:Y:S02]  /*83e0*/  SHF.R.U32.HI R24, RZ, 0x10, R9 ;  /* 0x00000010ff187819 */ /* 0x000fe40000011609 */
[----:B------:R-:W-:Y:S02]  /*83f0*/  SHF.R.U32.HI R25, RZ, 0x10, R11 ;  /* 0x00000010ff197819 */ /* 0x000fe4000001160b */
[----:B------:R-:W-:Y:S02]  /*8400*/  SHF.R.U32.HI R13, RZ, 0x8, R8 ;  /* 0x00000008ff0d7819 */ /* 0x000fe40000011608 */
[----:B------:R-:W-:Y:S02]  /*8410*/  SHF.R.U32.HI R3, RZ, 0x8, R10 ;  /* 0x00000008ff037819 */ /* 0x000fe4000001160a */
[----:B------:R-:W-:Y:S01]  /*8420*/  PRMT R14, R21, 0x7604, R14 ;  /* 0x00007604150e7816 */ /* 0x000fe2000000000e */
[----:B------:R-:W-:Y:S01]  /*8430*/  IMAD.U32 R21, R24, 0x10000, RZ ;  /* 0x0001000018157824 */ /* 0x000fe200078e00ff */
[----:B------:R-:W-:Y:S01]  /*8440*/  LOP3.LUT R15, R13, 0xff, RZ, 0xc0, !PT ;  /* 0x000000ff0d0f7812 */ /* 0x000fe200078ec0ff */
        /* <DEDUP_REMOVED lines=12> */
[--C-:B------:R-:W-:Y:S01]  /*8510*/  LOP3.LUT R15, R15, 0xff0000, R8.reuse, 0xf8, !PT ;  /* 0x00ff00000f0f7812 */ /* 0x100fe200078ef808 */
[--C-:B------:R-:W-:Y:S01]  /*8520*/  HADD2.F32 R9, -RZ, R0.reuse.H1_H1 ;  /* 0x30000000ff097230 */ /* 0x100fe20000004100 */
[----:B------:R-:W-:Y:S01]  /*8530*/  F2FP.F16.E4M3.UNPACK_B R14, R13 ;  /* 0x0000000dff0e723e */ /* 0x000fe200020006ff */
[----:B------:R-:W-:Y:S01]  /*8540*/  HADD2.F32 R26, -RZ, R25.H1_H1 ;  /* 0x30000019ff1a7230 */ /* 0x000fe20000004100 */
[----:B------:R-:W-:Y:S01]  /*8550*/  LOP3.LUT R21, R15, 0xff000000, R8, 0xf8, !PT ;  /* 0xff0000000f157812 */ /* 0x000fe200078ef808 */
[----:B------:R-:W-:Y:S01]  /*8560*/  HADD2.F32 R8, -RZ, R0.H0_H0 ;  /* 0x20000000ff087230 */ /* 0x000fe20000004100 */
[----:B------:R-:W-:Y:S01]  /*8570*/  LOP3.LUT R3, R3, 0xff0000, R10, 0xf8, !PT ;  /* 0x00ff000003037812 */ /* 0x000fe200078ef80a */
[----:B------:R-:W-:-:S02]  /*8580*/  HADD2.F32 R15, -RZ, R14.H1_H1 ;  /* 0x3000000eff0f7230 */ /* 0x000fc40000004100 */
[----:B------:R-:W-:Y:S01]  /*8590*/  FMUL.FTZ R27, R9, R26 ;  /* 0x0000001a091b7220 */ /* 0x000fe20000410000 */
[----:B------:R-:W-:Y:S01]  /*85a0*/  F2FP.F16.E4M3.UNPACK_B R11, R7.H1 ;  /* 0x00000007ff0b723e */ /* 0x000fe200030006ff */
[----:B------:R-:W-:Y:S01]  /*85b0*/  HADD2.F32 R14, -RZ, R14.H0_H0 ;  /* 0x2000000eff0e7230 */ /* 0x000fe20000004100 */
[----:B------:R-:W-:Y:S01]  /*85c0*/  LOP3.LUT R12, R3, 0xff000000, R10, 0xf8, !PT ;  /* 0xff000000030c7812 */ /* 0x000fe200078ef80a */
[-C--:B------:R-:W-:Y:S01]  /*85d0*/  FMUL.FTZ R9, R9, R15.reuse ;  /* 0x0000000f09097220 */ /* 0x080fe20000410000 */
[----:B------:R-:W-:Y:S01]  /*85e0*/  F2FP.F16.E4M3.UNPACK_B R3, R6 ;  /* 0x00000006ff03723e */ /* 0x000fe200020006ff */
[C---:B------:R-:W-:Y:S01]  /*85f0*/  FFMA.FTZ R27, R8.reuse, R15, -R27 ;  /* 0x0000000f081b7223 */ /* 0x040fe2000001081b */
[----:B------:R-:W-:Y:S01]  /*8600*/  F2FP.F16.E4M3.UNPACK_B R10, R7 ;  /* 0x00000007ff0a723e */ /* 0x000fe200020006ff */
[----:B------:R-:W-:Y:S01]  /*8610*/  FFMA.FTZ R28, R8, R26, R9 ;  /* 0x0000001a081c7223 */ /* 0x000fe20000010009 */
[-C--:B------:R-:W-:Y:S01]  /*8620*/  F2FP.F16.E4M3.UNPACK_B R6, R5.reuse ;  /* 0x00000005ff06723e */ /* 0x080fe200020006ff */
[----:B------:R-:W-:Y:S01]  /*8630*/  HADD2.F32 R8, -RZ, R25.H0_H0 ;  /* 0x20000019ff087230 */ /* 0x000fe20000004100 */
[----:B------:R-:W-:Y:S01]  /*8640*/  F2FP.F16.E4M3.UNPACK_B R7, R5.H1 ;  /* 0x00000005ff07723e */ /* 0x000fe200030006ff */
[--C-:B------:R-:W-:Y:S01]  /*8650*/  HADD2.F32 R5, -RZ, R3.reuse.H1_H1 ;  /* 0x30000003ff057230 */ /* 0x100fe20000004100 */
[----:B------:R-:W-:Y:S01]  /*8660*/  F2FP.F16.E4M3.UNPACK_B R24, R24.H1 ;  /* 0x00000018ff18723e */ /* 0x000fe200030006ff */
[----:B------:R-:W-:Y:S01]  /*8670*/  HADD2.F32 R3, -RZ, R3.H0_H0 ;  /* 0x20000003ff037230 */ /* 0x000fe20000004100 */
[----:B------:R-:W-:-:S02]  /*8680*/  F2FP.F16.E4M3.UNPACK_B R13, R13.H1 ;  /* 0x0000000dff0d723e */ /* 0x000fc400030006ff */
[C---:B------:R-:W-:Y:S01]  /*8690*/  FMUL.FTZ R26, R5.reuse, R8 ;  /* 0x00000008051a7220 */ /* 0x040fe20000410000 */
[----:B------:R-:W-:Y:S01]  /*86a0*/  FMUL.FTZ R15, R5, R14 ;  /* 0x0000000e050f7220 */ /* 0x000fe20000410000 */
[----:B------:R-:W-:Y:S01]  /*86b0*/  HADD2.F32 R5, -RZ, R10.H1_H1 ;  /* 0x3000000aff057230 */ /* 0x000fe20000004100 */
[----:B------:R-:W-:Y:S01]  /*86c0*/  F2FP.F16.E4M3.UNPACK_B R0, R4 ;  /* 0x00000004ff00723e */ /* 0x000fe200020006ff */
[----:B------:R-:W-:Y:S02]  /*86d0*/  HADD2.F32 R9, -RZ, R24.H0_H0 ;  /* 0x20000018ff097230 */ /* 0x000fe40000004100 */
[C---:B------:R-:W-:Y:S01]  /*86e0*/  FFMA.FTZ R25, R3.reuse, R8, R15 ;  /* 0x0000000803197223 */ /* 0x040fe2000001000f */
[----:B------:R-:W-:Y:S02]  /*86f0*/  HADD2.F32 R8, -RZ, R13.H0_H0 ;  /* 0x2000000dff087230 */ /* 0x000fe40000004100 */
[----:B------:R-:W-:Y:S01]  /*8700*/  FFMA.FTZ R26, R3, R14, -R26 ;  /* 0x0000000e031a7223 */ /* 0x000fe2000001081a */
[----:B------:R-:W-:-:S02]  /*8710*/  HADD2.F32 R10, -RZ, R10.H0_H0 ;  /* 0x2000000aff0a7230 */ /* 0x000fc40000004100 */
[CC--:B------:R-:W-:Y:S01]  /*8720*/  FMUL.FTZ R15, R5.reuse, R9.reuse ;  /* 0x00000009050f7220 */ /* 0x0c0fe20000410000 */
[----:B------:R-:W-:Y:S02]  /*8730*/  HADD2.F32 R24, -RZ, R24.H1_H1 ;  /* 0x30000018ff187230 */ /* 0x000fe40000004100 */
[-C--:B------:R-:W-:Y:S01]  /*8740*/  FMUL.FTZ R5, R5, R8.reuse ;  /* 0x0000000805057220 */ /* 0x080fe20000410000 */
[----:B------:R-:W-:Y:S02]  /*8750*/  HADD2.F32 R3, -RZ, R11.H1_H1 ;  /* 0x3000000bff037230 */ /* 0x000fe40000004100 */
[C---:B------:R-:W-:Y:S01]  /*8760*/  FFMA.FTZ R29, R10.reuse, R8, -R15 ;  /* 0x000000080a1d7223 */ /* 0x040fe2000001080f */
[----:B------:R-:W-:Y:S02]  /*8770*/  HADD2.F32 R8, -RZ, R13.H1_H1 ;  /* 0x3000000dff087230 */ /* 0x000fe40000004100 */
[----:B------:R-:W-:Y:S01]  /*8780*/  FFMA.FTZ R30, R10, R9, R5 ;  /* 0x000000090a1e7223 */ /* 0x000fe20000010005 */
[----:B------:R-:W-:-:S02]  /*8790*/  HADD2.F32 R11, -RZ, R11.H0_H0 ;  /* 0x2000000bff0b7230 */ /* 0x000fc40000004100 */
[C---:B------:R-:W-:Y:S01]  /*87a0*/  FMUL.FTZ R14, R3.reuse, R24 ;  /* 0x00000018030e7220 */ /* 0x040fe20000410000 */
[-C--:B------:R-:W-:Y:S01]  /*87b0*/  F2FP.F16.E4M3.UNPACK_B R9, R21.reuse ;  /* 0x00000015ff09723e */ /* 0x080fe200020006ff */
[----:B------:R-:W-:Y:S01]  /*87c0*/  FMUL.FTZ R10, R3, R8 ;  /* 0x00000008030a7220 */ /* 0x000fe20000410000 */
[----:B------:R-:W-:Y:S01]  /*87d0*/  F2FP.F16.E4M3.UNPACK_B R4, R4.H1 ;  /* 0x00000004ff04723e */ /* 0x000fe200030006ff */
[C---:B------:R-:W-:Y:S01]  /*87e0*/  FFMA.FTZ R31, R11.reuse, R8, -R14 ;  /* 0x000000080b1f7223 */ /* 0x040fe2000001080e */
[----:B------:R-:W-:Y:S01]  /*87f0*/  F2FP.F16.E4M3.UNPACK_B R8, R12 ;  /* 0x0000000cff08723e */ /* 0x000fe200020006ff */
        /* <DEDUP_REMOVED lines=14> */
[-C--:B------:R-:W-:Y:S01]  /*88e0*/  FMUL.FTZ R3, R3, R8.reuse ;  /* 0x0000000803037220 */ /* 0x080fe20000410000 */
        /* <DEDUP_REMOVED lines=9> */
[----:B------:R-:W-:Y:S02]  /*8980*/  HADD2.F32 R0, -RZ, R6.H1_H1 ;  /* 0x30000006ff007230 */ /* 0x000fe40000004100 */
[----:B------:R-:W-:Y:S02]  /*8990*/  HADD2.F32 R5, -RZ, R12.H0_H0 ;  /* 0x2000000cff057230 */ /* 0x000fe40000004100 */
[----:B------:R-:W-:Y:S01]  /*89a0*/  FMUL.FTZ R12, R3, R8 ;  /* 0x00000008030c7220 */ /* 0x000fe20000410000 */
        /* <DEDUP_REMOVED lines=16> */
[----:B------:R0:W-:Y:S01]  /*8ab0*/  STS.128 [R20+0x12000], R4 ;  /* 0x0120000414007388 */ /* 0x0001e20000000c00 */
[----:B------:R-:W-:Y:S05]  /*8ac0*/  BRA `(.L_x_383) ;  /* 0x0000002000fc7947 */ /* 0x000fea0003800000 */
.L_x_377:
[----:B------:R-:W-:-:S03]  /*8ad0*/  UMOV UR4, 0xffffffff ;  /* 0xffffffff00047882 */ /* 0x000fc60000000000 */
[----:B------:R-:W-:Y:S05]  /*8ae0*/  BRA.DIV UR4, `(.L_x_388) ;  /* 0x000000fa048c7947 */ /* 0x000fea000b800000 */
[----:B------:R0:W1:Y:S04]  /*8af0*/  SHFL.IDX PT, R29, R28, RZ, 0x1e1f ;  /* 0x001e1fff1c1d7589 */ /* 0x00006800000e0000 */
[----:B------:R0:W2:Y:S04]  /*8b00*/  SHFL.IDX PT, R21, R26, RZ, 0x1e1f ;  /* 0x001e1fff1a157589 */ /* 0x0000a800000e0000 */
[----:B------:R0:W3:Y:S04]  /*8b10*/  SHFL.IDX PT, R0, R24, RZ, 0x1e1f ;  /* 0x001e1fff18007589 */ /* 0x0000e800000e0000 */
[----:B------:R0:W4:Y:S02]  /*8b20*/  SHFL.IDX PT, R3, R30, RZ, 0x1e1f ;  /* 0x001e1fff1e037589 */ /* 0x00012400000e0000 */
.L_x_587:
[----:B------:R-:W5:Y:S01]  /*8b30*/  LDL R13, [R1+0x3c] ;  /* 0x00003c00010d7983 */ /* 0x000f620000100800 */
[----:B------:R-:W-:Y:S01]  /*8b40*/  ULDC UR4, c[0x0][0x448] ;  /* 0x0001120000047ab9 */ /* 0x000fe20000000800 */
[----:B------:R-:W-:Y:S01]  /*8b50*/  BSSY B1, `(.L_x_389) ;  /* 0x000002c000017945 */ /* 0x000fe20003800000 */
[----:B------:R-:W-:Y:S01]  /*8b60*/  IMAD R39, R25, UR4, RZ ;  /* 0x0000000419277c24 */ /* 0x000fe2000f8e02ff */
[----:B------:R-:W-:Y:S02]  /*8b70*/  CS2R R4, SRZ ;  /* 0x0000000000047805 */ /* 0x000fe4000001ff00 */
[----:B------:R-:W-:Y:S02]  /*8b80*/  CS2R R8, SRZ ;  /* 0x0000000000087805 */ /* 0x000fe4000001ff00 */
[----:B------:R-:W-:Y:S02]  /*8b90*/  CS2R R10, SRZ ;  /* 0x00000000000a7805 */ /* 0x000fe4000001ff00 */
[----:B------:R-:W-:-:S02]  /*8ba0*/  CS2R R14, SRZ ;  /* 0x00000000000e7805 */ /* 0x000fc4000001ff00 */
[----:B------:R-:W-:Y:S02]  /*8bb0*/  ISETP.GE.AND P0, PT, R6, R39, PT ;  /* 0x000000270600720c */ /* 0x000fe40003f06270 */
[----:B0-----:R-:W-:Y:S02]  /*8bc0*/  CS2R R24, SRZ ;  /* 0x0000000000187805 */ /* 0x001fe4000001ff00 */
[----:B------:R-:W-:Y:S02]  /*8bd0*/  CS2R R26, SRZ ;  /* 0x00000000001a7805 */ /* 0x000fe4000001ff00 */
[----:B-----5:R-:W-:-:S04]  /*8be0*/  LEA.HI R7, R13, R13, RZ, 0x1 ;  /* 0x0000000d0d077211 */ /* 0x020fc800078f08ff */
[----:B------:R-:W-:Y:S02]  /*8bf0*/  LOP3.LUT R12, R7, 0xfffffffe, RZ, 0xc0, !PT ;  /* 0xfffffffe070c7812 */ /* 0x000fe400078ec0ff */
[----:B------:R-:W-:-:S03]  /*8c00*/  CS2R R6, SRZ ;  /* 0x0000000000067805 */ /* 0x000fc6000001ff00 */
[----:B------:R-:W-:Y:S01]  /*8c10*/  IMAD.IADD R37, R13, 0x1, -R12 ;  /* 0x000000010d257824 */ /* 0x000fe200078e0a0c */
[----:B------:R-:W-:-:S04]  /*8c20*/  CS2R R12, SRZ ;  /* 0x00000000000c7805 */ /* 0x000fc8000001ff00 */
[----:B------:R-:W-:Y:S01]  /*8c30*/  SHF.L.U32 R37, R37, 0x1f, RZ ;  /* 0x0000001f25257819 */ /* 0x000fe200000006ff */
[----:B------:R-:W-:Y:S06]  /*8c40*/  @P0 BRA `(.L_x_390) ;  /* 0x0000000000700947 */ /* 0x000fec0003800000 */
[----:B------:R-:W3:Y:S01]  /*8c50*/  LDL R28, [R1+0x50] ;  /* 0x00005000011c7983 */ /* 0x000ee20000100800 */
[C---:B------:R-:W-:Y:S01]  /*8c60*/  VIADD R4, R18.reuse, 0x20 ;  /* 0x0000002012047836 */ /* 0x040fe20000000000 */
[----:B------:R-:W-:Y:S01]  /*8c70*/  ULDC UR4, c[0x0][0x3f4] ;  /* 0x0000fd0000047ab9 */ /* 0x000fe20000000800 */
[----:B------:R-:W-:Y:S02]  /*8c80*/  CS2R R12, SRZ ;  /* 0x00000000000c7805 */ /* 0x000fe4000001ff00 */
[----:B------:R-:W-:Y:S02]  /*8c90*/  ISETP.GE.AND P4, PT, R18, UR4, PT ;  /* 0x0000000412007c0c */ /* 0x000fe4000bf86270 */
[----:B------:R-:W-:Y:S02]  /*8ca0*/  CS2R R14, SRZ ;  /* 0x00000000000e7805 */ /* 0x000fe4000001ff00 */
[----:B------:R-:W-:Y:S02]  /*8cb0*/  ISETP.GE.AND P5, PT, R4, UR4, PT ;  /* 0x0000000404007c0c */ /* 0x000fe4000bfa6270 */
[----:B------:R-:W-:-:S02]  /*8cc0*/  CS2R R6, SRZ ;  /* 0x0000000000067805 */ /* 0x000fc4000001ff00 */
[----:B------:R-:W-:Y:S02]  /*8cd0*/  CS2R R24, SRZ ;  /* 0x0000000000187805 */ /* 0x000fe4000001ff00 */
[----:B------:R-:W-:Y:S02]  /*8ce0*/  CS2R R26, SRZ ;  /* 0x00000000001a7805 */ /* 0x000fe4000001ff00 */
[----:B------:R-:W-:Y:S02]  /*8cf0*/  CS2R R8, SRZ ;  /* 0x0000000000087805 */ /* 0x000fe4000001ff00 */
[----:B------:R-:W-:Y:S02]  /*8d00*/  CS2R R10, SRZ ;  /* 0x00000000000a7805 */ /* 0x000fe4000001ff00 */
[----:B------:R-:W-:Y:S02]  /*8d10*/  @!P4 SHF.R.S32.HI R5, RZ, 0x1f, R18 ;  /* 0x0000001fff05c819 */ /* 0x000fe40000011412 */
[----:B--2---:R-:W-:-:S05]  /*8d20*/  @!P4 IADD3 R30, P1, R18, R21, RZ ;  /* 0x00000015121ec210 */ /* 0x004fca0007f3e0ff */
[----:B----4-:R-:W-:Y:S02]  /*8d30*/  @!P4 IMAD.X R31, R3, 0x1, R5, P1 ;  /* 0x00000001031fc824 */ /* 0x010fe400008e0605 */
[----:B---3--:R-:W-:Y:S01]  /*8d40*/  @!P5 IMAD.SHL.U32 R4, R28, 0x10, RZ ;  /* 0x000000101c04d824 */ /* 0x008fe200078e00ff */
[----:B-1----:R-:W-:-:S04]  /*8d50*/  @!P4 IADD3 R28, P0, R18, R29, RZ ;  /* 0x0000001d121cc210 */ /* 0x002fc80007f1e0ff */
[-C--:B------:R-:W-:Y:S01]  /*8d60*/  @!P5 IADD3 R32, P2, R29, R4.reuse, RZ ;  /* 0x000000041d20d210 */ /* 0x080fe20007f5e0ff */
[C---:B------:R-:W-:Y:S01]  /*8d70*/  @!P4 IMAD.X R29, R0.reuse, 0x1, R5, P0 ;  /* 0x00000001001dc824 */ /* 0x040fe200000e0605 */
[----:B------:R-:W-:Y:S02]  /*8d80*/  @!P5 IADD3 R34, P3, R21, R4, RZ ;  /* 0x000000041522d210 */ /* 0x000fe40007f7e0ff */
[----:B------:R-:W-:Y:S02]  /*8d90*/  @!P5 SHF.R.S32.HI R4, RZ, 0x1f, R4 ;  /* 0x0000001fff04d819 */ /* 0x000fe40000011404 */
[----:B------:R0:W5:Y:S03]  /*8da0*/  @!P4 LD.E.128 R12, desc[UR42][R28.64] ;  /* 0x0000002a1c0cc980 */ /* 0x000166000c101d00 */
[--C-:B------:R-:W-:Y:S02]  /*8db0*/  @!P5 IMAD.X R33, R0, 0x1, R4.reuse, P2 ;  /* 0x000000010021d824 */ /* 0x100fe400010e0604 */
[----:B------:R-:W-:Y:S01]  /*8dc0*/  @!P5 IMAD.X R35, R3, 0x1, R4, P3 ;  /* 0x000000010323d824 */ /* 0x000fe200018e0604 */
[----:B------:R-:W-:-:S02]  /*8dd0*/  CS2R R4, SRZ ;  /* 0x0000000000047805 */ /* 0x000fc4000001ff00 */
[----:B------:R0:W5:Y:S04]  /*8de0*/  @!P5 LD.E.128 R24, desc[UR42][R32.64] ;  /* 0x0000002a2018d980 */ /* 0x000168000c101d00 */
[----:B------:R0:W5:Y:S04]  /*8df0*/  @!P4 LD.E.128 R4, desc[UR42][R30.64] ;  /* 0x0000002a1e04c980 */ /* 0x000168000c101d00 */
[----:B------:R0:W5:Y:S02]  /*8e00*/  @!P5 LD.E.128 R8, desc[UR42][R34.64] ;  /* 0x0000002a2208d980 */ /* 0x000164000c101d00 */
.L_x_390:
[----:B------:R-:W-:Y:S05]  /*8e10*/  BSYNC B1 ;  /* 0x0000000000017941 */ /* 0x000fea0003800000 */
.L_x_389:
[----:B---3--:R-:W3:Y:S01]  /*8e20*/  LDL.LU R0, [R1+0x14] ;  /* 0x0000140001007983 */ /* 0x008ee20000300800 */
[----:B------:R-:W1:Y:S01]  /*8e30*/  SYNCS.PHASECHK.TRANS64.TRYWAIT P0, [R16+URZ+0x19c00], R37 ;  /* 0x019c0025100075a7 */ /* 0x000e62000800017f */
[----:B------:R-:W-:Y:S01]  /*8e40*/  BSSY B1, `(.L_x_391) ;  /* 0x0000005000017945 */ /* 0x000fe20003800000 */
[----:B---3--:R-:W-:-:S05]  /*8e50*/  IMAD R0, R0, -0xc0, R39 ;  /* 0xffffff4000007824 */ /* 0x008fca00078e0227 */
[----:B----4-:R-:W-:-:S04]  /*8e60*/  VIMNMX R3, R0, 0xc0, PT ;  /* 0x000000c000037848 */ /* 0x010fc80003fe0100 */
[----:B------:R-:W-:Y:S01]  /*8e70*/  ISETP.GE.AND P1, PT, R22, R3, PT ;  /* 0x000000031600720c */ /* 0x000fe20003f26270 */
[----:B-1----:R-:W-:-:S12]  /*8e80*/  @!P0 BRA `(.L_x_392) ;  /* 0x000000f800188947 */ /* 0x002fd80003800000 */
.L_x_588:
[----:B------:R-:W-:Y:S05]  /*8e90*/  BSYNC B1 ;  /* 0x0000000000017941 */ /* 0x000fea0003800000 */
.L_x_391:
[----:B------:R-:W-:Y:S05]  /*8ea0*/  @P1 BRA `(.L_x_383) ;  /* 0x0000002000041947 */ /* 0x000fea0003800000 */
[----:B------:R3:W5:Y:S01]  /*8eb0*/  LDL R62, [R1+0xc] ;  /* 0x00000c00013e7983 */ /* 0x0007620000100800 */
[----:B------:R-:W4:Y:S01]  /*8ec0*/  LDC R3, c[0x0][0x3f4] ;  /* 0x0000fd00ff037b82 */ /* 0x000f220000000800 */
[C---:B------:R-:W-:Y:S01]  /*8ed0*/  VIADD R0, R18.reuse, 0x20 ;  /* 0x0000002012007836 */ /* 0x040fe20000000000 */
[----:B------:R-:W-:Y:S01]  /*8ee0*/  BSSY B1, `(.L_x_393) ;  /* 0x00000fe000017945 */ /* 0x000fe20003800000 */
[----:B------:R-:W-:Y:S02]  /*8ef0*/  SHF.R.U32.HI R61, RZ, 0x3, R156 ;  /* 0x00000003ff3d7819 */ /* 0x000fe4000001169c */
[-C--:B----4-:R-:W-:Y:S02]  /*8f00*/  ISETP.GE.AND P0, PT, R18, R3.reuse, PT ;  /* 0x000000031200720c */ /* 0x090fe40003f06270 */
[----:B------:R-:W-:-:S11]  /*8f10*/  ISETP.GE.AND P1, PT, R0, R3, PT ;  /* 0x000000030000720c */ /* 0x000fd60003f26270 */
[----:B---3--:R-:W-:Y:S05]  /*8f20*/  @P0 BRA `(.L_x_394) ;  /* 0x0000000c00e40947 */ /* 0x008fea0003800000 */
[----:B0-----:R-:W0:Y:S01]  /*8f30*/  S2R R30, SR_TID.X ;  /* 0x00000000001e7919 */ /* 0x001e220000002100 */
[----:B--2--5:R-:W-:Y:S02]  /*8f40*/  SHF.R.U32.HI R21, RZ, 0x8, R12 ;  /* 0x00000008ff157819 */ /* 0x024fe4000001160c */
[----:B------:R-:W-:Y:S02]  /*8f50*/  LOP3.LUT R0, R12, 0xff, RZ, 0xc0, !PT ;  /* 0x000000ff0c007812 */ /* 0x000fe400078ec0ff */
[----:B------:R-:W-:Y:S02]  /*8f60*/  LOP3.LUT R21, R21, 0xff, RZ, 0xc0, !PT ;  /* 0x000000ff15157812 */ /* 0x000fe400078ec0ff */
[----:B------:R-:W-:Y:S02]  /*8f70*/  SHF.R.U32.HI R29, RZ, 0x8, R13 ;  /* 0x00000008ff1d7819 */ /* 0x000fe4000001160d */
[----:B-1----:R-:W-:Y:S02]  /*8f80*/  PRMT R37, R21, 0x7604, R0 ;  /* 0x0000760415257816 */ /* 0x002fe40000000000 */
[----:B------:R-:W-:-:S02]  /*8f90*/  LOP3.LUT R28, R13, 0xff, RZ, 0xc0, !PT ;  /* 0x000000ff0d1c7812 */ /* 0x000fc400078ec0ff */
[----:B------:R-:W-:Y:S02]  /*8fa0*/  LOP3.LUT R29, R29, 0xff, RZ, 0xc0, !PT ;  /* 0x000000ff1d1d7812 */ /* 0x000fe400078ec0ff */
[----:B------:R-:W-:Y:S02]  /*8fb0*/  SHF.R.U32.HI R31, RZ, 0x8, R14 ;  /* 0x00000008ff1f7819 */ /* 0x000fe4000001160e */
[----:B------:R-:W-:Y:S02]  /*8fc0*/  PRMT R38, R29, 0x7604, R28 ;  /* 0x000076041d267816 */ /* 0x000fe4000000001c */
[----:B------:R-:W-:Y:S02]  /*8fd0*/  LOP3.LUT R31, R31, 0xff, RZ, 0xc0, !PT ;  /* 0x000000ff1f1f7812 */ /* 0x000fe400078ec0ff */
[----:B------:R-:W-:Y:S02]  /*8fe0*/  LOP3.LUT R28, R15, 0xff, RZ, 0xc0, !PT ;  /* 0x000000ff0f1c7812 */ /* 0x000fe400078ec0ff */
[----:B------:R-:W-:-:S02]  /*8ff0*/  SHF.R.U32.HI R42, RZ, 0x8, R5 ;  /* 0x00000008ff2a7819 */ /* 0x000fc40000011605 */
[----:B------:R-:W-:Y:S02]  /*9000*/  SHF.R.U32.HI R43, RZ, 0x8, R6 ;  /* 0x00000008ff2b7819 */ /* 0x000fe40000011606 */
[----:B------:R-:W-:Y:S02]  /*9010*/  SHF.R.U32.HI R47, RZ, 0x8, R7 ;  /* 0x00000008ff2f7819 */ /* 0x000fe40000011607 */
[----:B------:R-:W-:Y:S02]  /*9020*/  LOP3.LUT R42, R42, 0xff, RZ, 0xc0, !PT ;  /* 0x000000ff2a2a7812 */ /* 0x000fe400078ec0ff */
[----:B------:R-:W-:Y:S01]  /*9030*/  LOP3.LUT R44, R43, 0xff, RZ, 0xc0, !PT ;  /* 0x000000ff2b2c7812 */ /* 0x000fe200078ec0ff */
[----:B0-----:R-:W-:Y:S01]  /*9040*/  VIADD R33, R30, 0xffffff80 ;  /* 0xffffff801e217836 */ /* 0x001fe20000000000 */
[----:B------:R-:W-:Y:S02]  /*9050*/  LOP3.LUT R30, R14, 0xff, RZ, 0xc0, !PT ;  /* 0x000000ff0e1e7812 */ /* 0x000fe400078ec0ff */
[----:B------:R-:W-:-:S02]  /*9060*/  LOP3.LUT R46, R7, 0xff, RZ, 0xc0, !PT ;  /* 0x000000ff072e7812 */ /* 0x000fc400078ec0ff */
[----:B------:R-:W-:Y:S02]  /*9070*/  LEA.HI R32, R33, R33, RZ, 0x1 ;  /* 0x0000002121207211 */ /* 0x000fe400078f08ff */
[----:B------:R-:W-:Y:S02]  /*9080*/  PRMT R41, R31, 0x7604, R30 ;  /* 0x000076041f297816 */ /* 0x000fe4000000001e */
[----:B------:R-:W-:Y:S02]  /*9090*/  LOP3.LUT R32, R32, 0xfffffffe, RZ, 0xc0, !PT ;  /* 0xfffffffe20207812 */ /* 0x000fe400078ec0ff */
[----:B------:R-:W-:Y:S02]  /*90a0*/  SHF.R.U32.HI R31, RZ, 0x8, R15 ;  /* 0x00000008ff1f7819 */ /* 0x000fe4000001160f */
[----:B------:R-:W-:Y:S01]  /*90b0*/  LOP3.LUT R43, R47, 0xff, RZ, 0xc0, !PT ;  /* 0x000000ff2f2b7812 */ /* 0x000fe200078ec0ff */
[----:B------:R-:W-:Y:S01]  /*90c0*/  IMAD.IADD R32, R33, 0x1, -R32 ;  /* 0x0000000121207824 */ /* 0x000fe200078e0a20 */
[----:B------:R-:W-:-:S02]  /*90d0*/  LOP3.LUT R31, R31, 0xff, RZ, 0xc0, !PT ;  /* 0x000000ff1f1f7812 */ /* 0x000fc400078ec0ff */
[----:B------:R-:W-:Y:S02]  /*90e0*/  PRMT R46, R43, 0x7604, R46 ;  /* 0x000076042b2e7816 */ /* 0x000fe4000000002e */
[----:B------:R-:W-:Y:S02]  /*90f0*/  LEA.HI R0, R3, R32, RZ, 0x1c ;  /* 0x0000002003007211 */ /* 0x000fe400078fe0ff */
[----:B------:R-:W-:Y:S02]  /*9100*/  LOP3.LUT R32, R4, 0xff, RZ, 0xc0, !PT ;  /* 0x000000ff04207812 */ /* 0x000fe400078ec0ff */
[C---:B------:R-:W-:Y:S01]  /*9110*/  LEA.HI R21, R0.reuse, R0, RZ, 0x1 ;  /* 0x0000000000157211 */ /* 0x040fe200078f08ff */
[----:B------:R-:W-:Y:S01]  /*9120*/  IMAD.SHL.U32 R29, R0, 0x10, RZ ;  /* 0x00000010001d7824 */ /* 0x000fe200078e00ff */
[----:B------:R-:W-:Y:S02]  /*9130*/  SHF.R.U32.HI R0, RZ, 0x8, R4 ;  /* 0x00000008ff007819 */ /* 0x000fe40000011604 */
[----:B------:R-:W-:-:S02]  /*9140*/  SHF.R.S32.HI R21, RZ, 0x1, R21 ;  /* 0x00000001ff157819 */ /* 0x000fc40000011415 */
[----:B------:R-:W-:Y:S02]  /*9150*/  LOP3.LUT R29, R156, 0x10, R29, 0xf8, !PT ;  /* 0x000000109c1d7812 */ /* 0x000fe400078ef81d */
[----:B------:R-:W-:Y:S01]  /*9160*/  LOP3.LUT R33, R0, 0xff, RZ, 0xc0, !PT ;  /* 0x000000ff00217812 */ /* 0x000fe200078ec0ff */
[----:B------:R-:W-:Y:S01]  /*9170*/  IMAD R21, R21, 0x1800, R62 ;  /* 0x0000180015157824 */ /* 0x000fe200078e023e */
[----:B------:R-:W-:Y:S02]  /*9180*/  LOP3.LUT R0, R29, R61, RZ, 0x3c, !PT ;  /* 0x0000003d1d007212 */ /* 0x000fe400078e3cff */
[----:B------:R-:W-:Y:S02]  /*9190*/  PRMT R40, R31, 0x7604, R28 ;  /* 0x000076041f287816 */ /* 0x000fe4000000001c */
[----:B------:R-:W-:Y:S01]  /*91a0*/  IADD3 R0, R16, R21, R0 ;  /* 0x0000001510007210 */ /* 0x000fe20007ffe000 */
[----:B------:R-:W0:Y:S01]  /*91b0*/  LDS.128 R28, [R20+0xf000] ;  /* 0x00f00000141c7984 */ /* 0x000e220000000c00 */
[----:B------:R-:W-:-:S02]  /*91c0*/  PRMT R45, R33, 0x7604, R32 ;  /* 0x00007604212d7816 */ /* 0x000fc40000000020 */
[----:B------:R-:W-:Y:S01]  /*91d0*/  LOP3.LUT R21, R5, 0xff, RZ, 0xc0, !PT ;  /* 0x000000ff05157812 */ /* 0x000fe200078ec0ff */
[----:B------:R-:W1:Y:S01]  /*91e0*/  LDS.128 R32, [R0+0xf000] ;  /* 0x00f0000000207984 */ /* 0x000e620000000c00 */
[----:B------:R-:W-:Y:S02]  /*91f0*/  SHF.R.U32.HI R47, RZ, 0x10, R5 ;  /* 0x00000010ff2f7819 */ /* 0x000fe40000011605 */
[----:B------:R-:W-:Y:S02]  /*9200*/  PRMT R42, R42, 0x7604, R21 ;  /* 0x000076042a2a7816 */ /* 0x000fe40000000015 */
[----:B------:R-:W-:Y:S01]  /*9210*/  SHF.R.U32.HI R21, RZ, 0x10, R13 ;  /* 0x00000010ff157819 */ /* 0x000fe2000001160d */
[----:B------:R-:W-:Y:S01]  /*9220*/  IMAD.U32 R47, R47, 0x10000, RZ ;  /* 0x000100002f2f7824 */ /* 0x000fe200078e00ff */
[----:B------:R-:W-:Y:S02]  /*9230*/  SHF.R.U32.HI R43, RZ, 0x10, R15 ;  /* 0x00000010ff2b7819 */ /* 0x000fe4000001160f */
[----:B------:R-:W-:Y:S01]  /*9240*/  LOP3.LUT R39, R6, 0xff, RZ, 0xc0, !PT ;  /* 0x000000ff06277812 */ /* 0x000fe200078ec0ff */
[----:B------:R-:W-:Y:S01]  /*9250*/  IMAD.U32 R21, R21, 0x10000, RZ ;  /* 0x0001000015157824 */ /* 0x000fe200078e00ff */
[----:B------:R-:W-:Y:S01]  /*9260*/  LOP3.LUT R47, R42, 0xff0000, R47, 0xf8, !PT ;  /* 0x00ff00002a2f7812 */ /* 0x000fe200078ef82f */
[----:B------:R-:W-:Y:S01]  /*9270*/  IMAD.U32 R43, R43, 0x10000, RZ ;  /* 0x000100002b2b7824 */ /* 0x000fe200078e00ff */
[----:B------:R-:W-:-:S02]  /*9280*/  PRMT R49, R44, 0x7604, R39 ;  /* 0x000076042c317816 */ /* 0x000fc40000000027 */
[----:B------:R-:W-:Y:S02]  /*9290*/  LOP3.LUT R39, R38, 0xff0000, R21, 0xf8, !PT ;  /* 0x00ff000026277812 */ /* 0x000fe400078ef815 */
[----:B------:R-:W-:Y:S02]  /*92a0*/  LOP3.LUT R43, R40, 0xff0000, R43, 0xf8, !PT ;  /* 0x00ff0000282b7812 */ /* 0x000fe400078ef82b */
[----:B------:R-:W-:Y:S02]  /*92b0*/  LOP3.LUT R21, R37, 0xff0000, R12, 0xf8, !PT ;  /* 0x00ff000025157812 */ /* 0x000fe400078ef80c */
[----:B------:R-:W-:Y:S02]  /*92c0*/  LOP3.LUT R44, R39, 0xff000000, R13, 0xf8, !PT ;  /* 0xff000000272c7812 */ /* 0x000fe400078ef80d */
[----:B------:R-:W-:Y:S02]  /*92d0*/  SHF.R.U32.HI R51, RZ, 0x10, R7 ;  /* 0x00000010ff337819 */ /* 0x000fe40000011607 */
[----:B------:R-:W-:-:S02]  /*92e0*/  LOP3.LUT R41, R41, 0xff0000, R14, 0xf8, !PT ;  /* 0x00ff000029297812 */ /* 0x000fc400078ef80e */
[----:B------:R-:W-:Y:S01]  /*92f0*/  LOP3.LUT R13, R45, 0xff0000, R4, 0xf8, !PT ;  /* 0x00ff00002d0d7812 */ /* 0x000fe200078ef804 */
[----:B------:R-:W-:Y:S01]  /*9300*/  IMAD.U32 R51, R51, 0x10000, RZ ;  /* 0x0001000033337824 */ /* 0x000fe200078e00ff */
[----:B------:R-:W-:Y:S02]  /*9310*/  LOP3.LUT R49, R49, 0xff0000, R6, 0xf8, !PT ;  /* 0x00ff000031317812 */ /* 0x000fe400078ef806 */
[----:B------:R-:W-:Y:S02]  /*9320*/  LOP3.LUT R48, R47, 0xff000000, R5, 0xf8, !PT ;  /* 0xff0000002f307812 */ /* 0x000fe400078ef805 */
[----:B------:R-:W-:Y:S02]  /*9330*/  LOP3.LUT R21, R21, 0xff000000, R12, 0xf8, !PT ;  /* 0xff00000015157812 */ /* 0x000fe400078ef80c */
[----:B------:R-:W-:Y:S02]  /*9340*/  LOP3.LUT R45, R43, 0xff000000, R15, 0xf8, !PT ;  /* 0xff0000002b2d7812 */ /* 0x000fe400078ef80f */
[----:B------:R-:W-:-:S02]  /*9350*/  LOP3.LUT R12, R41, 0xff000000, R14, 0xf8, !PT ;  /* 0xff000000290c7812 */ /* 0x000fc400078ef80e */
[----:B------:R-:W-:Y:S02]  /*9360*/  LOP3.LUT R15, R13, 0xff000000, R4, 0xf8, !PT ;  /* 0xff0000000d0f7812 */ /* 0x000fe400078ef804 */
[----:B------:R-:W-:Y:S02]  /*9370*/  LOP3.LUT R4, R49, 0xff000000, R6, 0xf8, !PT ;  /* 0xff00000031047812 */ /* 0x000fe400078ef806 */
[-C--:B0-----:R-:W-:Y:S02]  /*9380*/  F2FP.F16.E4M3.UNPACK_B R14, R28.reuse ;  /* 0x0000001cff0e723e */ /* 0x081fe400020006ff */
[----:B------:R-:W-:Y:S02]  /*9390*/  F2FP.F16.E4M3.UNPACK_B R37, R28.H1 ;  /* 0x0000001cff25723e */ /* 0x000fe400030006ff */
[-C--:B------:R-:W-:Y:S02]  /*93a0*/  F2FP.F16.E4M3.UNPACK_B R38, R29.reuse ;  /* 0x0000001dff26723e */ /* 0x080fe400020006ff */
[----:B------:R-:W-:-:S02]  /*93b0*/  F2FP.F16.E4M3.UNPACK_B R39, R29.H1 ;  /* 0x0000001dff27723e */ /* 0x000fc400030006ff */
[----:B------:R-:W-:Y:S01]  /*93c0*/  F2FP.F16.E4M3.UNPACK_B R49, R48 ;  /* 0x00000030ff31723e */ /* 0x000fe200020006ff */
[--C-:B------:R-:W-:Y:S01]  /*93d0*/  HADD2.F32 R13, -RZ, R38.reuse.H0_H0 ;  /* 0x20000026ff0d7230 */ /* 0x100fe20000004100 */
[----:B-1----:R-:W-:Y:S01]  /*93e0*/  F2FP.F16.E4M3.UNPACK_B R28, R33 ;  /* 0x00000021ff1c723e */ /* 0x002fe200020006ff */
[----:B------:R-:W-:Y:S01]  /*93f0*/  HADD2.F32 R38, -RZ, R38.H1_H1 ;  /* 0x30000026ff267230 */ /* 0x000fe20000004100 */
[----:B------:R-:W-:Y:S01]  /*9400*/  F2FP.F16.E4M3.UNPACK_B R29, R44 ;  /* 0x0000002cff1d723e */ /* 0x000fe200020006ff */
[--C-:B------:R-:W-:Y:S01]  /*9410*/  HADD2.F32 R50, -RZ, R49.reuse.H0_H0 ;  /* 0x20000031ff327230 */ /* 0x100fe20000004100 */
[----:B------:R-:W-:Y:S01]  /*9420*/  LOP3.LUT R51, R46, 0xff0000, R51, 0xf8, !PT ;  /* 0x00ff00002e337812 */ /* 0x000fe200078ef833 */
[--C-:B------:R-:W-:Y:S01]  /*9430*/  HADD2.F32 R6, -RZ, R28.reuse.H0_H0 ;  /* 0x2000001cff067230 */ /* 0x100fe20000004100 */
[-C--:B------:R-:W-:Y:S01]  /*9440*/  F2FP.F16.E4M3.UNPACK_B R40, R31.reuse ;  /* 0x0000001fff28723e */ /* 0x080fe200020006ff */
[----:B------:R-:W-:Y:S01]  /*9450*/  HADD2.F32 R49, -RZ, R49.H1_H1 ;  /* 0x30000031ff317230 */ /* 0x000fe20000004100 */
[----:B------:R-:W-:Y:S01]  /*9460*/  F2FP.F16.E4M3.UNPACK_B R46, R31.H1 ;  /* 0x0000001fff2e723e */ /* 0x000fe200030006ff */
[----:B------:R-:W-:Y:S01]  /*9470*/  HADD2.F32 R31, -RZ, R29.H0_H0 ;  /* 0x2000001dff1f7230 */ /* 0x000fe20000004100 */
[----:B------:R-:W-:Y:S01]  /*9480*/  F2FP.F16.E4M3.UNPACK_B R41, R33.H1 ;  /* 0x00000021ff29723e */ /* 0x000fe200030006ff */
[----:B------:R-:W-:Y:S01]  /*9490*/  HADD2.F32 R28, -RZ, R28.H1_H1 ;  /* 0x3000001cff1c7230 */ /* 0x000fe20000004100 */
[----:B------:R-:W-:-:S02]  /*94a0*/  F2FP.F16.E4M3.UNPACK_B R33, R32 ;  /* 0x00000020ff21723e */ /* 0x000fc400020006ff */
[----:B------:R-:W-:Y:S01]  /*94b0*/  F2FP.F16.E4M3.UNPACK_B R43, R32.H1 ;  /* 0x00000020ff2b723e */ /* 0x000fe200030006ff */
[----:B------:R-:W-:Y:S01]  /*94c0*/  FMUL.FTZ R32, R6, R50 ;  /* 0x0000003206207220 */ /* 0x000fe20000410000 */
[----:B------:R-:W-:Y:S01]  /*94d0*/  F2FP.F16.E4M3.UNPACK_B R42, R35 ;  /* 0x00000023ff2a723e */ /* 0x000fe200020006ff */
[----:B------:R-:W-:Y:S01]  /*94e0*/  FMUL.FTZ R53, R28, R49 ;  /* 0x000000311c357220 */ /* 0x000fe20000410000 */
[----:B------:R-:W-:Y:S01]  /*94f0*/  F2FP.F16.E4M3.UNPACK_B R47, R35.H1 ;  /* 0x00000023ff2f723e */ /* 0x000fe200030006ff */
[-C--:B------:R-:W-:Y:S01]  /*9500*/  FMUL.FTZ R35, R6, R31.reuse ;  /* 0x0000001f06237220 */ /* 0x080fe20000410000 */
[----:B------:R-:W-:Y:S01]  /*9510*/  F2FP.F16.E4M3.UNPACK_B R48, R48.H1 ;  /* 0x00000030ff30723e */ /* 0x000fe200030006ff */
[C---:B------:R-:W-:Y:S01]  /*9520*/  FFMA.FTZ R6, R13.reuse, R31, -R32 ;  /* 0x0000001f0d067223 */ /* 0x040fe20000010820 */
[----:B------:R-:W-:Y:S01]  /*9530*/  F2FP.F16.E4M3.UNPACK_B R44, R44.H1 ;  /* 0x0000002cff2c723e */ /* 0x000fe200030006ff */
[----:B------:R-:W-:Y:S01]  /*9540*/  FFMA.FTZ R13, R13, R50, R35 ;  /* 0x000000320d0d7223 */ /* 0x000fe20000010023 */
[----:B------:R-:W-:Y:S01]  /*9550*/  HADD2.F32 R31, -RZ, R29.H1_H1 ;  /* 0x3000001dff1f7230 */ /* 0x000fe20000004100 */
[----:B------:R-:W-:Y:S01]  /*9560*/  LOP3.LUT R51, R51, 0xff000000, R7, 0xf8, !PT ;  /* 0xff00000033337812 */ /* 0x000fe200078ef807 */
[----:B------:R-:W-:Y:S01]  /*9570*/  HADD2.F32 R50, -RZ, R48.H0_H0 ;  /* 0x20000030ff327230 */ /* 0x000fe20000004100 */
[----:B------:R-:W-:Y:S01]  /*9580*/  F2FP.F16.E4M3.UNPACK_B R7, R34 ;  /* 0x00000022ff07723e */ /* 0x000fe200020006ff */
[----:B------:R-:W-:-:S02]  /*9590*/  HADD2.F32 R29, -RZ, R41.H0_H0 ;  /* 0x20000029ff1d7230 */ /* 0x000fc40000004100 */
[----:B------:R-:W-:Y:S01]  /*95a0*/  FMUL.FTZ R28, R28, R31 ;  /* 0x0000001f1c1c7220 */ /* 0x000fe20000410000 */
[----:B------:R-:W-:Y:S01]  /*95b0*/  HADD2.F32 R35, -RZ, R44.H0_H0 ;  /* 0x2000002cff237230 */ /* 0x000fe20000004100 */
[----:B------:R-:W-:Y:S01]  /*95c0*/  F2FP.F16.E4M3.UNPACK_B R52, R51 ;  /* 0x00000033ff34723e */ /* 0x000fe200020006ff */
[----:B------:R-:W-:Y:S02]  /*95d0*/  HADD2.F32 R32, -RZ, R39.H0_H0 ;  /* 0x20000027ff207230 */ /* 0x000fe40000004100 */
[CC--:B------:R-:W-:Y:S01]  /*95e0*/  FMUL.FTZ R55, R29.reuse, R50.reuse ;  /* 0x000000321d377220 */ /* 0x0c0fe20000410000 */
[----:B------:R-:W-:Y:S02]  /*95f0*/  HADD2.F32 R41, -RZ, R41.H1_H1 ;  /* 0x30000029ff297230 */ /* 0x000fe40000004100 */
[----:B------:R-:W-:Y:S01]  /*9600*/  FMUL.FTZ R57, R29, R35 ;  /* 0x000000231d397220 */ /* 0x000fe20000410000 */
[----:B------:R-:W-:Y:S01]  /*9610*/  FFMA.FTZ R29, R38, R31, -R53 ;  /* 0x0000001f261d7223 */ /* 0x000fe20000010835 */
[----:B------:R-:W-:Y:S01]  /*9620*/  FFMA.FTZ R31, R32, R35, -R55 ;  /* 0x00000023201f7223 */ /* 0x000fe20000010837 */
[----:B------:R-:W-:Y:S01]  /*9630*/  FFMA.FTZ R28, R38, R49, R28 ;  /* 0x00000031261c7223 */ /* 0x000fe2000001001c */
[----:B------:R-:W-:Y:S01]  /*9640*/  FFMA.FTZ R32, R32, R50, R57 ;  /* 0x0000003220207223 */ /* 0x000fe20000010039 */
[----:B------:R-:W-:Y:S01]  /*9650*/  HADD2.F32 R50, -RZ, R48.H1_H1 ;  /* 0x30000030ff327230 */ /* 0x000fe20000004100 */
[----:B------:R-:W-:Y:S01]  /*9660*/  F2FP.F16.E4M3.UNPACK_B R48, R45 ;  /* 0x0000002dff30723e */ /* 0x000fe200020006ff */
[----:B------:R-:W-:Y:S01]  /*9670*/  HADD2.F32 R44, -RZ, R44.H1_H1 ;  /* 0x3000002cff2c7230 */ /* 0x000fe20000004100 */
[----:B------:R-:W-:Y:S01]  /*9680*/  F2FP.F16.E4M3.UNPACK_B R34, R34.H1 ;  /* 0x00000022ff22723e */ /* 0x000fe200030006ff */
[----:B------:R-:W-:-:S02]  /*9690*/  HADD2.F32 R53, -RZ, R52.H0_H0 ;  /* 0x20000034ff357230 */ /* 0x000fc40000004100 */
[C---:B------:R-:W-:Y:S01]  /*96a0*/  FMUL.FTZ R54, R41.reuse, R50 ;  /* 0x0000003229367220 */ /* 0x040fe20000410000 */
[----:B------:R-:W-:Y:S02]  /*96b0*/  HADD2.F32 R38, -RZ, R42.H0_H0 ;  /* 0x2000002aff267230 */ /* 0x000fe40000004100 */
[----:B------:R-:W-:Y:S01]  /*96c0*/  FMUL.FTZ R41, R41, R44 ;  /* 0x0000002c29297220 */ /* 0x000fe20000410000 */
[----:B------:R-:W-:Y:S01]  /*96d0*/  HADD2.F32 R49, -RZ, R48.H0_H0 ;  /* 0x20000030ff317230 */ /* 0x000fe20000004100 */
[----:B------:R-:W-:Y:S01]  /*96e0*/  F2FP.F16.E4M3.UNPACK_B R5, R30 ;  /* 0x0000001eff05723e */ /* 0x000fe200020006ff */
[----:B------:R-:W-:Y:S02]  /*96f0*/  HADD2.F32 R39, -RZ, R39.H1_H1 ;  /* 0x30000027ff277230 */ /* 0x000fe40000004100 */
[C---:B------:R-:W-:Y:S01]  /*9700*/  FMUL.FTZ R56, R38.reuse, R53 ;  /* 0x0000003526387220 */ /* 0x040fe20000410000 */
[----:B------:R-:W-:Y:S02]  /*9710*/  HADD2.F32 R35, -RZ, R40.H0_H0 ;  /* 0x20000028ff237230 */ /* 0x000fe40000004100 */
[----:B------:R-:W-:Y:S01]  /*9720*/  FMUL.FTZ R58, R38, R49 ;  /* 0x00000031263a7220 */ /* 0x000fe20000410000 */
[----:B------:R-:W-:-:S02]  /*9730*/  HADD2.F32 R42, -RZ, R42.H1_H1 ;  /* 0x3000002aff2a7230 */ /* 0x000fc40000004100 */
[C---:B------:R-:W-:Y:S01]  /*9740*/  FFMA.FTZ R38, R39.reuse, R44, -R54 ;  /* 0x0000002c27267223 */ /* 0x040fe20000010836 */
[----:B------:R-:W-:Y:S01]  /*9750*/  FFMA.FTZ R41, R39, R50, R41 ;  /* 0x0000003227297223 */ /* 0x000fe20000010029 */
[C---:B------:R-:W-:Y:S01]  /*9760*/  FFMA.FTZ R39, R35.reuse, R49, -R56 ;  /* 0x0000003123277223 */ /* 0x040fe20000010838 */
[----:B------:R-:W-:Y:S01]  /*9770*/  F2FP.F16.E4M3.UNPACK_B R54, R51.H1 ;  /* 0x00000033ff36723e */ /* 0x000fe200030006ff */
[----:B------:R-:W-:Y:S01]  /*9780*/  HADD2.F32 R49, -RZ, R48.H1_H1 ;  /* 0x30000030ff317230 */ /* 0x000fe20000004100 */
[----:B------:R-:W-:Y:S01]  /*9790*/  F2FP.F16.E4M3.UNPACK_B R48, R45.H1 ;  /* 0x0000002dff30723e */ /* 0x000fe200030006ff */
[----:B------:R-:W-:Y:S02]  /*97a0*/  HADD2.F32 R51, -RZ, R52.H1_H1 ;  /* 0x30000034ff337230 */ /* 0x000fe40000004100 */
[----:B------:R-:W-:Y:S01]  /*97b0*/  FFMA.FTZ R35, R35, R53, R58 ;  /* 0x0000003523237223 */ /* 0x000fe2000001003a */
[----:B------:R-:W-:Y:S02]  /*97c0*/  HADD2.F32 R52, -RZ, R54.H0_H0 ;  /* 0x20000036ff347230 */ /* 0x000fe40000004100 */
[----:B------:R-:W-:Y:S01]  /*97d0*/  FMUL.FTZ R56, R42, R49 ;  /* 0x000000312a387220 */ /* 0x000fe20000410000 */
[----:B------:R-:W-:-:S02]  /*97e0*/  HADD2.F32 R44, -RZ, R47.H0_H0 ;  /* 0x2000002fff2c7230 */ /* 0x000fc40000004100 */
[----:B------:R-:W-:Y:S01]  /*97f0*/  FMUL.FTZ R53, R42, R51 ;  /* 0x000000332a357220 */ /* 0x000fe20000410000 */
[----:B------:R-:W-:Y:S01]  /*9800*/  HADD2.F32 R50, -RZ, R48.H0_H0 ;  /* 0x20000030ff327230 */ /* 0x000fe20000004100 */
[----:B------:R-:W-:Y:S01]  /*9810*/  F2FP.F16.E4M3.UNPACK_B R30, R30.H1 ;  /* 0x0000001eff1e723e */ /* 0x000fe200030006ff */
[----:B------:R-:W-:Y:S02]  /*9820*/  HADD2.F32 R40, -RZ, R40.H1_H1 ;  /* 0x30000028ff287230 */ /* 0x000fe40000004100 */
[C---:B------:R-:W-:Y:S01]  /*9830*/  FMUL.FTZ R58, R44.reuse, R52 ;  /* 0x000000342c3a7220 */ /* 0x040fe20000410000 */
[--C-:B------:R-:W-:Y:S02]  /*9840*/  HADD2.F32 R45, -RZ, R46.reuse.H0_H0 ;  /* 0x2000002eff2d7230 */ /* 0x100fe40000004100 */
[-C--:B------:R-:W-:Y:S01]  /*9850*/  FMUL.FTZ R55, R44, R50.reuse ;  /* 0x000000322c377220 */ /* 0x080fe20000410000 */
[----:B------:R-:W-:Y:S02]  /*9860*/  HADD2.F32 R46, -RZ, R46.H1_H1 ;  /* 0x3000002eff2e7230 */ /* 0x000fe40000004100 */
[C---:B------:R-:W-:Y:S01]  /*9870*/  FFMA.FTZ R42, R40.reuse, R49, -R53 ;  /* 0x00000031282a7223 */ /* 0x040fe20000010835 */
[----:B------:R-:W-:Y:S01]  /*9880*/  FFMA.FTZ R40, R40, R51, R56 ;  /* 0x0000003328287223 */ /* 0x000fe20000010038 */
[C---:B------:R-:W-:Y:S01]  /*9890*/  FFMA.FTZ R44, R45.reuse, R50, -R58 ;  /* 0x000000322d2c7223 */ /* 0x040fe2000001083a */
[----:B------:R-:W-:Y:S01]  /*98a0*/  F2FP.F16.E4M3.UNPACK_B R53, R15.H1 ;  /* 0x0000000fff35723e */ /* 0x000fe200030006ff */
[----:B------:R-:W-:Y:S01]  /*98b0*/  FFMA.FTZ R45, R45, R52, R55 ;  /* 0x000000342d2d7223 */ /* 0x000fe20000010037 */
[----:B------:R-:W-:Y:S01]  /*98c0*/  F2FP.F16.E4M3.UNPACK_B R50, R21.H1 ;  /* 0x00000015ff32723e */ /* 0x000fe200030006ff */
[----:B------:R-:W-:Y:S01]  /*98d0*/  HADD2.F32 R51, -RZ, R48.H1_H1 ;  /* 0x30000030ff337230 */ /* 0x000fe20000004100 */
[----:B------:R-:W-:Y:S01]  /*98e0*/  F2FP.SATFINITE.E4M3.F32.PACK_AB_MERGE_C R32, R41, R32, RZ ;  /* 0x000000202920723e */ /* 0x000fe200048070ff */
[----:B------:R-:W-:-:S02]  /*98f0*/  HADD2.F32 R55, -RZ, R54.H1_H1 ;  /* 0x30000036ff377230 */ /* 0x000fc40000004100 */
[----:B------:R-:W-:Y:S01]  /*9900*/  HADD2.F32 R48, -RZ, R47.H1_H1 ;  /* 0x3000002fff307230 */ /* 0x000fe20000004100 */
[----:B------:R-:W-:Y:S01]  /*9910*/  F2FP.SATFINITE.E4M3.F32.PACK_AB_MERGE_C R13, R28, R13, R32 ;  /* 0x0000000d1c0d723e */ /* 0x000fe20004807020 */
[----:B------:R-:W-:Y:S02]  /*9920*/  HADD2.F32 R54, -RZ, R53.H0_H0 ;  /* 0x20000035ff367230 */ /* 0x000fe40000004100 */
[----:B------:R-:W-:Y:S02]  /*9930*/  HADD2.F32 R47, -RZ, R43.H0_H0 ;  /* 0x2000002bff2f7230 */ /* 0x000fe40000004100 */
[C---:B------:R-:W-:Y:S01]  /*9940*/  FMUL.FTZ R59, R48.reuse, R55 ;  /* 0x00000037303b7220 */ /* 0x040fe20000410000 */
[----:B------:R-:W-:Y:S02]  /*9950*/  HADD2.F32 R52, -RZ, R50.H0_H0 ;  /* 0x20000032ff347230 */ /* 0x000fe40000004100 */
[----:B------:R-:W-:Y:S01]  /*9960*/  FMUL.FTZ R56, R48, R51 ;  /* 0x0000003330387220 */ /* 0x000fe20000410000 */
[----:B------:R-:W-:-:S02]  /*9970*/  HADD2.F32 R49, -RZ, R37.H0_H0 ;  /* 0x20000025ff317230 */ /* 0x000fc40000004100 */
[C---:B------:R-:W-:Y:S01]  /*9980*/  FMUL.FTZ R48, R47.reuse, R54 ;  /* 0x000000362f307220 */ /* 0x040fe20000410000 */
[----:B------:R-:W-:Y:S02]  /*9990*/  HADD2.F32 R43, -RZ, R43.H1_H1 ;  /* 0x3000002bff2b7230 */ /* 0x000fe40000004100 */
[-C--:B------:R-:W-:Y:S01]  /*99a0*/  FMUL.FTZ R57, R47, R52.reuse ;  /* 0x000000342f397220 */ /* 0x080fe20000410000 */
[C---:B------:R-:W-:Y:S01]  /*99b0*/  FFMA.FTZ R47, R46.reuse, R51, -R59 ;  /* 0x000000332e2f7223 */ /* 0x040fe2000001083b */
[----:B------:R-:W-:Y:S01]  /*99c0*/  FFMA.FTZ R46, R46, R55, R56 ;  /* 0x000000372e2e7223 */ /* 0x000fe20000010038 */
[----:B------:R-:W-:Y:S02]  /*99d0*/  HADD2.F32 R56, -RZ, R53.H1_H1 ;  /* 0x30000035ff387230 */ /* 0x000fe40000004100 */
[----:B------:R-:W-:Y:S01]  /*99e0*/  FFMA.FTZ R48, R49, R52, -R48 ;  /* 0x0000003431307223 */ /* 0x000fe20000010830 */
[----:B------:R-:W-:Y:S01]  /*99f0*/  HADD2.F32 R52, -RZ, R50.H1_H1 ;  /* 0x30000032ff347230 */ /* 0x000fe20000004100 */
[----:B------:R-:W-:Y:S01]  /*9a00*/  F2FP.F16.E4M3.UNPACK_B R51, R15 ;  /* 0x0000000fff33723e */ /* 0x000fe200020006ff */
[----:B------:R-:W-:Y:S01]  /*9a10*/  HADD2.F32 R37, -RZ, R37.H1_H1 ;  /* 0x30000025ff257230 */ /* 0x000fe20000004100 */
[----:B------:R-:W-:Y:S01]  /*9a20*/  F2FP.F16.E4M3.UNPACK_B R50, R21 ;  /* 0x00000015ff32723e */ /* 0x000fe200020006ff */
[----:B------:R-:W-:Y:S01]  /*9a30*/  FMUL.FTZ R58, R43, R56 ;  /* 0x000000382b3a7220 */ /* 0x000fe20000410000 */
[----:B------:R-:W-:Y:S01]  /*9a40*/  FFMA.FTZ R49, R49, R54, R57 ;  /* 0x0000003631317223 */ /* 0x000fe20000010039 */
[----:B------:R-:W-:Y:S01]  /*9a50*/  FMUL.FTZ R43, R43, R52 ;  /* 0x000000342b2b7220 */ /* 0x000fe20000410000 */
[----:B------:R-:W-:-:S02]  /*9a60*/  HADD2.F32 R54, -RZ, R51.H0_H0 ;  /* 0x20000033ff367230 */ /* 0x000fc40000004100 */
[C---:B------:R-:W-:Y:S01]  /*9a70*/  FFMA.FTZ R55, R37.reuse, R52, -R58 ;  /* 0x0000003425377223 */ /* 0x040fe2000001083a */
[----:B------:R-:W-:Y:S02]  /*9a80*/  HADD2.F32 R21, -RZ, R33.H0_H0 ;  /* 0x20000021ff157230 */ /* 0x000fe40000004100 */
[----:B------:R-:W-:Y:S01]  /*9a90*/  FFMA.FTZ R60, R37, R56, R43 ;  /* 0x00000038253c7223 */ /* 0x000fe2000001002b */
[----:B------:R-:W-:Y:S01]  /*9aa0*/  HADD2.F32 R52, -RZ, R50.H0_H0 ;  /* 0x20000032ff347230 */ /* 0x000fe20000004100 */
[----:B------:R-:W-:Y:S01]  /*9ab0*/  F2FP.F16.E4M3.UNPACK_B R37, R4.H1 ;  /* 0x00000004ff25723e */ /* 0x000fe200030006ff */
[----:B------:R-:W-:Y:S02]  /*9ac0*/  HADD2.F32 R51, -RZ, R51.H1_H1 ;  /* 0x30000033ff337230 */ /* 0x000fe40000004100 */
[C---:B------:R-:W-:Y:S01]  /*9ad0*/  FMUL.FTZ R56, R21.reuse, R54 ;  /* 0x0000003615387220 */ /* 0x040fe20000410000 */
[----:B------:R-:W-:Y:S02]  /*9ae0*/  HADD2.F32 R33, -RZ, R33.H1_H1 ;  /* 0x30000021ff217230 */ /* 0x000fe40000004100 */
[----:B------:R-:W-:Y:S01]  /*9af0*/  FMUL.FTZ R58, R21, R52 ;  /* 0x00000034153a7220 */ /* 0x000fe20000410000 */
[----:B------:R-:W-:Y:S01]  /*9b00*/  HADD2.F32 R15, -RZ, R14.H0_H0 ;  /* 0x2000000eff0f7230 */ /* 0x000fe20000004100 */
[----:B------:R-:W-:Y:S01]  /*9b10*/  F2FP.F16.E4M3.UNPACK_B R21, R12.H1 ;  /* 0x0000000cff15723e */ /* 0x000fe200030006ff */
[----:B------:R-:W-:-:S02]  /*9b20*/  HADD2.F32 R50, -RZ, R50.H1_H1 ;  /* 0x30000032ff327230 */ /* 0x000fc40000004100 */
[-C--:B------:R-:W-:Y:S01]  /*9b30*/  FMUL.FTZ R43, R33, R51.reuse ;  /* 0x00000033212b7220 */ /* 0x080fe20000410000 */
[----:B------:R-:W-:Y:S02]  /*9b40*/  HADD2.F32 R14, -RZ, R14.H1_H1 ;  /* 0x3000000eff0e7230 */ /* 0x000fe40000004100 */
[C---:B------:R-:W-:Y:S01]  /*9b50*/  FFMA.FTZ R56, R15.reuse, R52, -R56 ;  /* 0x000000340f387223 */ /* 0x040fe20000010838 */
[----:B------:R-:W-:Y:S01]  /*9b60*/  FFMA.FTZ R58, R15, R54, R58 ;  /* 0x000000360f3a7223 */ /* 0x000fe2000001003a */
[-C--:B------:R-:W-:Y:S01]  /*9b70*/  FMUL.FTZ R52, R33, R50.reuse ;  /* 0x0000003221347220 */ /* 0x080fe20000410000 */
[----:B------:R-:W-:Y:S02]  /*9b80*/  HADD2.F32 R15, -RZ, R34.H0_H0 ;  /* 0x20000022ff0f7230 */ /* 0x000fe40000004100 */
[C---:B------:R-:W-:Y:S01]  /*9b90*/  FFMA.FTZ R53, R14.reuse, R50, -R43 ;  /* 0x000000320e357223 */ /* 0x040fe2000001082b */
[----:B------:R-:W-:Y:S02]  /*9ba0*/  HADD2.F32 R43, -RZ, R37.H0_H0 ;  /* 0x20000025ff2b7230 */ /* 0x000fe40000004100 */
[----:B------:R-:W-:Y:S01]  /*9bb0*/  FFMA.FTZ R51, R14, R51, R52 ;  /* 0x000000330e337223 */ /* 0x000fe20000010034 */
[----:B------:R-:W-:Y:S01]  /*9bc0*/  HADD2.F32 R33, -RZ, R21.H0_H0 ;  /* 0x20000015ff217230 */ /* 0x000fe20000004100 */
[----:B------:R-:W-:Y:S01]  /*9bd0*/  F2FP.F16.E4M3.UNPACK_B R12, R12 ;  /* 0x0000000cff0c723e */ /* 0x000fe200020006ff */
[----:B------:R-:W-:-:S02]  /*9be0*/  HADD2.F32 R14, -RZ, R30.H0_H0 ;  /* 0x2000001eff0e7230 */ /* 0x000fc40000004100 */
[C---:B------:R-:W-:Y:S01]  /*9bf0*/  FMUL.FTZ R57, R15.reuse, R43 ;  /* 0x0000002b0f397220 */ /* 0x040fe20000410000 */
[----:B------:R-:W-:Y:S02]  /*9c00*/  HADD2.F32 R37, -RZ, R37.H1_H1 ;  /* 0x30000025ff257230 */ /* 0x000fe40000004100 */
[-C--:B------:R-:W-:Y:S01]  /*9c10*/  FMUL.FTZ R15, R15, R33.reuse ;  /* 0x000000210f0f7220 */ /* 0x080fe20000410000 */
[----:B------:R-:W-:Y:S02]  /*9c20*/  HADD2.F32 R34, -RZ, R34.H1_H1 ;  /* 0x30000022ff227230 */ /* 0x000fe40000004100 */
[----:B------:R-:W-:Y:S01]  /*9c30*/  FFMA.FTZ R57, R14, R33, -R57 ;  /* 0x000000210e397223 */ /* 0x000fe20000010839 */
[----:B------:R-:W-:Y:S01]  /*9c40*/  HADD2.F32 R21, -RZ, R21.H1_H1 ;  /* 0x30000015ff157230 */ /* 0x000fe20000004100 */
[----:B------:R-:W-:Y:S01]  /*9c50*/  F2FP.F16.E4M3.UNPACK_B R4, R4 ;  /* 0x00000004ff04723e */ /* 0x000fe200020006ff */
[----:B------:R-:W-:Y:S02]  /*9c60*/  HADD2.F32 R30, -RZ, R30.H1_H1 ;  /* 0x3000001eff1e7230 */ /* 0x000fe40000004100 */
[----:B------:R-:W-:Y:S01]  /*9c70*/  FMUL.FTZ R33, R34, R37 ;  /* 0x0000002522217220 */ /* 0x000fe20000410000 */
[----:B------:R-:W-:Y:S01]  /*9c80*/  FFMA.FTZ R43, R14, R43, R15 ;  /* 0x0000002b0e2b7223 */ /* 0x000fe2000001000f */
[----:B------:R-:W-:Y:S01]  /*9c90*/  FMUL.FTZ R34, R34, R21 ;  /* 0x0000001522227220 */ /* 0x000fe20000410000 */
[----:B------:R-:W-:-:S02]  /*9ca0*/  HADD2.F32 R15, -RZ, R12.H0_H0 ;  /* 0x2000000cff0f7230 */ /* 0x000fc40000004100 */
[C---:B------:R-:W-:Y:S01]  /*9cb0*/  FFMA.FTZ R50, R30.reuse, R21, -R33 ;  /* 0x000000151e327223 */ /* 0x040fe20000010821 */
[----:B------:R-:W-:Y:S02]  /*9cc0*/  HADD2.F32 R14, -RZ, R12.H1_H1 ;  /* 0x3000000cff0e7230 */ /* 0x000fe40000004100 */
[----:B------:R-:W-:Y:S01]  /*9cd0*/  FFMA.FTZ R52, R30, R37, R34 ;  /* 0x000000251e347223 */ /* 0x000fe20000010022 */
[--C-:B------:R-:W-:Y:S02]  /*9ce0*/  HADD2.F32 R12, -RZ, R7.reuse.H0_H0 ;  /* 0x20000007ff0c7230 */ /* 0x100fe40000004100 */
[--C-:B------:R-:W-:Y:S01]  /*9cf0*/  HADD2.F32 R30, -RZ, R4.reuse.H1_H1 ;  /* 0x30000004ff1e7230 */ /* 0x100fe20000004100 */
[----:B------:R-:W-:Y:S01]  /*9d00*/  F2FP.SATFINITE.E4M3.F32.PACK_AB_MERGE_C R50, R50, R57, RZ ;  /* 0x000000393232723e */ /* 0x000fe200048070ff */
[----:B------:R-:W-:Y:S01]  /*9d10*/  HADD2.F32 R7, -RZ, R7.H1_H1 ;  /* 0x30000007ff077230 */ /* 0x000fe20000004100 */
[----:B------:R-:W-:Y:S01]  /*9d20*/  F2FP.SATFINITE.E4M3.F32.PACK_AB_MERGE_C R43, R52, R43, RZ ;  /* 0x0000002b342b723e */ /* 0x000fe200048070ff */
[----:B------:R-:W-:-:S02]  /*9d30*/  HADD2.F32 R21, -RZ, R4.H0_H0 ;  /* 0x20000004ff157230 */ /* 0x000fc40000004100 */
[--C-:B------:R-:W-:Y:S02]  /*9d40*/  HADD2.F32 R4, -RZ, R5.reuse.H0_H0 ;  /* 0x20000005ff047230 */ /* 0x100fe40000004100 */
[C---:B------:R-:W-:Y:S01]  /*9d50*/  FMUL.FTZ R34, R7.reuse, R30 ;  /* 0x0000001e07227220 */ /* 0x040fe20000410000 */
[----:B------:R-:W-:Y:S02]  /*9d60*/  HADD2.F32 R5, -RZ, R5.H1_H1 ;  /* 0x30000005ff057230 */ /* 0x000fe40000004100 */
[C---:B------:R-:W-:Y:S01]  /*9d70*/  FMUL.FTZ R33, R12.reuse, R21 ;  /* 0x000000150c217220 */ /* 0x040fe20000410000 */
[-C--:B------:R-:W-:Y:S01]  /*9d80*/  FMUL.FTZ R7, R7, R14.reuse ;  /* 0x0000000e07077220 */ /* 0x080fe20000410000 */
[-C--:B------:R-:W-:Y:S01]  /*9d90*/  FMUL.FTZ R12, R12, R15.reuse ;  /* 0x0000000f0c0c7220 */ /* 0x080fe20000410000 */
[C---:B------:R-:W-:Y:S02]  /*9da0*/  FFMA.FTZ R34, R5.reuse, R14, -R34 ;  /* 0x0000000e05227223 */ /* 0x040fe40000010822 */
[----:B------:R-:W-:Y:S01]  /*9db0*/  FFMA.FTZ R14, R5, R30, R7 ;  /* 0x0000001e050e7223 */ /* 0x000fe20000010007 */
[C---:B------:R-:W-:Y:S01]  /*9dc0*/  FFMA.FTZ R33, R4.reuse, R15, -R33 ;  /* 0x0000000f04217223 */ /* 0x040fe20000010821 */
[----:B------:R-:W-:Y:S01]  /*9dd0*/  FFMA.FTZ R21, R4, R21, R12 ;  /* 0x0000001504157223 */ /* 0x000fe2000001000c */
[----:B------:R-:W-:-:S02]  /*9de0*/  F2FP.SATFINITE.E4M3.F32.PACK_AB_MERGE_C R5, R38, R31, RZ ;  /* 0x0000001f2605723e */ /* 0x000fc400048070ff */
[----:B------:R-:W-:Y:S02]  /*9df0*/  F2FP.SATFINITE.E4M3.F32.PACK_AB_MERGE_C R7, R47, R44, RZ ;  /* 0x0000002c2f07723e */ /* 0x000fe400048070ff */
[----:B------:R-:W-:Y:S02]  /*9e00*/  F2FP.SATFINITE.E4M3.F32.PACK_AB_MERGE_C R4, R55, R48, RZ ;  /* 0x000000303704723e */ /* 0x000fe400048070ff */
[----:B------:R-:W-:Y:S02]  /*9e10*/  F2FP.SATFINITE.E4M3.F32.PACK_AB_MERGE_C R15, R46, R45, RZ ;  /* 0x0000002d2e0f723e */ /* 0x000fe400048070ff */
[----:B------:R-:W-:Y:S02]  /*9e20*/  F2FP.SATFINITE.E4M3.F32.PACK_AB_MERGE_C R12, R60, R49, RZ ;  /* 0x000000313c0c723e */ /* 0x000fe400048070ff */
[----:B------:R-:W-:Y:S02]  /*9e30*/  F2FP.SATFINITE.E4M3.F32.PACK_AB_MERGE_C R5, R29, R6, R5 ;  /* 0x000000061d05723e */ /* 0x000fe40004807005 */
[----:B------:R-:W-:-:S02]  /*9e40*/  F2FP.SATFINITE.E4M3.F32.PACK_AB_MERGE_C R7, R42, R39, R7 ;  /* 0x000000272a07723e */ /* 0x000fc40004807007 */
[----:B------:R-:W-:Y:S02]  /*9e50*/  F2FP.SATFINITE.E4M3.F32.PACK_AB_MERGE_C R4, R53, R56, R4 ;  /* 0x000000383504723e */ /* 0x000fe40004807004 */
[----:B------:R-:W-:Y:S02]  /*9e60*/  F2FP.SATFINITE.E4M3.F32.PACK_AB_MERGE_C R6, R34, R33, R50 ;  /* 0x000000212206723e */ /* 0x000fe40004807032 */
[----:B------:R-:W-:Y:S02]  /*9e70*/  F2FP.SATFINITE.E4M3.F32.PACK_AB_MERGE_C R15, R40, R35, R15 ;  /* 0x00000023280f723e */ /* 0x000fe4000480700f */
[----:B------:R-:W-:Y:S01]  /*9e80*/  F2FP.SATFINITE.E4M3.F32.PACK_AB_MERGE_C R12, R51, R58, R12 ;  /* 0x0000003a330c723e */ /* 0x000fe2000480700c */
[----:B------:R3:W-:Y:S01]  /*9e90*/  STS.128 [R20+0xf000], R4 ;  /* 0x00f0000414007388 */ /* 0x0007e20000000c00 */
[----:B------:R-:W-:-:S05]  /*9ea0*/  F2FP.SATFINITE.E4M3.F32.PACK_AB_MERGE_C R14, R14, R21, R43 ;  /* 0x000000150e0e723e */ /* 0x000fca000480702b */
[----:B------:R3:W-:Y:S02]  /*9eb0*/  STS.128 [R0+0xf000], R12 ;  /* 0x00f0000c00007388 */ /* 0x0007e40000000c00 */
.L_x_394:
[----:B------:R-:W-:Y:S05]  /*9ec0*/  BSYNC B1 ;  /* 0x0000000000017941 */ /* 0x000fea0003800000 */
.L_x_393:
[----:B------:R-:W-:Y:S05]  /*9ed0*/  @P1 BRA `(.L_x_383) ;  /* 0x0000000c00f81947 */ /* 0x000fea0003800000 */
[----:B--2---:R-:W2:Y:S04]  /*9ee0*/  LDL R21, [R1+0x50] ;  /* 0x0000500001157983 */ /* 0x004ea80000100800 */
[----:B------:R-:W4:Y:S01]  /*9ef0*/  LDL R49, [R1+0x5c] ;  /* 0x00005c0001317983 */ /* 0x000f220000100800 */
[----:B---3-5:R-:W-:Y:S02]  /*9f00*/  SHF.R.U32.HI R0, RZ, 0x8, R24 ;  /* 0x00000008ff007819 */ /* 0x028fe40000011618 */
[----:B------:R-:W-:Y:S02]  /*9f10*/  LOP3.LUT R5, R24, 0xff, RZ, 0xc0, !PT ;  /* 0x000000ff18057812 */ /* 0x000fe400078ec0ff */
[----:B------:R-:W-:Y:S02]  /*9f20*/  LOP3.LUT R0, R0, 0xff, RZ, 0xc0, !PT ;  /* 0x000000ff00007812 */ /* 0x000fe400078ec0ff */
[----:B------:R-:W-:-:S02]  /*9f30*/  SHF.R.U32.HI R14, RZ, 0x8, R25 ;  /* 0x00000008ff0e7819 */ /* 0x000fc40000011619 */
[----:B------:R-:W-:Y:S02]  /*9f40*/  PRMT R20, R0, 0x7604, R5 ;  /* 0x0000760400147816 */ /* 0x000fe40000000005 */
[----:B------:R-:W-:Y:S02]  /*9f50*/  LOP3.LUT R7, R25, 0xff, RZ, 0xc0, !PT ;  /* 0x000000ff19077812 */ /* 0x000fe400078ec0ff */
[----:B------:R-:W-:Y:S02]  /*9f60*/  SHF.R.U32.HI R6, RZ, 0x8, R27 ;  /* 0x00000008ff067819 */ /* 0x000fe4000001161b */
[----:B------:R-:W-:Y:S02]  /*9f70*/  LOP3.LUT R0, R14, 0xff, RZ, 0xc0, !PT ;  /* 0x000000ff0e007812 */ /* 0x000fe400078ec0ff */
[----:B------:R-:W-:Y:S02]  /*9f80*/  LOP3.LUT R13, R27, 0xff, RZ, 0xc0, !PT ;  /* 0x000000ff1b0d7812 */ /* 0x000fe400078ec0ff */
[----:B------:R-:W-:-:S02]  /*9f90*/  LOP3.LUT R6, R6, 0xff, RZ, 0xc0, !PT ;  /* 0x000000ff06067812 */ /* 0x000fc400078ec0ff */
[----:B0-----:R-:W-:Y:S02]  /*9fa0*/  PRMT R28, R0, 0x7604, R7 ;  /* 0x00007604001c7816 */ /* 0x001fe40000000007 */
[----:B------:R-:W-:Y:S02]  /*9fb0*/  SHF.R.U32.HI R12, RZ, 0x8, R8 ;  /* 0x00000008ff0c7819 */ /* 0x000fe40000011608 */
[----:B------:R-:W-:Y:S02]  /*9fc0*/  PRMT R32, R6, 0x7604, R13 ;  /* 0x0000760406207816 */ /* 0x000fe4000000000d */
[----:B------:R-:W-:Y:S02]  /*9fd0*/  LOP3.LUT R15, R8, 0xff, RZ, 0xc0, !PT ;  /* 0x000000ff080f7812 */ /* 0x000fe400078ec0ff */
[----:B------:R-:W-:Y:S02]  /*9fe0*/  LOP3.LUT R12, R12, 0xff, RZ, 0xc0, !PT ;  /* 0x000000ff0c0c7812 */ /* 0x000fe400078ec0ff */
[----:B------:R-:W-:-:S02]  /*9ff0*/  SHF.R.U32.HI R13, RZ, 0x8, R10 ;  /* 0x00000008ff0d7819 */ /* 0x000fc4000001160a */
[----:B------:R-:W-:Y:S02]  /*a000*/  PRMT R33, R12, 0x7604, R15 ;  /* 0x000076040c217816 */ /* 0x000fe4000000000f */
[----:B------:R-:W-:Y:S02]  /*a010*/  LOP3.LUT R14, R13, 0xff, RZ, 0xc0, !PT ;  /* 0x000000ff0d0e7812 */ /* 0x000fe400078ec0ff */
[----:B------:R-:W-:Y:S02]  /*a020*/  SHF.R.U32.HI R12, RZ, 0x8, R9 ;  /* 0x00000008ff0c7819 */ /* 0x000fe40000011609 */
[----:B------:R-:W-:Y:S02]  /*a030*/  SHF.R.U32.HI R4, RZ, 0x8, R26 ;  /* 0x00000008ff047819 */ /* 0x000fe4000001161a */
[----:B------:R-:W-:Y:S02]  /*a040*/  LOP3.LUT R15, R9, 0xff, RZ, 0xc0, !PT ;  /* 0x000000ff090f7812 */ /* 0x000fe400078ec0ff */
[----:B------:R-:W-:-:S02]  /*a050*/  LOP3.LUT R12, R12, 0xff, RZ, 0xc0, !PT ;  /* 0x000000ff0c0c7812 */ /* 0x000fc400078ec0ff */
[----:B------:R-:W-:Y:S02]  /*a060*/  LOP3.LUT R5, R26, 0xff, RZ, 0xc0, !PT ;  /* 0x000000ff1a057812 */ /* 0x000fe400078ec0ff */
[----:B------:R-:W-:Y:S02]  /*a070*/  LOP3.LUT R4, R4, 0xff, RZ, 0xc0, !PT ;  /* 0x000000ff04047812 */ /* 0x000fe400078ec0ff */
[----:B------:R-:W-:Y:S02]  /*a080*/  PRMT R35, R12, 0x7604, R15 ;  /* 0x000076040c237816 */ /* 0x000fe4000000000f */
[----:B------:R-:W-:Y:S02]  /*a090*/  PRMT R30, R4, 0x7604, R5 ;  /* 0x00007604041e7816 */ /* 0x000fe40000000005 */
[----:B------:R-:W-:Y:S02]  /*a0a0*/  SHF.R.U32.HI R29, RZ, 0x8, R11 ;  /* 0x00000008ff1d7819 */ /* 0x000fe4000001160b */
[----:B------:R-:W-:-:S02]  /*a0b0*/  LOP3.LUT R34, R11, 0xff, RZ, 0xc0, !PT ;  /* 0x000000ff0b227812 */ /* 0x000fc400078ec0ff */
[----:B------:R-:W-:-:S04]  /*a0c0*/  SHF.R.U32.HI R31, RZ, 0x10, R27 ;  /* 0x00000010ff1f7819 */ /* 0x000fc8000001161b */
[----:B------:R-:W-:-:S04]  /*a0d0*/  LOP3.LUT R31, R31, 0xff, RZ, 0xc0, !PT ;  /* 0x000000ff1f1f7812 */ /* 0x000fc800078ec0ff */
[----:B------:R-:W-:Y:S02]  /*a0e0*/  PRMT R31, R31, 0x7054, R32 ;  /* 0x000070541f1f7816 */ /* 0x000fe40000000020 */
[----:B------:R-:W-:-:S04]  /*a0f0*/  SHF.R.U32.HI R32, RZ, 0x10, R11 ;  /* 0x00000010ff207819 */ /* 0x000fc8000001160b */
[----:B------:R-:W-:Y:S02]  /*a100*/  LOP3.LUT R32, R32, 0xff, RZ, 0xc0, !PT ;  /* 0x000000ff20207812 */ /* 0x000fe400078ec0ff */
[----:B--2---:R-:W-:Y:S02]  /*a110*/  LEA.HI R3, R3, R21, RZ, 0x1c ;  /* 0x0000001503037211 */ /* 0x004fe400078fe0ff */
[----:B------:R-:W-:Y:S02]  /*a120*/  LOP3.LUT R21, R10, 0xff, RZ, 0xc0, !PT ;  /* 0x000000ff0a157812 */ /* 0x000fe400078ec0ff */
[C---:B------:R-:W-:Y:S01]  /*a130*/  LEA.HI R0, R3.reuse, R3, RZ, 0x1 ;  /* 0x0000000303007211 */ /* 0x040fe200078f08ff */
[----:B------:R-:W-:Y:S01]  /*a140*/  IMAD.SHL.U32 R3, R3, 0x10, RZ ;  /* 0x0000001003037824 */ /* 0x000fe200078e00ff */
[----:B-1----:R-:W-:Y:S01]  /*a150*/  PRMT R37, R14, 0x7604, R21 ;  /* 0x000076040e257816 */ /* 0x002fe20000000015 */
[----:B----4-:R-:W-:Y:S01]  /*a160*/  LDS.128 R4, [R49+0xf000] ;  /* 0x00f0000031047984 */ /* 0x010fe20000000c00 */
[----:B------:R-:W-:-:S02]  /*a170*/  SHF.R.S32.HI R0, RZ, 0x1, R0 ;  /* 0x00000001ff007819 */ /* 0x000fc40000011400 */
[----:B------:R-:W-:Y:S02]  /*a180*/  LOP3.LUT R3, R156, 0x10, R3, 0xf8, !PT ;  /* 0x000000109c037812 */ /* 0x000fe400078ef803 */
[----:B------:R-:W-:Y:S01]  /*a190*/  SHF.R.U32.HI R21, RZ, 0x10, R25 ;  /* 0x00000010ff157819 */ /* 0x000fe20000011619 */
[----:B------:R-:W-:Y:S01]  /*a1a0*/  IMAD R13, R0, 0x1800, R62 ;  /* 0x00001800000d7824 */ /* 0x000fe200078e023e */
[----:B------:R-:W-:Y:S02]  /*a1b0*/  LOP3.LUT R0, R3, R61, RZ, 0x3c, !PT ;  /* 0x0000003d03007212 */ /* 0x000fe400078e3cff */
[----:B------:R-:W-:Y:S02]  /*a1c0*/  LOP3.LUT R3, R29, 0xff, RZ, 0xc0, !PT ;  /* 0x000000ff1d037812 */ /* 0x000fe400078ec0ff */
[----:B------:R-:W-:Y:S02]  /*a1d0*/  IADD3 R0, R16, R13, R0 ;  /* 0x0000000d10007210 */ /* 0x000fe40007ffe000 */
[----:B------:R-:W-:-:S02]  /*a1e0*/  PRMT R41, R3, 0x7604, R34 ;  /* 0x0000760403297816 */ /* 0x000fc40000000022 */
[----:B------:R-:W-:Y:S01]  /*a1f0*/  SHF.R.U32.HI R3, RZ, 0x10, R24 ;  /* 0x00000010ff037819 */ /* 0x000fe20000011618 */
[----:B------:R-:W0:Y:S01]  /*a200*/  LDS.128 R12, [R0+0xf000] ;  /* 0x00f00000000c7984 */ /* 0x000e220000000c00 */
[----:B------:R-:W-:Y:S02]  /*a210*/  SHF.R.U32.HI R29, RZ, 0x10, R26 ;  /* 0x00000010ff1d7819 */ /* 0x000fe4000001161a */
[----:B------:R-:W-:Y:S02]  /*a220*/  LOP3.LUT R3, R3, 0xff, RZ, 0xc0, !PT ;  /* 0x000000ff03037812 */ /* 0x000fe400078ec0ff */
[----:B------:R-:W-:Y:S02]  /*a230*/  LOP3.LUT R21, R21, 0xff, RZ, 0xc0, !PT ;  /* 0x000000ff15157812 */ /* 0x000fe400078ec0ff */
[----:B------:R-:W-:Y:S02]  /*a240*/  LOP3.LUT R29, R29, 0xff, RZ, 0xc0, !PT ;  /* 0x000000ff1d1d7812 */ /* 0x000fe400078ec0ff */
[----:B------:R-:W-:-:S02]  /*a250*/  PRMT R3, R3, 0x7054, R20 ;  /* 0x0000705403037816 */ /* 0x000fc40000000014 */
[----:B------:R-:W-:Y:S02]  /*a260*/  PRMT R21, R21, 0x7054, R28 ;  /* 0x0000705415157816 */ /* 0x000fe4000000001c */
[----:B------:R-:W-:Y:S02]  /*a270*/  SHF.R.U32.HI R20, RZ, 0x10, R8 ;  /* 0x00000010ff147819 */ /* 0x000fe40000011608 */
[----:B------:R-:W-:Y:S02]  /*a280*/  SHF.R.U32.HI R28, RZ, 0x10, R9 ;  /* 0x00000010ff1c7819 */ /* 0x000fe40000011609 */
[----:B------:R-:W-:Y:S02]  /*a290*/  PRMT R29, R29, 0x7054, R30 ;  /* 0x000070541d1d7816 */ /* 0x000fe4000000001e */
[----:B------:R-:W-:Y:S02]  /*a2a0*/  SHF.R.U32.HI R30, RZ, 0x10, R10 ;  /* 0x00000010ff1e7819 */ /* 0x000fe4000001160a */
[----:B------:R-:W-:-:S02]  /*a2b0*/  LOP3.LUT R20, R20, 0xff, RZ, 0xc0, !PT ;  /* 0x000000ff14147812 */ /* 0x000fc400078ec0ff */
[----:B------:R-:W-:Y:S02]  /*a2c0*/  LOP3.LUT R28, R28, 0xff, RZ, 0xc0, !PT ;  /* 0x000000ff1c1c7812 */ /* 0x000fe400078ec0ff */
[----:B------:R-:W-:Y:S02]  /*a2d0*/  LOP3.LUT R30, R30, 0xff, RZ, 0xc0, !PT ;  /* 0x000000ff1e1e7812 */ /* 0x000fe400078ec0ff */
[----:B------:R-:W-:Y:S02]  /*a2e0*/  PRMT R33, R20, 0x7054, R33 ;  /* 0x0000705414217816 */ /* 0x000fe40000000021 */
[----:B------:R-:W-:Y:S02]  /*a2f0*/  PRMT R35, R28, 0x7054, R35 ;  /* 0x000070541c237816 */ /* 0x000fe40000000023 */
[----:B------:R-:W-:Y:S02]  /*a300*/  LOP3.LUT R28, R21, 0xff000000, R25, 0xf8, !PT ;  /* 0xff000000151c7812 */ /* 0x000fe400078ef819 */
[----:B------:R-:W-:-:S02]  /*a310*/  PRMT R39, R30, 0x7054, R37 ;  /* 0x000070541e277816 */ /* 0x000fc40000000025 */
[----:B------:R-:W-:Y:S02]  /*a320*/  LOP3.LUT R21, R33, 0xff000000, R8, 0xf8, !PT ;  /* 0xff00000021157812 */ /* 0x000fe400078ef808 */
[----:B------:R-:W-:Y:S02]  /*a330*/  LOP3.LUT R33, R35, 0xff000000, R9, 0xf8, !PT ;  /* 0xff00000023217812 */ /* 0x000fe400078ef809 */
[----:B------:R-:W-:Y:S02]  /*a340*/  LOP3.LUT R8, R39, 0xff000000, R10, 0xf8, !PT ;  /* 0xff00000027087812 */ /* 0x000fe400078ef80a */
[----:B------:R-:W-:Y:S02]  /*a350*/  F2FP.F16.E4M3.UNPACK_B R39, R33 ;  /* 0x00000021ff27723e */ /* 0x000fe400020006ff */
[----:B0-----:R-:W-:Y:S02]  /*a360*/  F2FP.F16.E4M3.UNPACK_B R25, R13 ;  /* 0x0000000dff19723e */ /* 0x001fe400020006ff */
[----:B------:R-:W-:Y:S01]  /*a370*/  PRMT R41, R32, 0x7054, R41 ;  /* 0x0000705420297816 */ /* 0x000fe20000000029 */
[--C-:B------:R-:W-:Y:S01]  /*a380*/  HADD2.F32 R42, -RZ, R39.reuse.H0_H0 ;  /* 0x20000027ff2a7230 */ /* 0x100fe20000004100 */
[----:B------:R-:W-:Y:S01]  /*a390*/  LOP3.LUT R20, R3, 0xff000000, R24, 0xf8, !PT ;  /* 0xff00000003147812 */ /* 0x000fe200078ef818 */
[----:B------:R-:W-:Y:S01]  /*a3a0*/  HADD2.F32 R39, -RZ, R39.H1_H1 ;  /* 0x30000027ff277230 */ /* 0x000fe20000004100 */
[----:B------:R-:W-:-:S02]  /*a3b0*/  F2FP.F16.E4M3.UNPACK_B R32, R28 ;  /* 0x0000001cff20723e */ /* 0x000fc400020006ff */
[-C--:B------:R-:W-:Y:S02]  /*a3c0*/  F2FP.F16.E4M3.UNPACK_B R10, R5.reuse ;  /* 0x00000005ff0a723e */ /* 0x080fe400020006ff */
[----:B------:R-:W-:Y:S01]  /*a3d0*/  F2FP.F16.E4M3.UNPACK_B R24, R5.H1 ;  /* 0x00000005ff18723e */ /* 0x000fe200030006ff */
[--C-:B------:R-:W-:Y:S01]  /*a3e0*/  HADD2.F32 R5, -RZ, R25.reuse.H0_H0 ;  /* 0x20000019ff057230 */ /* 0x100fe20000004100 */
[----:B------:R-:W-:Y:S01]  /*a3f0*/  LOP3.LUT R37, R31, 0xff000000, R27, 0xf8, !PT ;  /* 0xff0000001f257812 */ /* 0x000fe200078ef81b */
[----:B------:R-:W-:Y:S01]  /*a400*/  HADD2.F32 R40, -RZ, R32.H0_H0 ;  /* 0x20000020ff287230 */ /* 0x000fe20000004100 */
[-C--:B------:R-:W-:Y:S01]  /*a410*/  F2FP.F16.E4M3.UNPACK_B R27, R12.reuse ;  /* 0x0000000cff1b723e */ /* 0x080fe200020006ff */
[----:B------:R-:W-:Y:S01]  /*a420*/  HADD2.F32 R9, -RZ, R10.H0_H0 ;  /* 0x2000000aff097230 */ /* 0x000fe20000004100 */
[----:B------:R-:W-:Y:S01]  /*a430*/  F2FP.F16.E4M3.UNPACK_B R34, R12.H1 ;  /* 0x0000000cff22723e */ /* 0x000fe200030006ff */
[----:B------:R-:W-:Y:S01]  /*a440*/  FMUL.FTZ R12, R5, R42 ;  /* 0x0000002a050c7220 */ /* 0x000fe20000410000 */
[----:B------:R-:W-:Y:S01]  /*a450*/  LOP3.LUT R3, R29, 0xff000000, R26, 0xf8, !PT ;  /* 0xff0000001d037812 */ /* 0x000fe200078ef81a */
[----:B------:R-:W-:Y:S01]  /*a460*/  HADD2.F32 R25, -RZ, R25.H1_H1 ;  /* 0x30000019ff197230 */ /* 0x000fe20000004100 */
[----:B------:R-:W-:Y:S01]  /*a470*/  F2FP.F16.E4M3.UNPACK_B R26, R13.H1 ;  /* 0x0000000dff1a723e */ /* 0x000fe200030006ff */
[-C--:B------:R-:W-:Y:S01]  /*a480*/  FMUL.FTZ R13, R5, R40.reuse ;  /* 0x00000028050d7220 */ /* 0x080fe20000410000 */
[C---:B------:R-:W-:Y:S01]  /*a490*/  FFMA.FTZ R5, R9.reuse, R40, -R12 ;  /* 0x0000002809057223 */ /* 0x040fe2000001080c */
[----:B------:R-:W-:Y:S01]  /*a4a0*/  F2FP.F16.E4M3.UNPACK_B R40, R33.H1 ;  /* 0x00000021ff28723e */ /* 0x000fe200030006ff */
[----:B------:R-:W-:Y:S01]  /*a4b0*/  HADD2.F32 R32, -RZ, R32.H1_H1 ;  /* 0x30000020ff207230 */ /* 0x000fe20000004100 */
[----:B------:R-:W-:Y:S01]  /*a4c0*/  F2FP.F16.E4M3.UNPACK_B R28, R28.H1 ;  /* 0x0000001cff1c723e */ /* 0x000fe200030006ff */
[----:B------:R-:W-:Y:S01]  /*a4d0*/  FFMA.FTZ R9, R9, R42, R13 ;  /* 0x0000002a09097223 */ /* 0x000fe2000001000d */
[----:B------:R-:W-:Y:S01]  /*a4e0*/  HADD2.F32 R12, -RZ, R26.H0_H0 ;  /* 0x2000001aff0c7230 */ /* 0x000fe20000004100 */
[----:B------:R-:W-:Y:S01]  /*a4f0*/  LOP3.LUT R43, R41, 0xff000000, R11, 0xf8, !PT ;  /* 0xff000000292b7812 */ /* 0x000fe200078ef80b */
[----:B------:R-:W-:-:S02]  /*a500*/  HADD2.F32 R33, -RZ, R40.H0_H0 ;  /* 0x20000028ff217230 */ /* 0x000fc40000004100 */
[C---:B------:R-:W-:Y:S01]  /*a510*/  FMUL.FTZ R41, R25.reuse, R39 ;  /* 0x0000002719297220 */ /* 0x040fe20000410000 */
[----:B------:R-:W-:Y:S01]  /*a520*/  HADD2.F32 R13, -RZ, R28.H0_H0 ;  /* 0x2000001cff0d7230 */ /* 0x000fe20000004100 */
[-C--:B------:R-:W-:Y:S01]  /*a530*/  F2FP.F16.E4M3.UNPACK_B R31, R15.reuse ;  /* 0x0000000fff1f723e */ /* 0x080fe200020006ff */
[----:B------:R-:W-:Y:S01]  /*a540*/  HADD2.F32 R10, -RZ, R10.H1_H1 ;  /* 0x3000000aff0a7230 */ /* 0x000fe20000004100 */
[----:B------:R-:W-:Y:S01]  /*a550*/  F2FP.F16.E4M3.UNPACK_B R38, R15.H1 ;  /* 0x0000000fff26723e */ /* 0x000fe200030006ff */
[-C--:B------:R-:W-:Y:S01]  /*a560*/  FMUL.FTZ R42, R25, R32.reuse ;  /* 0x00000020192a7220 */ /* 0x080fe20000410000 */
[----:B------:R-:W-:Y:S02]  /*a570*/  HADD2.F32 R15, -RZ, R24.H0_H0 ;  /* 0x20000018ff0f7230 */ /* 0x000fe40000004100 */
[C---:B------:R-:W-:Y:S01]  /*a580*/  FMUL.FTZ R44, R12.reuse, R33 ;  /* 0x000000210c2c7220 */ /* 0x040fe20000410000 */
[----:B------:R-:W-:Y:S01]  /*a590*/  FMUL.FTZ R46, R12, R13 ;  /* 0x0000000d0c2e7220 */ /* 0x000fe20000410000 */
[C---:B------:R-:W-:Y:S01]  /*a5a0*/  FFMA.FTZ R12, R10.reuse, R32, -R41 ;  /* 0x000000200a0c7223 */ /* 0x040fe20000010829 */
[----:B------:R-:W-:Y:S01]  /*a5b0*/  FFMA.FTZ R10, R10, R39, R42 ;  /* 0x000000270a0a7223 */ /* 0x000fe2000001002a */
[----:B------:R-:W-:Y:S01]  /*a5c0*/  F2FP.F16.E4M3.UNPACK_B R42, R43 ;  /* 0x0000002bff2a723e */ /* 0x000fe200020006ff */
[C---:B------:R-:W-:Y:S01]  /*a5d0*/  FFMA.FTZ R13, R15.reuse, R13, -R44 ;  /* 0x0000000d0f0d7223 */ /* 0x040fe2000001082c */
[----:B------:R-:W-:Y:S01]  /*a5e0*/  F2FP.F16.E4M3.UNPACK_B R32, R37 ;  /* 0x00000025ff20723e */ /* 0x000fe200020006ff */
[----:B------:R-:W-:Y:S01]  /*a5f0*/  FFMA.FTZ R15, R15, R33, R46 ;  /* 0x000000210f0f7223 */ /* 0x000fe2000001002e */
[----:B------:R-:W-:Y:S01]  /*a600*/  HADD2.F32 R41, -RZ, R40.H1_H1 ;  /* 0x30000028ff297230 */ /* 0x000fe20000004100 */
[----:B------:R-:W-:Y:S01]  /*a610*/  F2FP.F16.E4M3.UNPACK_B R30, R7 ;  /* 0x00000007ff1e723e */ /* 0x000fe200020006ff */
[----:B------:R-:W-:Y:S01]  /*a620*/  HADD2.F32 R26, -RZ, R26.H1_H1 ;  /* 0x3000001aff1a7230 */ /* 0x000fe20000004100 */
[----:B------:R-:W-:Y:S01]  /*a630*/  F2FP.F16.E4M3.UNPACK_B R37, R37.H1 ;  /* 0x00000025ff25723e */ /* 0x000fe200030006ff */
[----:B------:R-:W-:Y:S01]  /*a640*/  HADD2.F32 R33, -RZ, R28.H1_H1 ;  /* 0x3000001cff217230 */ /* 0x000fe20000004100 */
[----:B------:R-:W-:Y:S01]  /*a650*/  F2FP.F16.E4M3.UNPACK_B R35, R7.H1 ;  /* 0x00000007ff23723e */ /* 0x000fe200030006ff */
[----:B------:R-:W-:-:S02]  /*a660*/  HADD2.F32 R28, -RZ, R24.H1_H1 ;  /* 0x30000018ff1c7230 */ /* 0x000fc40000004100 */
[C---:B------:R-:W-:Y:S01]  /*a670*/  FMUL.FTZ R45, R26.reuse, R41 ;  /* 0x000000291a2d7220 */ /* 0x040fe20000410000 */
[----:B------:R-:W-:Y:S02]  /*a680*/  HADD2.F32 R40, -RZ, R42.H0_H0 ;  /* 0x2000002aff287230 */ /* 0x000fe40000004100 */
[----:B------:R-:W-:Y:S01]  /*a690*/  FMUL.FTZ R26, R26, R33 ;  /* 0x000000211a1a7220 */ /* 0x000fe20000410000 */
[----:B------:R-:W-:Y:S01]  /*a6a0*/  HADD2.F32 R24, -RZ, R31.H0_H0 ;  /* 0x2000001fff187230 */ /* 0x000fe20000004100 */
[-C--:B------:R-:W-:Y:S01]  /*a6b0*/  F2FP.F16.E4M3.UNPACK_B R29, R4.reuse.H1 ;  /* 0x00000004ff1d723e */ /* 0x080fe200030006ff */
[----:B------:R-:W-:Y:S01]  /*a6c0*/  HADD2.F32 R39, -RZ, R32.H0_H0 ;  /* 0x20000020ff277230 */ /* 0x000fe20000004100 */
[----:B------:R-:W-:Y:S01]  /*a6d0*/  F2FP.F16.E4M3.UNPACK_B R11, R4 ;  /* 0x00000004ff0b723e */ /* 0x000fe200020006ff */
[----:B------:R-:W-:Y:S02]  /*a6e0*/  HADD2.F32 R25, -RZ, R30.H0_H0 ;  /* 0x2000001eff197230 */ /* 0x000fe40000004100 */
[----:B------:R-:W-:Y:S01]  /*a6f0*/  FMUL.FTZ R44, R24, R40 ;  /* 0x00000028182c7220 */ /* 0x000fe20000410000 */
[----:B------:R-:W-:-:S02]  /*a700*/  HADD2.F32 R42, -RZ, R42.H1_H1 ;  /* 0x3000002aff2a7230 */ /* 0x000fc40000004100 */
[----:B------:R-:W-:Y:S01]  /*a710*/  FMUL.FTZ R47, R24, R39 ;  /* 0x00000027182f7220 */ /* 0x000fe20000410000 */
[C---:B------:R-:W-:Y:S01]  /*a720*/  FFMA.FTZ R24, R28.reuse, R33, -R45 ;  /* 0x000000211c187223 */ /* 0x040fe2000001082d */
[----:B------:R-:W-:Y:S01]  /*a730*/  FFMA.FTZ R28, R28, R41, R26 ;  /* 0x000000291c1c7223 */ /* 0x000fe2000001001a */
[----:B------:R-:W-:Y:S01]  /*a740*/  F2FP.F16.E4M3.UNPACK_B R41, R43.H1 ;  /* 0x0000002bff29723e */ /* 0x000fe200030006ff */
[C---:B------:R-:W-:Y:S01]  /*a750*/  FFMA.FTZ R26, R25.reuse, R39, -R44 ;  /* 0x00000027191a7223 */ /* 0x040fe2000001082c */
[----:B------:R-:W-:Y:S02]  /*a760*/  HADD2.F32 R39, -RZ, R32.H1_H1 ;  /* 0x30000020ff277230 */ /* 0x000fe40000004100 */
[----:B------:R-:W-:Y:S01]  /*a770*/  FFMA.FTZ R25, R25, R40, R47 ;  /* 0x0000002819197223 */ /* 0x000fe2000001002f */
[----:B------:R-:W-:Y:S01]  /*a780*/  HADD2.F32 R32, -RZ, R38.H0_H0 ;  /* 0x20000026ff207230 */ /* 0x000fe20000004100 */
[-C--:B------:R-:W-:Y:S01]  /*a790*/  F2FP.F16.E4M3.UNPACK_B R4, R6.reuse ;  /* 0x00000006ff04723e */ /* 0x080fe200020006ff */
[----:B------:R-:W-:Y:S01]  /*a7a0*/  HADD2.F32 R43, -RZ, R41.H0_H0 ;  /* 0x20000029ff2b7230 */ /* 0x000fe20000004100 */
[----:B------:R-:W-:Y:S01]  /*a7b0*/  F2FP.F16.E4M3.UNPACK_B R7, R6.H1 ;  /* 0x00000006ff07723e */ /* 0x000fe200030006ff */
[----:B------:R-:W-:Y:S01]  /*a7c0*/  HADD2.F32 R40, -RZ, R37.H0_H0 ;  /* 0x20000025ff287230 */ /* 0x000fe20000004100 */
[----:B------:R-:W-:Y:S01]  /*a7d0*/  F2FP.F16.E4M3.UNPACK_B R6, R14 ;  /* 0x0000000eff06723e */ /* 0x000fe200020006ff */
[----:B------:R-:W-:-:S02]  /*a7e0*/  HADD2.F32 R31, -RZ, R31.H1_H1 ;  /* 0x3000001fff1f7230 */ /* 0x000fc40000004100 */
[C---:B------:R-:W-:Y:S01]  /*a7f0*/  FMUL.FTZ R44, R32.reuse, R43 ;  /* 0x0000002b202c7220 */ /* 0x040fe20000410000 */
[----:B------:R-:W-:Y:S02]  /*a800*/  HADD2.F32 R33, -RZ, R35.H0_H0 ;  /* 0x20000023ff217230 */ /* 0x000fe40000004100 */
[----:B------:R-:W-:Y:S01]  /*a810*/  FMUL.FTZ R46, R32, R40 ;  /* 0x00000028202e7220 */ /* 0x000fe20000410000 */
[----:B------:R-:W-:Y:S02]  /*a820*/  HADD2.F32 R30, -RZ, R30.H1_H1 ;  /* 0x3000001eff1e7230 */ /* 0x000fe40000004100 */
[C---:B------:R-:W-:Y:S01]  /*a830*/  FMUL.FTZ R45, R31.reuse, R42 ;  /* 0x0000002a1f2d7220 */ /* 0x040fe20000410000 */
[----:B------:R-:W-:Y:S01]  /*a840*/  FMUL.FTZ R47, R31, R39 ;  /* 0x000000271f2f7220 */ /* 0x000fe20000410000 */
[C---:B------:R-:W-:Y:S01]  /*a850*/  FFMA.FTZ R32, R33.reuse, R40, -R44 ;  /* 0x0000002821207223 */ /* 0x040fe2000001082c */
[----:B------:R-:W-:Y:S01]  /*a860*/  FFMA.FTZ R33, R33, R43, R46 ;  /* 0x0000002b21217223 */ /* 0x000fe2000001002e */
[----:B------:R-:W-:Y:S01]  /*a870*/  F2FP.F16.E4M3.UNPACK_B R43, R21.H1 ;  /* 0x00000015ff2b723e */ /* 0x000fe200030006ff */
[C---:B------:R-:W-:Y:S01]  /*a880*/  FFMA.FTZ R31, R30.reuse, R39, -R45 ;  /* 0x000000271e1f7223 */ /* 0x040fe2000001082d */
[----:B------:R-:W-:Y:S01]  /*a890*/  F2FP.F16.E4M3.UNPACK_B R40, R20.H1 ;  /* 0x00000014ff28723e */ /* 0x000fe200030006ff */
[----:B------:R-:W-:Y:S01]  /*a8a0*/  FFMA.FTZ R30, R30, R42, R47 ;  /* 0x0000002a1e1e7223 */ /* 0x000fe2000001002f */
[----:B------:R-:W-:Y:S01]  /*a8b0*/  HADD2.F32 R42, -RZ, R37.H1_H1 ;  /* 0x30000025ff2a7230 */ /* 0x000fe20000004100 */
[----:B------:R-:W-:Y:S01]  /*a8c0*/  F2FP.F16.E4M3.UNPACK_B R14, R14.H1 ;  /* 0x0000000eff0e723e */ /* 0x000fe200030006ff */
[----:B------:R-:W-:Y:S01]  /*a8d0*/  HADD2.F32 R46, -RZ, R41.H1_H1 ;  /* 0x30000029ff2e7230 */ /* 0x000fe20000004100 */
[----:B------:R-:W-:Y:S01]  /*a8e0*/  F2FP.SATFINITE.E4M3.F32.PACK_AB_MERGE_C R13, R24, R13, RZ ;  /* 0x0000000d180d723e */ /* 0x000fe200048070ff */
[----:B------:R-:W-:Y:S01]  /*a8f0*/  HADD2.F32 R39, -RZ, R38.H1_H1 ;  /* 0x30000026ff277230 */ /* 0x000fe20000004100 */
[----:B------:R-:W-:Y:S01]  /*a900*/  F2FP.SATFINITE.E4M3.F32.PACK_AB_MERGE_C R15, R28, R15, RZ ;  /* 0x0000000f1c0f723e */ /* 0x000fe200048070ff */
[----:B------:R-:W-:Y:S01]  /*a910*/  HADD2.F32 R44, -RZ, R43.H0_H0 ;  /* 0x2000002bff2c7230 */ /* 0x000fe20000004100 */
[----:B------:R-:W-:Y:S01]  /*a920*/  F2FP.SATFINITE.E4M3.F32.PACK_AB_MERGE_C R5, R12, R5, R13 ;  /* 0x000000050c05723e */ /* 0x000fe2000480700d */
[----:B------:R-:W-:-:S02]  /*a930*/  HADD2.F32 R38, -RZ, R34.H0_H0 ;  /* 0x20000022ff267230 */ /* 0x000fc40000004100 */
[C---:B------:R-:W-:Y:S01]  /*a940*/  FMUL.FTZ R50, R39.reuse, R46 ;  /* 0x0000002e27327220 */ /* 0x040fe20000410000 */
[----:B------:R-:W-:Y:S02]  /*a950*/  HADD2.F32 R41, -RZ, R40.H0_H0 ;  /* 0x20000028ff297230 */ /* 0x000fe40000004100 */
[----:B------:R-:W-:Y:S01]  /*a960*/  FMUL.FTZ R45, R39, R42 ;  /* 0x0000002a272d7220 */ /* 0x000fe20000410000 */
[----:B------:R-:W-:Y:S02]  /*a970*/  HADD2.F32 R37, -RZ, R35.H1_H1 ;  /* 0x30000023ff257230 */ /* 0x000fe40000004100 */
[C---:B------:R-:W-:Y:S01]  /*a980*/  FMUL.FTZ R48, R38.reuse, R44 ;  /* 0x0000002c26307220 */ /* 0x040fe20000410000 */
[----:B------:R-:W-:Y:S02]  /*a990*/  HADD2.F32 R35, -RZ, R29.H0_H0 ;  /* 0x2000001dff237230 */ /* 0x000fe40000004100 */
[----:B------:R-:W-:Y:S01]  /*a9a0*/  FMUL.FTZ R39, R38, R41 ;  /* 0x0000002926277220 */ /* 0x000fe20000410000 */
[----:B------:R-:W-:-:S02]  /*a9b0*/  HADD2.F32 R43, -RZ, R43.H1_H1 ;  /* 0x3000002bff2b7230 */ /* 0x000fc40000004100 */
[----:B------:R-:W-:Y:S01]  /*a9c0*/  FFMA.FTZ R47, R37, R42, -R50 ;  /* 0x0000002a252f7223 */ /* 0x000fe20000010832 */
[----:B------:R-:W-:Y:S02]  /*a9d0*/  HADD2.F32 R34, -RZ, R34.H1_H1 ;  /* 0x30000022ff227230 */ /* 0x000fe40000004100 */
[C---:B------:R-:W-:Y:S01]  /*a9e0*/  FFMA.FTZ R48, R35.reuse, R41, -R48 ;  /* 0x0000002923307223 */ /* 0x040fe20000010830 */
[----:B------:R-:W-:Y:S02]  /*a9f0*/  HADD2.F32 R40, -RZ, R40.H1_H1 ;  /* 0x30000028ff287230 */ /* 0x000fe40000004100 */
[----:B------:R-:W-:Y:S01]  /*aa00*/  FFMA.FTZ R44, R35, R44, R39 ;  /* 0x0000002c232c7223 */ /* 0x000fe20000010027 */
[----:B------:R-:W-:Y:S01]  /*aa10*/  FFMA.FTZ R52, R37, R46, R45 ;  /* 0x0000002e25347223 */ /* 0x000fe2000001002d */
[----:B------:R-:W-:Y:S01]  /*aa20*/  F2FP.F16.E4M3.UNPACK_B R35, R20 ;  /* 0x00000014ff23723e */ /* 0x000fe200020006ff */
[----:B------:R-:W-:Y:S01]  /*aa30*/  HADD2.F32 R29, -RZ, R29.H1_H1 ;  /* 0x3000001dff1d7230 */ /* 0x000fe20000004100 */
[----:B------:R-:W-:Y:S01]  /*aa40*/  F2FP.F16.E4M3.UNPACK_B R37, R21 ;  /* 0x00000015ff25723e */ /* 0x000fe200020006ff */
[C---:B------:R-:W-:Y:S01]  /*aa50*/  FMUL.FTZ R20, R34.reuse, R43 ;  /* 0x0000002b22147220 */ /* 0x040fe20000410000 */
[----:B------:R-:W-:Y:S01]  /*aa60*/  FMUL.FTZ R34, R34, R40 ;  /* 0x0000002822227220 */ /* 0x000fe20000410000 */
[----:B------:R-:W-:Y:S01]  /*aa70*/  HADD2.F32 R21, -RZ, R27.H0_H0 ;  /* 0x2000001bff157230 */ /* 0x000fe20000004100 */
[----:B------:R-:W-:Y:S01]  /*aa80*/  F2FP.SATFINITE.E4M3.F32.PACK_AB_MERGE_C R9, R10, R9, R15 ;  /* 0x000000090a09723e */ /* 0x000fe2000480700f */
[----:B------:R-:W-:-:S02]  /*aa90*/  HADD2.F32 R38, -RZ, R37.H0_H0 ;  /* 0x20000025ff267230 */ /* 0x000fc40000004100 */
[C---:B------:R-:W-:Y:S01]  /*aaa0*/  FFMA.FTZ R41, R29.reuse, R40, -R20 ;  /* 0x000000281d297223 */ /* 0x040fe20000010814 */
[----:B------:R-:W-:Y:S01]  /*aab0*/  FFMA.FTZ R43, R29, R43, R34 ;  /* 0x0000002b1d2b7223 */ /* 0x000fe20000010022 */
[----:B------:R-:W-:Y:S02]  /*aac0*/  HADD2.F32 R29, -RZ, R35.H0_H0 ;  /* 0x20000023ff1d7230 */ /* 0x000fe40000004100 */
        /* <DEDUP_REMOVED lines=8> */
[----:B------:R-:W-:Y:S02]  /*ab50*/  HADD2.F32 R11, -RZ, R11.H1_H1 ;  /* 0x3000000bff0b7230 */ /* 0x000fe40000004100 */
[C---:B------:R-:W-:Y:S01]  /*ab60*/  FMUL.FTZ R42, R27.reuse, R40 ;  /* 0x000000281b2a7220 */ /* 0x040fe20000410000 */
[----:B------:R-:W-:Y:S01]  /*ab70*/  F2FP.F16.E4M3.UNPACK_B R29, R8.H1 ;  /* 0x00000008ff1d723e */ /* 0x000fe200030006ff */
[-C--:B------:R-:W-:Y:S01]  /*ab80*/  FMUL.FTZ R27, R27, R34.reuse ;  /* 0x000000221b1b7220 */ /* 0x080fe20000410000 */
[----:B------:R-:W-:Y:S01]  /*ab90*/  F2FP.F16.E4M3.UNPACK_B R21, R3.H1 ;  /* 0x00000003ff15723e */ /* 0x000fe200030006ff */
[----:B------:R-:W-:Y:S01]  /*aba0*/  FFMA.FTZ R42, R11, R34, -R42 ;  /* 0x000000220b2a7223 */ /* 0x000fe2000001082a */
[----:B------:R-:W-:-:S02]  /*abb0*/  HADD2.F32 R20, -RZ, R14.H0_H0 ;  /* 0x2000000eff147230 */ /* 0x000fc40000004100 */
[----:B------:R-:W-:Y:S01]  /*abc0*/  FFMA.FTZ R35, R11, R40, R27 ;  /* 0x000000280b237223 */ /* 0x000fe2000001001b */
[----:B------:R-:W-:Y:S01]  /*abd0*/  HADD2.F32 R34, -RZ, R29.H0_H0 ;  /* 0x2000001dff227230 */ /* 0x000fe20000004100 */
[----:B------:R-:W-:Y:S01]  /*abe0*/  F2FP.F16.E4M3.UNPACK_B R3, R3 ;  /* 0x00000003ff03723e */ /* 0x000fe200020006ff */
[--C-:B------:R-:W-:Y:S02]  /*abf0*/  HADD2.F32 R27, -RZ, R21.reuse.H0_H0 ;  /* 0x20000015ff1b7230 */ /* 0x100fe40000004100 */
[----:B------:R-:W-:Y:S02]  /*ac00*/  HADD2.F32 R21, -RZ, R21.H1_H1 ;  /* 0x30000015ff157230 */ /* 0x000fe40000004100 */
[C---:B------:R-:W-:Y:S01]  /*ac10*/  FMUL.FTZ R40, R20.reuse, R34 ;  /* 0x0000002214287220 */ /* 0x040fe20000410000 */
[----:B------:R-:W-:Y:S02]  /*ac20*/  HADD2.F32 R29, -RZ, R29.H1_H1 ;  /* 0x3000001dff1d7230 */ /* 0x000fe40000004100 */
[----:B------:R-:W-:Y:S01]  /*ac30*/  FMUL.FTZ R20, R20, R27 ;  /* 0x0000001b14147220 */ /* 0x000fe20000410000 */
[----:B------:R-:W-:-:S02]  /*ac40*/  HADD2.F32 R14, -RZ, R14.H1_H1 ;  /* 0x3000000eff0e7230 */ /* 0x000fc40000004100 */
[--C-:B------:R-:W-:Y:S02]  /*ac50*/  HADD2.F32 R11, -RZ, R7.reuse.H0_H0 ;  /* 0x20000007ff0b7230 */ /* 0x100fe40000004100 */
[----:B------:R-:W-:Y:S02]  /*ac60*/  HADD2.F32 R7, -RZ, R7.H1_H1 ;  /* 0x30000007ff077230 */ /* 0x000fe40000004100 */
[C---:B------:R-:W-:Y:S01]  /*ac70*/  FMUL.FTZ R46, R14.reuse, R29 ;  /* 0x0000001d0e2e7220 */ /* 0x040fe20000410000 */
[-C--:B------:R-:W-:Y:S01]  /*ac80*/  FMUL.FTZ R50, R14, R21.reuse ;  /* 0x000000150e327220 */ /* 0x080fe20000410000 */
[----:B------:R-:W-:Y:S01]  /*ac90*/  F2FP.F16.E4M3.UNPACK_B R14, R8 ;  /* 0x00000008ff0e723e */ /* 0x000fe200020006ff */
[----:B------:R-:W-:Y:S01]  /*aca0*/  FFMA.FTZ R37, R11, R34, R20 ;  /* 0x000000220b257223 */ /* 0x000fe20000010014 */
[C---:B------:R-:W-:Y:S01]  /*acb0*/  FFMA.FTZ R45, R7.reuse, R21, -R46 ;  /* 0x00000015072d7223 */ /* 0x040fe2000001082e */
[----:B------:R-:W-:Y:S01]  /*acc0*/  FFMA.FTZ R50, R7, R29, R50 ;  /* 0x0000001d07327223 */ /* 0x000fe20000010032 */
[----:B------:R-:W-:Y:S01]  /*acd0*/  FFMA.FTZ R40, R11, R27, -R40 ;  /* 0x0000001b0b287223 */ /* 0x000fe20000010828 */
[----:B------:R-:W-:-:S02]  /*ace0*/  HADD2.F32 R20, -RZ, R14.H0_H0 ;  /* 0x2000000eff147230 */ /* 0x000fc40000004100 */
[----:B------:R-:W-:Y:S01]  /*acf0*/  HADD2.F32 R7, -RZ, R6.H0_H0 ;  /* 0x20000006ff077230 */ /* 0x000fe20000004100 */
[----:B------:R-:W-:Y:S01]  /*ad00*/  F2FP.SATFINITE.E4M3.F32.PACK_AB_MERGE_C R37, R50, R37, RZ ;  /* 0x000000253225723e */ /* 0x000fe200048070ff */
[--C-:B------:R-:W-:Y:S01]  /*ad10*/  HADD2.F32 R8, -RZ, R3.reuse.H0_H0 ;  /* 0x20000003ff087230 */ /* 0x100fe20000004100 */
[----:B------:R-:W-:Y:S01]  /*ad20*/  F2FP.SATFINITE.E4M3.F32.PACK_AB_MERGE_C R40, R45, R40, RZ ;  /* 0x000000282d28723e */ /* 0x000fe200048070ff */
[----:B------:R-:W-:Y:S02]  /*ad30*/  HADD2.F32 R11, -RZ, R3.H1_H1 ;  /* 0x30000003ff0b7230 */ /* 0x000fe40000004100 */
[----:B------:R-:W-:Y:S02]  /*ad40*/  HADD2.F32 R21, -RZ, R14.H1_H1 ;  /* 0x3000000eff157230 */ /* 0x000fe40000004100 */
[C---:B------:R-:W-:Y:S01]  /*ad50*/  FMUL.FTZ R14, R7.reuse, R20 ;  /* 0x00000014070e7220 */ /* 0x040fe20000410000 */
[----:B------:R-:W-:Y:S02]  /*ad60*/  HADD2.F32 R6, -RZ, R6.H1_H1 ;  /* 0x30000006ff067230 */ /* 0x000fe40000004100 */
[----:B------:R-:W-:Y:S01]  /*ad70*/  FMUL.FTZ R7, R7, R8 ;  /* 0x0000000807077220 */ /* 0x000fe20000410000 */
[----:B------:R-:W-:-:S02]  /*ad80*/  HADD2.F32 R3, -RZ, R4.H0_H0 ;  /* 0x20000004ff037230 */ /* 0x000fc40000004100 */
[----:B------:R-:W-:Y:S02]  /*ad90*/  HADD2.F32 R4, -RZ, R4.H1_H1 ;  /* 0x30000004ff047230 */ /* 0x000fe40000004100 */
[C---:B------:R-:W-:Y:S01]  /*ada0*/  FMUL.FTZ R27, R6.reuse, R21 ;  /* 0x00000015061b7220 */ /* 0x040fe20000410000 */
        /* <DEDUP_REMOVED lines=12> */
[----:B------:R-:W-:-:S02]  /*ae70*/  F2FP.SATFINITE.E4M3.F32.PACK_AB_MERGE_C R11, R30, R25, R11 ;  /* 0x000000191e0b723e */ /* 0x000fc4000480700b */
[----:B------:R-:W-:Y:S01]  /*ae80*/  F2FP.SATFINITE.E4M3.F32.PACK_AB_MERGE_C R8, R35, R38, R8 ;  /* 0x000000262308723e */ /* 0x000fe20004807008 */
[----:B------:R4:W-:Y:S01]  /*ae90*/  STS.128 [R49+0xf000], R4 ;  /* 0x00f0000431007388 */ /* 0x0009e20000000c00 */
[----:B------:R-:W-:-:S05]  /*aea0*/  F2FP.SATFINITE.E4M3.F32.PACK_AB_MERGE_C R10, R34, R3, R37 ;  /* 0x00000003220a723e */ /* 0x000fca0004807025 */
[----:B------:R4:W-:Y:S02]  /*aeb0*/  STS.128 [R0+0xf000], R8 ;  /* 0x00f0000800007388 */ /* 0x0009e40000000c00 */
.L_x_383:
[----:B------:R-:W-:Y:S05]  /*aec0*/  BSYNC B0 ;  /* 0x0000000000007941 */ /* 0x000fea0003800000 */
.L_x_376:
[----:B------:R-:W-:Y:S01]  /*aed0*/  @!PT LDS RZ, [RZ] ;  /* 0x00000000fffff984 */ /* 0x000fe20000000800 */
[----:B------:R-:W-:Y:S01]  /*aee0*/  @!PT LDS RZ, [RZ] ;  /* 0x00000000fffff984 */ /* 0x000fe20000000800 */
[----:B------:R-:W-:Y:S01]  /*aef0*/  @!PT LDS RZ, [RZ] ;  /* 0x00000000fffff984 */ /* 0x000fe20000000800 */
[----:B------:R-:W-:Y:S01]  /*af00*/  @!PT LDS RZ, [RZ] ;  /* 0x00000000fffff984 */ /* 0x000fe20000000800 */
[----:B------:R1:W-:Y:S06]  /*af10*/  MEMBAR.ALL.CTA ;  /* 0x0000000000007992 */ /* 0x0003ec0000008000 */
[----:B-1----:R-:W1:Y:S01]  /*af20*/  FENCE.VIEW.ASYNC.S ;  /* 0x00000000000073c6 */ /* 0x002e620000000000 */
[----:B------:R-:W-:Y:S05]  /*af30*/  WARPSYNC.ALL ;  /* 0x0000000000007948 */ /* 0x000fea0003800000 */
[----:B-1----:R-:W-:Y:S06]  /*af40*/  BAR.SYNC.DEFER_BLOCKING 0xd, 0x180 ;  /* 0x0346000000007b1d */ /* 0x002fec0000010000 */
.L_x_373:
[----:B---34-:R-:W-:-:S05]  /*af50*/  IMAD.U32 R0, RZ, RZ, UR36 ;  /* 0x00000024ff007e24 */ /* 0x018fca000f8e00ff */
[----:B------:R-:W-:-:S13]  /*af60*/  ISETP.NE.AND P0, PT, R0, 0x3, PT ;  /* 0x000000030000780c */ /* 0x000fda0003f05270 */
[----:B------:R-:W-:Y:S05]  /*af70*/  @!P0 BRA `(.L_x_395) ;  /* 0x0000000000048947 */ /* 0x000fea0003800000 */
[----:B------:R-:W-:Y:S01]  /*af80*/  BPT.TRAP 0x1 ;  /* 0x000000040000795c */ /* 0x000fe20000300000 */
.L_x_395:
[----:B01----:R-:W-:Y:S01]  /*af90*/  IMAD R3, R154, 0x8, R16 ;  /* 0x000000089a037824 */ /* 0x003fe200078e0210 */
[----:B-----5:R-:W-:-:S04]  /*afa0*/  SHF.L.U32 R6, R155, 0x1f, RZ ;  /* 0x0000001f9b067819 */ /* 0x020fc800000006ff */
[----:B------:R0:W1:Y:S01]  /*afb0*/  SYNCS.PHASECHK.TRANS64.TRYWAIT P1, [R3+URZ+0x19c30], R6 ;  /* 0x019c3006030075a7 */ /* 0x000062000802017f */
[----:B------:R-:W-:Y:S05]  /*afc0*/  @!P0 BRA `(.L_x_396) ;  /* 0x0000000000048947 */ /* 0x000fea0003800000 */
[----:B------:R-:W-:Y:S01]  /*afd0*/  BPT.TRAP 0x1 ;  /* 0x000000040000795c */ /* 0x000fe20000300000 */
.L_x_396:
[----:B------:R-:W-:Y:S01]  /*afe0*/  VIADD R0, R16, 0x13800 ;  /* 0x0001380010007836 */ /* 0x000fe20000000000 */
[----:B------:R-:W-:Y:S01]  /*aff0*/  LOP3.LUT R4, R36, 0x10000, RZ, 0xfc, !PT ;  /* 0x0001000024047812 */ /* 0x000fe200078efcff */
[----:B------:R-:W-:-:S03]  /*b000*/  IMAD.MOV.U32 R5, RZ, RZ, -0x3ffffff0 ;  /* 0xc0000010ff057424 */ /* 0x000fc600078e00ff */
[----:B------:R-:W-:-:S04]  /*b010*/  SHF.R.U32.HI R0, RZ, 0x4, R0 ;  /* 0x00000004ff007819 */ /* 0x000fc80000011600 */
[----:B------:R-:W-:-:S04]  /*b020*/  LOP3.LUT R0, R0, 0x3fff, RZ, 0xc0, !PT ;  /* 0x00003fff00007812 */ /* 0x000fc800078ec0ff */
[----:B------:R-:W-:-:S05]  /*b030*/  LOP3.LUT R0, R0, 0x10000, RZ, 0xfc, !PT ;  /* 0x0001000000007812 */ /* 0x000fca00078efcff */
[----:B------:R3:W-:Y:S01]  /*b040*/  STL [R1+0x10], R0 ;  /* 0x0000100001007387 */ /* 0x0007e20000100800 */
[----:B-1----:R-:W-:Y:S05]  /*b050*/  @P1 BRA `(.L_x_397) ;  /* 0x0000000000081947 */ /* 0x002fea0003800000 */
[----:B------:R-:W1:Y:S02]  /*b060*/  SYNCS.PHASECHK.TRANS64.TRYWAIT P1, [R3+URZ+0x19c30], R6 ;  /* 0x019c3006030075a7 */ /* 0x000e64000802017f */
[----:B-1----:R-:W-:Y:S05]  /*b070*/  @!P1 BRA `(.L_x_398) ;  /* 0x000000d400b09947 */ /* 0x002fea0003800000 */
.L_x_397:
[----:B------:R-:W0:Y:S01]  /*b080*/  LDL R8, [R1+0x10] ;  /* 0x0000100001087983 */ /* 0x000e220000100800 */
[----:B------:R-:W-:Y:S01]  /*b090*/  IMAD.MOV.U32 R7, RZ, RZ, -0x3ffffff0 ;  /* 0xc0000010ff077424 */ /* 0x000fe200078e00ff */
[----:B------:R-:W-:Y:S05]  /*b0a0*/  WARPSYNC.ALL ;  /* 0x0000000000007948 */ /* 0x000fea0003800000 */
[C---:B------:R-:W-:Y:S01]  /*b0b0*/  R2UR UR4, R4.reuse ;  /* 0x00000000040472ca */ /* 0x040fe200000e0000 */
[----:B------:R-:W4:Y:S01]  /*b0c0*/  LDL R11, [R1+0x64] ;  /* 0x00006400010b7983 */ /* 0x000f220000100800 */
[----:B------:R-:W-:Y:S02]  /*b0d0*/  R2UR UR5, R5 ;  /* 0x00000000050572ca */ /* 0x000fe400000e0000 */
[----:B------:R-:W-:Y:S01]  /*b0e0*/  R2UR UR7, R7 ;  /* 0x00000000070772ca */ /* 0x000fe200000e0000 */
[----:B------:R-:W-:Y:S01]  /*b0f0*/  WARPGROUP.ARRIVE ;  /* 0x00000000000079c5 */ /* 0x000fe20000000000 */
[----:B---3--:R-:W3:Y:S01]  /*b100*/  LDL R0, [R1+0x1c] ;  /* 0x00001c0001007983 */ /* 0x008ee20000100800 */
[----:B------:R-:W-:Y:S01]  /*b110*/  VIADD R12, R4, 0x180 ;  /* 0x00000180040c7836 */ /* 0x000fe20000000000 */
[----:B------:R-:W-:Y:S01]  /*b120*/  P2R R10, PR, RZ, 0x1 ;  /* 0x00000001ff0a7803 */ /* 0x000fe20000000000 */
[----:B------:R-:W-:-:S02]  /*b130*/  IMAD.MOV.U32 R13, RZ, RZ, -0x3ffffff0 ;  /* 0xc0000010ff0d7424 */ /* 0x000fc400078e00ff */
[----:B------:R-:W5:Y:S01]  /*b140*/  S2R R90, SR_TID.X ;  /* 0x00000000005a7919 */ /* 0x000f620000002100 */
[----:B------:R-:W-:Y:S01]  /*b150*/  IMAD.MOV.U32 R9, RZ, RZ, -0x3ffffff0 ;  /* 0xc0000010ff097424 */ /* 0x000fe200078e00ff */
[----:B------:R-:W-:Y:S01]  /*b160*/  BSSY B0, `(.L_x_399) ;  /* 0x00003da000007945 */ /* 0x000fe20003800000 */
[----:B------:R-:W-:Y:S01]  /*b170*/  VIADD R20, R4, 0x300 ;  /* 0x0000030004147836 */ /* 0x000fe20000000000 */
[----:B------:R3:W-:Y:S01]  /*b180*/  STL.64 [R1], R12 ;  /* 0x0000000c01007387 */ /* 0x0007e20000100a00 */
[----:B--2---:R-:W-:Y:S02]  /*b190*/  IMAD.MOV.U32 R21, RZ, RZ, -0x3ffffff0 ;  /* 0xc0000010ff157424 */ /* 0x004fe400078e00ff */
[----:B------:R-:W-:Y:S01]  /*b1a0*/  IMAD.MOV.U32 R7, RZ, RZ, -0x3ffffff0 ;  /* 0xc0000010ff077424 */ /* 0x000fe200078e00ff */
[----:B-----5:R-:W-:Y:S01]  /*b1b0*/  LOP3.LUT R90, R90, 0x7f, RZ, 0xc0, !PT ;  /* 0x0000007f5a5a7812 */ /* 0x020fe200078ec0ff */
[----:B01----:R-:W-:-:S04]  /*b1c0*/  IMAD R6, R154, 0x300, R8 ;  /* 0x000003009a067824 */ /* 0x003fc800078e0208 */
[C---:B------:R-:W-:Y:S01]  /*b1d0*/  VIADD R8, R6.reuse, 0x100 ;  /* 0x0000010006087836 */ /* 0x040fe20000000000 */
[C---:B------:R-:W-:Y:S01]  /*b1e0*/  R2UR UR6, R6.reuse ;  /* 0x00000000060672ca */ /* 0x040fe200000e0000 */
[----:B------:R-:W-:-:S12]  /*b1f0*/  VIADD R6, R6, 0x200 ;  /* 0x0000020006067836 */ /* 0x000fd80000000000 */
[----:B------:R-:W-:Y:S01]  /*b200*/  QGMMA.64x128x32.F32.E4M3.E4M3 R24, gdesc[UR4], RZ, !UPT, gsb0 ;  /* 0x01e00000041879f3 */ /* 0x000fe2000c0008ff */
[----:B------:R-:W-:Y:S02]  /*b210*/  R2UR UR4, R12 ;  /* 0x000000000c0472ca */ /* 0x000fe400000e0000 */
[----:B------:R-:W-:Y:S02]  /*b220*/  R2UR UR5, R13 ;  /* 0x000000000d0572ca */ /* 0x000fe400000e0000 */
[----:B------:R-:W-:Y:S02]  /*b230*/  R2UR UR6, R8 ;  /* 0x00000000080672ca */ /* 0x000fe400000e0000 */
[----:B------:R-:W-:Y:S01]  /*b240*/  R2UR UR7, R9 ;  /* 0x00000000090772ca */ /* 0x000fe200000e0000 */
[----:B------:R-:W-:Y:S02]  /*b250*/  WARPGROUP.DEPBAR.LE gsb0, 0x0 ;  /* 0x00008000000079c5 */ /* 0x000fe40000010000 */
[----:B------:R-:W-:-:S10]  /*b260*/  WARPGROUP.ARRIVE ;  /* 0x00000000000079c5 */ /* 0x000fd40000000000 */
[----:B------:R-:W-:Y:S01]  /*b270*/  QGMMA.64x128x32.F32.E4M3.E4M3 R24, gdesc[UR4], R24, gsb0 ;  /* 0x01e00000041879f3 */ /* 0x000fe20008000818 */
[----:B------:R-:W-:Y:S02]  /*b280*/  R2UR UR4, R20 ;  /* 0x00000000140472ca */ /* 0x000fe400000e0000 */
[----:B------:R-:W-:Y:S02]  /*b290*/  R2UR UR5, R21 ;  /* 0x00000000150572ca */ /* 0x000fe400000e0000 */
[----:B------:R-:W-:Y:S01]  /*b2a0*/  R2UR UR6, R6 ;  /* 0x00000000060672ca */ /* 0x000fe200000e0000 */
[----:B----4-:R-:W-:Y:S01]  /*b2b0*/  IMAD.IADD R6, R11, 0x1, R88 ;  /* 0x000000010b067824 */ /* 0x010fe200078e0258 */
[----:B------:R-:W-:-:S03]  /*b2c0*/  R2UR UR7, R7 ;  /* 0x00000000070772ca */ /* 0x000fc600000e0000 */
[----:B---3--:R-:W-:-:S05]  /*b2d0*/  IMAD R6, R0, -0x80, R6 ;  /* 0xffffff8000067824 */ /* 0x008fca00078e0206 */
[C---:B------:R-:W-:Y:S02]  /*b2e0*/  ISETP.GT.AND P4, PT, R6.reuse, RZ, PT ;  /* 0x000000ff0600720c */ /* 0x040fe40003f84270 */
[C---:B------:R-:W-:Y:S02]  /*b2f0*/  ISETP.GT.AND P3, PT, R6.reuse, 0x1, PT ;  /* 0x000000010600780c */ /* 0x040fe40003f64270 */
[C---:B------:R-:W-:Y:S02]  /*b300*/  ISETP.GT.AND P1, PT, R6.reuse, 0x8, PT ;  /* 0x000000080600780c */ /* 0x040fe40003f24270 */
[C---:B------:R-:W-:Y:S02]  /*b310*/  ISETP.GT.AND P2, PT, R6.reuse, 0x9, PT ;  /* 0x000000090600780c */ /* 0x040fe40003f44270 */
[C---:B------:R-:W-:Y:S02]  /*b320*/  ISETP.GT.AND P6, PT, R6.reuse, 0x10, PT ;  /* 0x000000100600780c */ /* 0x040fe40003fc4270 */
[----:B------:R-:W-:-:S02]  /*b330*/  ISETP.GT.AND P5, PT, R6, 0x11, PT ;  /* 0x000000110600780c */ /* 0x000fc40003fa4270 */
[----:B------:R-:W-:Y:S01]  /*b340*/  ISETP.GT.AND P0, PT, R6, 0x59, PT ;  /* 0x000000590600780c */ /* 0x000fe20003f04270 */
[----:B------:R-:W-:Y:S02]  /*b350*/  WARPGROUP.DEPBAR.LE gsb0, 0x0 ;  /* 0x00008000000079c5 */ /* 0x000fe40000010000 */
[----:B------:R-:W-:-:S06]  /*b360*/  WARPGROUP.ARRIVE ;  /* 0x00000000000079c5 */ /* 0x000fcc0000000000 */
[----:B------:R-:W-:Y:S03]  /*b370*/  QGMMA.64x128x32.F32.E4M3.E4M3 R24, gdesc[UR4], R24, gsb0 ;  /* 0x01e00000041879f3 */ /* 0x000fe60008000818 */
[----:B------:R-:W-:Y:S02]  /*b380*/  WARPGROUP.DEPBAR.LE gsb0, 0x0 ;  /* 0x00008000000079c5 */ /* 0x000fe40000010000 */
[----:B------:R-:W-:Y:S02]  /*b390*/  FSEL R7, R24, -INF , P4 ;  /* 0xff80000018077808 */ /* 0x000fe40002000000 */
[----:B------:R-:W-:Y:S02]  /*b3a0*/  FSEL R25, R25, -INF , P3 ;  /* 0xff80000019197808 */ /* 0x000fe40001800000 */
[----:B------:R-:W-:Y:S02]  /*b3b0*/  FSEL R9, R28, -INF , P1 ;  /* 0xff8000001c097808 */ /* 0x000fe40000800000 */
[----:B------:R-:W-:-:S02]  /*b3c0*/  FMNMX.FTZ R0, R7, R25, !PT ;  /* 0x0000001907007209 */ /* 0x000fc40007810000 */
[----:B------:R-:W-:Y:S02]  /*b3d0*/  FSEL R29, R29, -INF , P2 ;  /* 0xff8000001d1d7808 */ /* 0x000fe40001000000 */
[----:B------:R-:W-:Y:S02]  /*b3e0*/  FMNMX.FTZ R0, R9, R0, !PT ;  /* 0x0000000009007209 */ /* 0x000fe40007810000 */
        /* <DEDUP_REMOVED lines=11> */
[C---:B------:R-:W-:Y:S02]  /*b4a0*/  ISETP.GT.AND P1, PT, R6.reuse, 0x20, PT ;  /* 0x000000200600780c */ /* 0x040fe40003f24270 */
        /* <DEDUP_REMOVED lines=59> */
[----:B------:R-:W-:Y:S02]  /*b860*/  FMNMX.FTZ R0, R65, R0, !PT ;  /* 0x0000000041007209 */ /* 0x000fe40007810000 */
[----:B------:R-:W-:Y:S02]  /*b870*/  FSEL R59, R59, -INF , P5 ;  /* 0xff8000003b3b7808 */ /* 0x000fe40002800000 */
[----:B------:R-:W-:Y:S02]  /*b880*/  ISETP.GT.AND P5, PT, R6, 0x60, PT ;  /* 0x000000600600780c */ /* 0x000fe40003fa4270 */
        /* <DEDUP_REMOVED lines=20> */
[C---:B------:R-:W-:Y:S02]  /*b9d0*/  ISETP.GT.AND P4, PT, R6.reuse, 0x71, PT ;  /* 0x000000710600780c */ /* 0x040fe40003f84270 */
[----:B------:R-:W-:Y:S02]  /*b9e0*/  FMNMX.FTZ R0, R129, R0, !PT ;  /* 0x0000000081007209 */ /* 0x000fe40007810000 */
[----:B------:R-:W-:Y:S02]  /*b9f0*/  FSEL R131, R81, -INF , P4 ;  /* 0xff80000051837808 */ /* 0x000fe40002000000 */
[----:B------:R-:W-:Y:S02]  /*ba00*/  ISETP.GT.AND P5, PT, R6, 0x78, PT ;  /* 0x000000780600780c */ /* 0x000fe40003fa4270 */
[----:B------:R-:W-:Y:S02]  /*ba10*/  FMNMX.FTZ R0, R131, R0, !PT ;  /* 0x0000000083007209 */ /* 0x000fe40007810000 */
[----:B------:R-:W-:-:S02]  /*ba20*/  FSEL R81, R84, -INF , P5 ;  /* 0xff80000054517808 */ /* 0x000fc40002800000 */
[C---:B------:R-:W-:Y:S02]  /*ba30*/  ISETP.GT.AND P6, PT, R6.reuse, 0x79, PT ;  /* 0x000000790600780c */ /* 0x040fe40003fc4270 */
[----:B------:R-:W-:Y:S02]  /*ba40*/  FMNMX.FTZ R0, R81, R0, !PT ;  /* 0x0000000051007209 */ /* 0x000fe40007810000 */
[----:B------:R-:W-:Y:S02]  /*ba50*/  FSEL R85, R85, -INF , P6 ;  /* 0xff80000055557808 */ /* 0x000fe40003000000 */
[----:B------:R-:W-:Y:S02]  /*ba60*/  P2R R26, PR, RZ, 0x4 ;  /* 0x00000004ff1a7803 */ /* 0x000fe40000000000 */
[----:B------:R-:W-:Y:S02]  /*ba70*/  FMNMX.FTZ R8, R85, R0, !PT ;  /* 0x0000000055087209 */ /* 0x000fe40007810000 */
[----:B------:R-:W-:-:S02]  /*ba80*/  ISETP.GT.AND P2, PT, R6, 0x58, PT ;  /* 0x000000580600780c */ /* 0x000fc40003f44270 */
[----:B------:R-:W-:Y:S01]  /*ba90*/  P2R R28, PR, RZ, 0x2 ;  /* 0x00000002ff1c7803 */ /* 0x000fe20000000000 */
[----:B------:R-:W0:Y:S01]  /*baa0*/  SHFL.BFLY PT, R133, R8, 0x2, 0x1f ;  /* 0x0c401f0008857f89 */ /* 0x000e2200000e0000 */
[C---:B------:R-:W-:Y:S02]  /*bab0*/  ISETP.GT.AND P1, PT, R6.reuse, 0x59, PT ;  /* 0x000000590600780c */ /* 0x040fe40003f24270 */
[----:B------:R-:W-:Y:S02]  /*bac0*/  P2R R30, PR, RZ, 0x1 ;  /* 0x00000001ff1e7803 */ /* 0x000fe40000000000 */
[----:B------:R-:W-:Y:S02]  /*bad0*/  ISETP.GT.AND P0, PT, R6, 0x60, PT ;  /* 0x000000600600780c */ /* 0x000fe40003f04270 */
[----:B------:R-:W-:Y:S02]  /*bae0*/  FSEL R71, R71, -INF , P1 ;  /* 0xff80000047477808 */ /* 0x000fe40000800000 */
[----:B------:R-:W-:-:S02]  /*baf0*/  P2R R24, PR, RZ, 0x8 ;  /* 0x00000008ff187803 */ /* 0x000fc40000000000 */
[----:B------:R-:W-:Y:S02]  /*bb00*/  FSEL R135, R74, -INF , P0 ;  /* 0xff8000004a877808 */ /* 0x000fe40000000000 */
[----:B------:R-:W-:Y:S02]  /*bb10*/  ISETP.NE.AND P0, PT, R30, RZ, PT ;  /* 0x000000ff1e00720c */ /* 0x000fe40003f05270 */
[----:B------:R-:W-:Y:S02]  /*bb20*/  ISETP.NE.AND P1, PT, R28, RZ, PT ;  /* 0x000000ff1c00720c */ /* 0x000fe40003f25270 */
[----:B------:R-:W-:Y:S02]  /*bb30*/  FSEL R75, R75, -INF , P0 ;  /* 0xff8000004b4b7808 */ /* 0x000fe40000000000 */
[----:B------:R-:W-:Y:S02]  /*bb40*/  FSEL R83, R83, -INF , P4 ;  /* 0xff80000053537808 */ /* 0x000fe40002000000 */
[----:B------:R-:W-:-:S02]  /*bb50*/  FSEL R87, R87, -INF , P6 ;  /* 0xff80000057577808 */ /* 0x000fc40003000000 */
[----:B------:R-:W-:Y:S02]  /*bb60*/  ISETP.NE.AND P0, PT, R10, RZ, PT ;  /* 0x000000ff0a00720c */ /* 0x000fe40003f05270 */
[----:B0-----:R-:W-:Y:S02]  /*bb70*/  FMNMX.FTZ R12, R8, R133, !PT ;  /* 0x00000085080c7209 */ /* 0x001fe40007810000 */
[----:B------:R-:W-:-:S03]  /*bb80*/  FMNMX.FTZ R8, R11, R27, !PT ;  /* 0x0000001b0b087209 */ /* 0x000fc60007810000 */
[----:B------:R-:W0:Y:S01]  /*bb90*/  SHFL.BFLY PT, R133, R12, 0x1, 0x1f ;  /* 0x0c201f000c857f89 */ /* 0x000e2200000e0000 */
[----:B------:R-:W-:-:S04]  /*bba0*/  FMNMX.FTZ R8, R89, R8, !PT ;  /* 0x0000000859087209 */ /* 0x000fc80007810000 */
[----:B------:R-:W-:-:S04]  /*bbb0*/  FMNMX.FTZ R8, R31, R8, !PT ;  /* 0x000000081f087209 */ /* 0x000fc80007810000 */
[----:B------:R-:W-:-:S04]  /*bbc0*/  FMNMX.FTZ R8, R93, R8, !PT ;  /* 0x000000085d087209 */ /* 0x000fc80007810000 */
[----:B------:R-:W-:-:S04]  /*bbd0*/  FMNMX.FTZ R8, R35, R8, !PT ;  /* 0x0000000823087209 */ /* 0x000fc80007810000 */
[----:B------:R-:W-:-:S04]  /*bbe0*/  FMNMX.FTZ R8, R97, R8, !PT ;  /* 0x0000000861087209 */ /* 0x000fc80007810000 */
[----:B------:R-:W-:Y:S02]  /*bbf0*/  FMNMX.FTZ R8, R39, R8, !PT ;  /* 0x0000000827087209 */ /* 0x000fe40007810000 */
[----:B0-----:R-:W-:Y:S02]  /*bc00*/  FMNMX.FTZ R0, R12, R133, !PT ;  /* 0x000000850c007209 */ /* 0x001fe40007810000 */
[----:B------:R-:W-:Y:S02]  /*bc10*/  FMNMX.FTZ R8, R101, R8, !PT ;  /* 0x0000000865087209 */ /* 0x000fe40007810000 */
[----:B------:R-:W-:Y:S01]  /*bc20*/  FSEL R133, R70, -INF , P2 ;  /* 0xff80000046857808 */ /* 0x000fe20001000000 */
[----:B------:R-:W-:-:S01]  /*bc30*/  FFMA.FTZ R14, R2, R0, -8 ;  /* 0xc1000000020e7423 */ /* 0x000fc20000010000 */
[----:B------:R-:W-:Y:S02]  /*bc40*/  FMNMX.FTZ R8, R43, R8, !PT ;  /* 0x000000082b087209 */ /* 0x000fe40007810000 */
[----:B------:R-:W-:-:S02]  /*bc50*/  FSETP.NEU.FTZ.AND P3, PT, R0, -INF , PT ;  /* 0xff8000000000780b */ /* 0x000fc40003f7d000 */
[----:B------:R-:W-:Y:S02]  /*bc60*/  FMNMX.FTZ R8, R105, R8, !PT ;  /* 0x0000000869087209 */ /* 0x000fe40007810000 */
[----:B------:R-:W-:Y:S02]  /*bc70*/  FSEL R6, R14, RZ, P3 ;  /* 0x000000ff0e067208 */ /* 0x000fe40001800000 */
[----:B------:R-:W-:Y:S02]  /*bc80*/  FMNMX.FTZ R8, R47, R8, !PT ;  /* 0x000000082f087209 */ /* 0x000fe40007810000 */
[----:B------:R-:W-:Y:S01]  /*bc90*/  ISETP.NE.AND P3, PT, R24, RZ, PT ;  /* 0x000000ff1800720c */ /* 0x000fe20003f65270 */
[C-C-:B------:R-:W-:Y:S01]  /*bca0*/  FFMA.FTZ R24, R2.reuse, R37, -R6.reuse ;  /* 0x0000002502187223 */ /* 0x140fe20000010806 */
[----:B------:R-:W-:Y:S01]  /*bcb0*/  FMNMX.FTZ R8, R109, R8, !PT ;  /* 0x000000086d087209 */ /* 0x000fe20007810000 */
[--C-:B------:R-:W-:Y:S01]  /*bcc0*/  FFMA.FTZ R30, R2, R45, -R6.reuse ;  /* 0x0000002d021e7223 */ /* 0x100fe20000010806 */
[----:B------:R-:W-:Y:S01]  /*bcd0*/  ISETP.NE.AND P2, PT, R26, RZ, PT ;  /* 0x000000ff1a00720c */ /* 0x000fe20003f45270 */
[C-C-:B------:R-:W-:Y:S01]  /*bce0*/  FFMA.FTZ R26, R2.reuse, R41, -R6.reuse ;  /* 0x00000029021a7223 */ /* 0x140fe20000010806 */
[----:B------:R-:W-:Y:S01]  /*bcf0*/  FMNMX.FTZ R8, R51, R8, !PT ;  /* 0x0000000833087209 */ /* 0x000fe20007810000 */
[--C-:B------:R-:W-:Y:S01]  /*bd00*/  FFMA.FTZ R41, R2, R53, -R6.reuse ;  /* 0x0000003502297223 */ /* 0x100fe20000010806 */
[----:B------:R-:W-:Y:S01]  /*bd10*/  FSEL R37, R78, -INF , P1 ;  /* 0xff8000004e257808 */ /* 0x000fe20000800000 */
[C-C-:B------:R-:W-:Y:S01]  /*bd20*/  FFMA.FTZ R12, R2.reuse, R29, -R6.reuse ;  /* 0x0000001d020c7223 */ /* 0x140fe20000010806 */
[----:B------:R-:W-:Y:S01]  /*bd30*/  FMNMX.FTZ R8, R111, R8, !PT ;  /* 0x000000086f087209 */ /* 0x000fe20007810000 */
[C-C-:B------:R-:W-:Y:S01]  /*bd40*/  FFMA.FTZ R29, R2.reuse, R95, -R6.reuse ;  /* 0x0000005f021d7223 */ /* 0x140fe20000010806 */
[----:B------:R-:W-:Y:S01]  /*bd50*/  FSEL R79, R79, -INF , P2 ;  /* 0xff8000004f4f7808 */ /* 0x000fe20001000000 */
[C-C-:B------:R-:W-:Y:S01]  /*bd60*/  FFMA.FTZ R10, R2.reuse, R25, -R6.reuse ;  /* 0x00000019020a7223 */ /* 0x140fe20000010806 */
[----:B------:R-:W-:Y:S01]  /*bd70*/  FMNMX.FTZ R8, R55, R8, !PT ;  /* 0x0000000837087209 */ /* 0x000fe20007810000 */
[--C-:B------:R-:W-:Y:S01]  /*bd80*/  FFMA.FTZ R14, R2, R33, -R6.reuse ;  /* 0x00000021020e7223 */ /* 0x100fe20000010806 */
[----:B------:R-:W-:Y:S01]  /*bd90*/  FSEL R45, R82, -INF , P3 ;  /* 0xff800000522d7808 */ /* 0x000fe20001800000 */
[C-C-:B------:R-:W-:Y:S01]  /*bda0*/  FFMA.FTZ R25, R2.reuse, R91, -R6.reuse ;  /* 0x0000005b02197223 */ /* 0x140fe20000010806 */
[----:B------:R-:W-:Y:S01]  /*bdb0*/  FMNMX.FTZ R8, R117, R8, !PT ;  /* 0x0000000875087209 */ /* 0x000fe20007810000 */
[--C-:B------:R-:W-:Y:S01]  /*bdc0*/  FFMA.FTZ R33, R2, R49, -R6.reuse ;  /* 0x0000003102217223 */ /* 0x100fe20000010806 */
[----:B------:R-:W-:Y:S01]  /*bdd0*/  FSEL R53, R86, -INF , P5 ;  /* 0xff80000056357808 */ /* 0x000fe20002800000 */
[C-C-:B------:R-:W-:Y:S01]  /*bde0*/  FFMA.FTZ R49, R2.reuse, R57, -R6.reuse ;  /* 0x0000003902317223 */ /* 0x140fe20000010806 */
[----:B------:R-:W-:Y:S01]  /*bdf0*/  FMNMX.FTZ R8, R59, R8, !PT ;  /* 0x000000083b087209 */ /* 0x000fe20007810000 */
[C-C-:B------:R-:W-:Y:S01]  /*be00*/  FFMA.FTZ R91, R2.reuse, R61, -R6.reuse ;  /* 0x0000003d025b7223 */ /* 0x140fe20000010806 */
[----:B------:R-:W-:-:S01]  /*be10*/  FFMA.FTZ R57, R2, R65, -R6 ;  /* 0x0000004102397223 */ /* 0x000fc20000010806 */
        /* <DEDUP_REMOVED lines=24> */
[----:B------:R-:W-:Y:S01]  /*bfa0*/  FFMA.FTZ R77, R2, R85, -R6 ;  /* 0x00000055024d7223 */ /* 0x000fe20000010806 */
[----:B------:R-:W-:Y:S01]  /*bfb0*/  FMNMX.FTZ R8, R135, R8, !PT ;  /* 0x0000000887087209 */ /* 0x000fe20007810000 */
[----:B------:R-:W-:Y:S01]  /*bfc0*/  MUFU.EX2 R7, R7 ;  /* 0x0000000700077308 */ /* 0x000fe20000000800 */
[----:B------:R-:W-:-:S02]  /*bfd0*/  ISETP.NE.AND P2, PT, R90, RZ, PT ;  /* 0x000000ff5a00720c */ /* 0x000fc40003f45270 */
[----:B------:R-:W-:-:S04]  /*bfe0*/  FMNMX.FTZ R8, R75, R8, !PT ;  /* 0x000000084b087209 */ /* 0x000fc80007810000 */
[----:B------:R-:W-:Y:S01]  /*bff0*/  FMNMX.FTZ R8, R37, R8, !PT ;  /* 0x0000000825087209 */ /* 0x000fe20007810000 */
[----:B------:R-:W0:Y:S03]  /*c000*/  MUFU.EX2 R10, R10 ;  /* 0x0000000a000a7308 */ /* 0x000e260000000800 */
[----:B------:R-:W-:-:S03]  /*c010*/  FMNMX.FTZ R8, R79, R8, !PT ;  /* 0x000000084f087209 */ /* 0x000fc60007810000 */
[----:B------:R-:W-:Y:S01]  /*c020*/  @!P2 VIADD R3, R3, 0x19c40 ;  /* 0x00019c400303a836 */ /* 0x000fe20000000000 */
[----:B------:R-:W-:Y:S01]  /*c030*/  FMNMX.FTZ R8, R45, R8, !PT ;  /* 0x000000082d087209 */ /* 0x000fe20007810000 */
[----:B------:R-:W1:Y:S03]  /*c040*/  MUFU.EX2 R9, R9 ;  /* 0x0000000900097308 */ /* 0x000e660000000800 */
[----:B------:R-:W-:Y:S02]  /*c050*/  FMNMX.FTZ R8, R83, R8, !PT ;  /* 0x0000000853087209 */ /* 0x000fe40007810000 */
[----:B------:R-:W-:Y:S02]  /*c060*/  @!P2 PRMT R3, RZ, 0x654, R3 ;  /* 0x00000654ff03a816 */ /* 0x000fe40000000003 */
[----:B------:R-:W-:Y:S01]  /*c070*/  FMNMX.FTZ R8, R53, R8, !PT ;  /* 0x0000000835087209 */ /* 0x000fe20007810000 */
[----:B------:R-:W2:Y:S01]  /*c080*/  MUFU.EX2 R12, R12 ;  /* 0x0000000c000c7308 */ /* 0x000ea20000000800 */
[----:B0-----:R-:W-:-:S01]  /*c090*/  FADD.FTZ R68, R7, R10 ;  /* 0x0000000a07447221 */ /* 0x001fc20000010000 */
[----:B------:R0:W-:Y:S01]  /*c0a0*/  @!P2 SYNCS.ARRIVE.TRANS64.RED.A1T0 RZ, [R3+URZ], RZ ;  /* 0x000000ff03ffa9a7 */ /* 0x0001e2000810043f */
[----:B------:R-:W-:-:S05]  /*c0b0*/  FMNMX.FTZ R8, R87, R8, !PT ;  /* 0x0000000857087209 */ /* 0x000fca0007810000 */
[----:B------:R-:W3:Y:S01]  /*c0c0*/  SHFL.BFLY PT, R95, R8, 0x2, 0x1f ;  /* 0x0c401f00085f7f89 */ /* 0x000ee200000e0000 */
[----:B------:R-:W-:Y:S01]  /*c0d0*/  MUFU.EX2 R13, R13 ;  /* 0x0000000d000d7308 */ /* 0x000fe20000000800 */
[----:B-1----:R-:W-:-:S07]  /*c0e0*/  FADD.FTZ R85, R9, R68 ;  /* 0x0000004409557221 */ /* 0x002fce0000010000 */
[----:B------:R-:W-:Y:S01]  /*c0f0*/  MUFU.EX2 R14, R14 ;  /* 0x0000000e000e7308 */ /* 0x000fe20000000800 */
[----:B--2---:R-:W-:-:S01]  /*c100*/  FADD.FTZ R72, R12, R85 ;  /* 0x000000550c487221 */ /* 0x004fc20000010000 */
[----:B------:R-:W-:-:S04]  /*c110*/  F2FP.SATFINITE.E4M3.F32.PACK_AB_MERGE_C R148, R12, R9, RZ ;  /* 0x000000090c94723e */ /* 0x000fc800048070ff */
[----:B------:R-:W-:Y:S02]  /*c120*/  F2FP.SATFINITE.E4M3.F32.PACK_AB_MERGE_C R148, R10, R7, R148 ;  /* 0x000000070a94723e */ /* 0x000fe40004807094 */
[----:B------:R-:W-:Y:S01]  /*c130*/  MUFU.EX2 R15, R15 ;  /* 0x0000000f000f7308 */ /* 0x000fe20000000800 */
[----:B---3--:R-:W-:-:S07]  /*c140*/  FMNMX.FTZ R95, R8, R95, !PT ;  /* 0x0000005f085f7209 */ /* 0x008fce0007810000 */
[----:B------:R-:W1:Y:S01]  /*c150*/  MUFU.EX2 R24, R24 ;  /* 0x0000001800187308 */ /* 0x000e620000000800 */
[----:B------:R-:W2:Y:S07]  /*c160*/  SHFL.BFLY PT, R8, R95, 0x1, 0x1f ;  /* 0x0c201f005f087f89 */ /* 0x000eae00000e0000 */
[----:B------:R-:W-:Y:S08]  /*c170*/  MUFU.EX2 R25, R25 ;  /* 0x0000001900197308 */ /* 0x000ff00000000800 */
[----:B------:R-:W-:Y:S01]  /*c180*/  MUFU.EX2 R26, R26 ;  /* 0x0000001a001a7308 */ /* 0x000fe20000000800 */
[----:B-1----:R-:W-:-:S04]  /*c190*/  F2FP.SATFINITE.E4M3.F32.PACK_AB_MERGE_C R150, R24, R15, RZ ;  /* 0x0000000f1896723e */ /* 0x002fc800048070ff */
[----:B------:R-:W-:-:S03]  /*c1a0*/  F2FP.SATFINITE.E4M3.F32.PACK_AB_MERGE_C R150, R14, R13, R150 ;  /* 0x0000000d0e96723e */ /* 0x000fc60004807096 */
[----:B------:R-:W-:Y:S01]  /*c1b0*/  MUFU.EX2 R29, R29 ;  /* 0x0000001d001d7308 */ /* 0x000fe20000000800 */
[----:B--2---:R-:W-:-:S04]  /*c1c0*/  FMNMX.FTZ R8, R95, R8, !PT ;  /* 0x000000085f087209 */ /* 0x004fc80007810000 */
[----:B------:R-:W-:Y:S01]  /*c1d0*/  FSETP.NEU.FTZ.AND P1, PT, R8, -INF , PT ;  /* 0xff8000000800780b */ /* 0x000fe20003f3d000 */
[----:B------:R-:W-:-:S02]  /*c1e0*/  FFMA.FTZ R56, R2, R8, -8 ;  /* 0xc100000002387423 */ /* 0x000fc40000010008 */
[----:B------:R-:W1:Y:S03]  /*c1f0*/  MUFU.EX2 R30, R30 ;  /* 0x0000001e001e7308 */ /* 0x000e660000000800 */
[----:B------:R-:W-:Y:S02]  /*c200*/  FSEL R56, R56, RZ, P1 ;  /* 0x000000ff38387208 */ /* 0x000fe40000800000 */
[----:B------:R-:W-:-:S03]  /*c210*/  ISETP.GE.AND P1, PT, R88, 0x81, PT ;  /* 0x000000815800780c */ /* 0x000fc60003f26270 */
[----:B------:R-:W-:Y:S01]  /*c220*/  MUFU.EX2 R28, R28 ;  /* 0x0000001c001c7308 */ /* 0x000fe20000000800 */
[----:B------:R-:W-:-:S01]  /*c230*/  FFMA.FTZ R6, R2, R11, -R56 ;  /* 0x0000000b02067223 */ /* 0x000fc20000010838 */
[C-C-:B------:R-:W-:Y:S01]  /*c240*/  FFMA.FTZ R11, R2.reuse, R27, -R56.reuse ;  /* 0x0000001b020b7223 */ /* 0x140fe20000010838 */
[----:B------:R-:W-:-:S01]  /*c250*/  FFMA.FTZ R58, R2, R89, -R56 ;  /* 0x00000059023a7223 */ /* 0x000fc20000010838 */
[C-C-:B------:R-:W-:Y:S01]  /*c260*/  FFMA.FTZ R81, R2.reuse, R31, -R56.reuse ;  /* 0x0000001f02517223 */ /* 0x140fe20000010838 */
[----:B------:R-:W-:-:S01]  /*c270*/  FFMA.FTZ R27, R2, R93, -R56 ;  /* 0x0000005d021b7223 */ /* 0x000fc20000010838 */
[C-C-:B------:R-:W-:Y:S01]  /*c280*/  FFMA.FTZ R50, R2.reuse, R35, -R56.reuse ;  /* 0x0000002302327223 */ /* 0x140fe20000010838 */
[----:B------:R-:W-:-:S01]  /*c290*/  FFMA.FTZ R60, R2, R97, -R56 ;  /* 0x00000061023c7223 */ /* 0x000fc20000010838 */
        /* <DEDUP_REMOVED lines=8> */
[----:B------:R-:W2:Y:S01]  /*c320*/  MUFU.EX2 R11, R11 ;  /* 0x0000000b000b7308 */ /* 0x000ea20000000800 */
[----:B------:R-:W-:-:S01]  /*c330*/  FFMA.FTZ R54, R2, R51, -R56 ;  /* 0x0000003302367223 */ /* 0x000fc20000010838 */
[C-C-:B------:R-:W-:Y:S01]  /*c340*/  FFMA.FTZ R66, R2.reuse, R111, -R56.reuse ;  /* 0x0000006f02427223 */ /* 0x140fe20000010838 */
[----:B------:R-:W-:-:S01]  /*c350*/  FFMA.FTZ R55, R2, R55, -R56 ;  /* 0x0000003702377223 */ /* 0x000fc20000010838 */
[C-C-:B------:R-:W-:Y:S01]  /*c360*/  FFMA.FTZ R43, R2.reuse, R117, -R56.reuse ;  /* 0x00000075022b7223 */ /* 0x140fe20000010838 */
[----:B------:R-:W-:-:S01]  /*c370*/  FFMA.FTZ R64, R2, R59, -R56 ;  /* 0x0000003b02407223 */ /* 0x000fc20000010838 */
[--C-:B------:R-:W-:Y:S01]  /*c380*/  FFMA.FTZ R59, R2, R119, -R56.reuse ;  /* 0x00000077023b7223 */ /* 0x100fe20000010838 */
[----:B-1----:R-:W-:Y:S01]  /*c390*/  F2FP.SATFINITE.E4M3.F32.PACK_AB_MERGE_C R136, R30, R29, RZ ;  /* 0x0000001d1e88723e */ /* 0x002fe200048070ff */
[----:B------:R-:W1:Y:S01]  /*c3a0*/  MUFU.EX2 R58, R58 ;  /* 0x0000003a003a7308 */ /* 0x000e620000000800 */
[----:B------:R-:W-:-:S01]  /*c3b0*/  FFMA.FTZ R51, R2, R123, -R56 ;  /* 0x0000007b02337223 */ /* 0x000fc20000010838 */
[C-C-:B0-----:R-:W-:Y:S01]  /*c3c0*/  FFMA.FTZ R3, R2.reuse, R133, -R56.reuse ;  /* 0x0000008502037223 */ /* 0x141fe20000010838 */
[----:B------:R-:W-:-:S01]  /*c3d0*/  FFMA.FTZ R135, R2, R135, -R56 ;  /* 0x0000008702877223 */ /* 0x000fc20000010838 */
[C-C-:B------:R-:W-:Y:S01]  /*c3e0*/  FFMA.FTZ R75, R2.reuse, R75, -R56.reuse ;  /* 0x0000004b024b7223 */ /* 0x140fe20000010838 */
[----:B------:R-:W-:-:S01]  /*c3f0*/  FFMA.FTZ R79, R2, R79, -R56 ;  /* 0x0000004f024f7223 */ /* 0x000fc20000010838 */
[C-C-:B------:R-:W-:Y:S01]  /*c400*/  FFMA.FTZ R45, R2.reuse, R45, -R56.reuse ;  /* 0x0000002d022d7223 */ /* 0x140fe20000010838 */
[----:B------:R-:W-:-:S01]  /*c410*/  FFMA.FTZ R83, R2, R83, -R56 ;  /* 0x0000005302537223 */ /* 0x000fc20000010838 */
[----:B------:R-:W0:Y:S01]  /*c420*/  MUFU.EX2 R81, R81 ;  /* 0x0000005100517308 */ /* 0x000e220000000800 */
[----:B--2---:R-:W-:-:S01]  /*c430*/  FADD.FTZ R63, R6, R11 ;  /* 0x0000000b063f7221 */ /* 0x004fc20000010000 */
[----:B------:R-:W-:Y:S01]  /*c440*/  FFMA.FTZ R53, R2, R53, -R56 ;  /* 0x0000003502357223 */ /* 0x000fe20000010838 */
[----:B------:R-:W-:-:S05]  /*c450*/  F2FP.SATFINITE.E4M3.F32.PACK_AB_MERGE_C R136, R26, R25, R136 ;  /* 0x000000191a88723e */ /* 0x000fca0004807088 */
[----:B------:R-:W2:Y:S01]  /*c460*/  MUFU.EX2 R27, R27 ;  /* 0x0000001b001b7308 */ /* 0x000ea20000000800 */
[----:B-1----:R-:W-:-:S01]  /*c470*/  FADD.FTZ R68, R58, R63 ;  /* 0x0000003f3a447221 */ /* 0x002fc20000010000 */
[----:B------:R-:W-:-:S04]  /*c480*/  FADD.FTZ R63, R13, R72 ;  /* 0x000000480d3f7221 */ /* 0x000fc80000010000 */
[----:B------:R-:W-:Y:S02]  /*c490*/  FADD.FTZ R72, R14, R63 ;  /* 0x0000003f0e487221 */ /* 0x000fe40000010000 */
[----:B------:R-:W1:Y:S01]  /*c4a0*/  MUFU.EX2 R50, R50 ;  /* 0x0000003200327308 */ /* 0x000e620000000800 */
[----:B0-----:R-:W-:-:S01]  /*c4b0*/  FADD.FTZ R74, R81, R68 ;  /* 0x00000044514a7221 */ /* 0x001fc20000010000 */
[----:B------:R-:W-:Y:S01]  /*c4c0*/  FFMA.FTZ R68, R2, R67, -R56 ;  /* 0x0000004302447223 */ /* 0x000fe20000010838 */
[----:B------:R-:W-:-:S01]  /*c4d0*/  FADD.FTZ R63, R15, R72 ;  /* 0x000000480f3f7221 */ /* 0x000fc20000010000 */
[----:B------:R-:W-:Y:S01]  /*c4e0*/  FFMA.FTZ R72, R2, R71, -R56 ;  /* 0x0000004702487223 */ /* 0x000fe20000010838 */
[----:B------:R-:W-:Y:S02]  /*c4f0*/  F2FP.SATFINITE.E4M3.F32.PACK_AB_MERGE_C R149, R81, R58, RZ ;  /* 0x0000003a5195723e */ /* 0x000fe400048070ff */
[----:B------:R-:W-:Y:S01]  /*c500*/  FADD.FTZ R76, R24, R63 ;  /* 0x0000003f184c7221 */ /* 0x000fe20000010000 */
[----:B------:R-:W0:Y:S01]  /*c510*/  MUFU.EX2 R60, R60 ;  /* 0x0000003c003c7308 */ /* 0x000e220000000800 */
[----:B--2---:R-:W-:-:S01]  /*c520*/  FADD.FTZ R67, R27, R74 ;  /* 0x0000004a1b437221 */ /* 0x004fc20000010000 */
[C-C-:B------:R-:W-:Y:S01]  /*c530*/  FFMA.FTZ R63, R2.reuse, R37, -R56.reuse ;  /* 0x00000025023f7223 */ /* 0x140fe20000010838 */
[----:B------:R-:W-:-:S01]  /*c540*/  FFMA.FTZ R56, R2, R87, -R56 ;  /* 0x0000005702387223 */ /* 0x000fc20000010838 */
[----:B------:R-:W-:-:S04]  /*c550*/  F2FP.SATFINITE.E4M3.F32.PACK_AB_MERGE_C R149, R11, R6, R149 ;  /* 0x000000060b95723e */ /* 0x000fc80004807095 */
[----:B------:R-:W2:Y:S01]  /*c560*/  MUFU.EX2 R39, R39 ;  /* 0x0000002700277308 */ /* 0x000ea20000000800 */
[----:B-1----:R-:W-:-:S07]  /*c570*/  FADD.FTZ R67, R50, R67 ;  /* 0x0000004332437221 */ /* 0x002fce0000010000 */
[----:B------:R-:W1:Y:S01]  /*c580*/  MUFU.EX2 R31, R31 ;  /* 0x0000001f001f7308 */ /* 0x000e620000000800 */
[----:B0-----:R-:W-:-:S01]  /*c590*/  FADD.FTZ R74, R60, R67 ;  /* 0x000000433c4a7221 */ /* 0x001fc20000010000 */
[----:B------:R-:W-:-:S06]  /*c5a0*/  FADD.FTZ R67, R25, R76 ;  /* 0x0000004c19437221 */ /* 0x000fcc0000010000 */
[----:B------:R-:W0:Y:S01]  /*c5b0*/  MUFU.EX2 R52, R52 ;  /* 0x0000003400347308 */ /* 0x000e220000000800 */
[----:B--2---:R-:W-:-:S01]  /*c5c0*/  FADD.FTZ R74, R39, R74 ;  /* 0x0000004a274a7221 */ /* 0x004fc20000010000 */
[----:B------:R-:W-:-:S04]  /*c5d0*/  F2FP.SATFINITE.E4M3.F32.PACK_AB_MERGE_C R151, R39, R60, RZ ;  /* 0x0000003c2797723e */ /* 0x000fc800048070ff */
[----:B------:R-:W-:Y:S02]  /*c5e0*/  F2FP.SATFINITE.E4M3.F32.PACK_AB_MERGE_C R151, R50, R27, R151 ;  /* 0x0000001b3297723e */ /* 0x000fe40004807097 */
[----:B------:R-:W2:Y:S01]  /*c5f0*/  MUFU.EX2 R62, R62 ;  /* 0x0000003e003e7308 */ /* 0x000ea20000000800 */
[----:B-1----:R-:W-:-:S01]  /*c600*/  FADD.FTZ R37, R31, R74 ;  /* 0x0000004a1f257221 */ /* 0x002fc20000010000 */
[----:B------:R-:W-:-:S04]  /*c610*/  FADD.FTZ R74, R26, R67 ;  /* 0x000000431a4a7221 */ /* 0x000fc80000010000 */
[----:B------:R-:W-:Y:S02]  /*c620*/  FADD.FTZ R67, R29, R74 ;  /* 0x0000004a1d437221 */ /* 0x000fe40000010000 */
[----:B------:R-:W1:Y:S01]  /*c630*/  MUFU.EX2 R47, R47 ;  /* 0x0000002f002f7308 */ /* 0x000e620000000800 */
[----:B0-----:R-:W-:-:S01]  /*c640*/  FADD.FTZ R37, R52, R37 ;  /* 0x0000002534257221 */ /* 0x001fc20000010000 */
[----:B------:R-:W-:-:S04]  /*c650*/  FADD.FTZ R67, R30, R67 ;  /* 0x000000431e437221 */ /* 0x000fc80000010000 */
[----:B------:R-:W-:Y:S02]  /*c660*/  FADD.FTZ R76, R28, R67 ;  /* 0x000000431c4c7221 */ /* 0x000fe40000010000 */
[----:B------:R-:W0:Y:S01]  /*c670*/  MUFU.EX2 R35, R35 ;  /* 0x0000002300237308 */ /* 0x000e220000000800 */
[----:B--2---:R-:W-:-:S07]  /*c680*/  FADD.FTZ R74, R62, R37 ;  /* 0x000000253e4a7221 */ /* 0x004fce0000010000 */
[----:B------:R-:W2:Y:S01]  /*c690*/  MUFU.EX2 R33, R33 ;  /* 0x0000002100217308 */ /* 0x000ea20000000800 */
[----:B-1----:R-:W-:-:S01]  /*c6a0*/  FADD.FTZ R74, R47, R74 ;  /* 0x0000004a2f4a7221 */ /* 0x002fc20000010000 */
[----:B------:R-:W-:-:S04]  /*c6b0*/  F2FP.SATFINITE.E4M3.F32.PACK_AB_MERGE_C R137, R47, R62, RZ ;  /* 0x0000003e2f89723e */ /* 0x000fc800048070ff */
[----:B------:R-:W-:Y:S02]  /*c6c0*/  F2FP.SATFINITE.E4M3.F32.PACK_AB_MERGE_C R137, R52, R31, R137 ;  /* 0x0000001f3489723e */ /* 0x000fe40004807089 */
        /* <DEDUP_REMOVED lines=11> */
[C---:B-1----:R-:W-:Y:S01]  /*c780*/  F2FP.SATFINITE.E4M3.F32.PACK_AB_MERGE_C R138, R41.reuse, R32, RZ ;  /* 0x00000020298a723e */ /* 0x042fe200048070ff */
[----:B------:R-:W-:-:S03]  /*c790*/  FADD.FTZ R41, R41, R24 ;  /* 0x0000001829297221 */ /* 0x000fc60000010000 */
[----:B------:R-:W-:-:S03]  /*c7a0*/  F2FP.SATFINITE.E4M3.F32.PACK_AB_MERGE_C R138, R33, R28, R138 ;  /* 0x0000001c218a723e */ /* 0x000fc6000480708a */
[----:B------:R-:W1:Y:S01]  /*c7b0*/  MUFU.EX2 R43, R43 ;  /* 0x0000002b002b7308 */ /* 0x000e620000000800 */
[----:B0-----:R-:W-:-:S01]  /*c7c0*/  FADD.FTZ R30, R55, R30 ;  /* 0x0000001e371e7221 */ /* 0x001fc20000010000 */
[----:B------:R-:W-:-:S04]  /*c7d0*/  F2FP.SATFINITE.E4M3.F32.PACK_AB_MERGE_C R139, R55, R66, RZ ;  /* 0x00000042378b723e */ /* 0x000fc800048070ff */
[----:B------:R-:W-:Y:S02]  /*c7e0*/  F2FP.SATFINITE.E4M3.F32.PACK_AB_MERGE_C R139, R54, R35, R139 ;  /* 0x00000023368b723e */ /* 0x000fe4000480708b */
        /* <DEDUP_REMOVED lines=13> */
[C---:B--2---:R-:W-:Y:S01]  /*c8c0*/  F2FP.SATFINITE.E4M3.F32.PACK_AB_MERGE_C R140, R91.reuse, R38, RZ ;  /* 0x000000265b8c723e */ /* 0x044fe200048070ff */
[----:B------:R-:W-:-:S03]  /*c8d0*/  FADD.FTZ R91, R91, R32 ;  /* 0x000000205b5b7221 */ /* 0x000fc60000010000 */
[----:B------:R-:W-:-:S03]  /*c8e0*/  F2FP.SATFINITE.E4M3.F32.PACK_AB_MERGE_C R140, R49, R34, R140 ;  /* 0x00000022318c723e */ /* 0x000fc6000480708c */
[----:B------:R-:W2:Y:S01]  /*c8f0*/  MUFU.EX2 R51, R51 ;  /* 0x0000003300337308 */ /* 0x000ea20000000800 */
[C---:B-1----:R-:W-:Y:S01]  /*c900*/  F2FP.SATFINITE.E4M3.F32.PACK_AB_MERGE_C R141, R70.reuse, R59, RZ ;  /* 0x0000003b468d723e */ /* 0x042fe200048070ff */
[----:B------:R-:W-:-:S03]  /*c910*/  FADD.FTZ R70, R70, R7 ;  /* 0x0000000746467221 */ /* 0x000fc60000010000 */
[----:B------:R-:W-:-:S03]  /*c920*/  F2FP.SATFINITE.E4M3.F32.PACK_AB_MERGE_C R141, R64, R43, R141 ;  /* 0x0000002b408d723e */ /* 0x000fc6000480708d */
[----:B------:R-:W1:Y:S01]  /*c930*/  MUFU.EX2 R57, R57 ;  /* 0x0000003900397308 */ /* 0x000e620000000800 */
[----:B0-----:R-:W-:-:S07]  /*c940*/  FADD.FTZ R10, R36, R91 ;  /* 0x0000005b240a7221 */ /* 0x001fce0000010000 */
[----:B------:R-:W0:Y:S01]  /*c950*/  MUFU.EX2 R68, R68 ;  /* 0x0000004400447308 */ /* 0x000e220000000800 */
[----:B--2---:R-:W-:-:S07]  /*c960*/  FADD.FTZ R7, R51, R70 ;  /* 0x0000004633077221 */ /* 0x004fce0000010000 */
[----:B------:R-:W-:Y:S01]  /*c970*/  MUFU.EX2 R40, R40 ;  /* 0x0000002800287308 */ /* 0x000fe20000000800 */
[----:B-1----:R-:W-:-:S07]  /*c980*/  FADD.FTZ R13, R57, R10 ;  /* 0x0000000a390d7221 */ /* 0x002fce0000010000 */
[----:B------:R-:W1:Y:S01]  /*c990*/  MUFU.EX2 R61, R61 ;  /* 0x0000003d003d7308 */ /* 0x000e620000000800 */
[----:B0-----:R-:W-:-:S07]  /*c9a0*/  FADD.FTZ R14, R68, R7 ;  /* 0x00000007440e7221 */ /* 0x001fce0000010000 */
[----:B------:R-:W0:Y:S08]  /*c9b0*/  MUFU.EX2 R3, R3 ;  /* 0x0000000300037308 */ /* 0x000e300000000800 */
[----:B------:R-:W2:Y:S01]  /*c9c0*/  MUFU.EX2 R72, R72 ;  /* 0x0000004800487308 */ /* 0x000ea20000000800 */
[----:B-1----:R-:W-:Y:S01]  /*c9d0*/  F2FP.SATFINITE.E4M3.F32.PACK_AB_MERGE_C R142, R61, R40, RZ ;  /* 0x000000283d8e723e */ /* 0x002fe200048070ff */
[----:B------:R-:W-:-:S03]  /*c9e0*/  FADD.FTZ R40, R40, R13 ;  /* 0x0000000d28287221 */ /* 0x000fc60000010000 */
[----:B------:R-:W-:Y:S01]  /*c9f0*/  F2FP.SATFINITE.E4M3.F32.PACK_AB_MERGE_C R142, R57, R36, R142 ;  /* 0x00000024398e723e */ /* 0x000fe2000480708e */
[----:B------:R-:W-:-:S02]  /*ca00*/  FADD.FTZ R61, R61, R40 ;  /* 0x000000283d3d7221 */ /* 0x000fc40000010000 */
[----:B------:R-:W-:Y:S01]  /*ca10*/  MUFU.EX2 R44, R44 ;  /* 0x0000002c002c7308 */ /* 0x000fe20000000800 */
[----:B0-----:R-:W-:-:S07]  /*ca20*/  FADD.FTZ R7, R3, R14 ;  /* 0x0000000e03077221 */ /* 0x001fce0000010000 */
[----:B------:R-:W0:Y:S01]  /*ca30*/  MUFU.EX2 R69, R69 ;  /* 0x0000004500457308 */ /* 0x000e220000000800 */
[C---:B--2---:R-:W-:Y:S01]  /*ca40*/  F2FP.SATFINITE.E4M3.F32.PACK_AB_MERGE_C R13, R72.reuse, R3, RZ ;  /* 0x00000003480d723e */ /* 0x044fe200048070ff */
[----:B------:R-:W-:-:S03]  /*ca50*/  FADD.FTZ R72, R72, R7 ;  /* 0x0000000748487221 */ /* 0x000fc60000010000 */
[----:B------:R-:W-:-:S03]  /*ca60*/  F2FP.SATFINITE.E4M3.F32.PACK_AB_MERGE_C R143, R68, R51, R13 ;  /* 0x00000033448f723e */ /* 0x000fc6000480700d */
[----:B------:R-:W1:Y:S08]  /*ca70*/  MUFU.EX2 R42, R42 ;  /* 0x0000002a002a7308 */ /* 0x000e700000000800 */
[----:B------:R2:W3:Y:S01]  /*ca80*/  MUFU.EX2 R37, R135 ;  /* 0x0000008700257308 */ /* 0x0004e20000000800 */
[----:B0-----:R-:W-:-:S07]  /*ca90*/  F2FP.SATFINITE.E4M3.F32.PACK_AB_MERGE_C R144, R69, R44, RZ ;  /* 0x0000002c4590723e */ /* 0x001fce00048070ff */
[----:B------:R-:W0:Y:S01]  /*caa0*/  MUFU.EX2 R65, R65 ;  /* 0x0000004100417308 */ /* 0x000e220000000800 */
[----:B-1----:R-:W-:-:S01]  /*cab0*/  FADD.FTZ R14, R42, R61 ;  /* 0x0000003d2a0e7221 */ /* 0x002fc20000010000 */
[----:B--2---:R-:W-:-:S04]  /*cac0*/  IMAD.MOV.U32 R135, RZ, RZ, RZ ;  /* 0x000000ffff877224 */ /* 0x004fc800078e00ff */
[----:B------:R-:W-:Y:S02]  /*cad0*/  IMAD.MOV.U32 R134, RZ, RZ, R135 ;  /* 0x000000ffff867224 */ /* 0x000fe400078e0087 */
[----:B------:R-:W1:Y:S01]  /*cae0*/  MUFU.EX2 R12, R75 ;  /* 0x0000004b000c7308 */ /* 0x000e620000000800 */
[----:B---3--:R-:W-:-:S01]  /*caf0*/  FADD.FTZ R3, R37, R72 ;  /* 0x0000004825037221 */ /* 0x008fc20000010000 */
[--C-:B------:R-:W-:Y:S02]  /*cb00*/  IMAD.MOV.U32 R133, RZ, RZ, R135.reuse ;  /* 0x000000ffff857224 */ /* 0x100fe400078e0087 */
[--C-:B------:R-:W-:Y:S02]  /*cb10*/  IMAD.MOV.U32 R132, RZ, RZ, R135.reuse ;  /* 0x000000ffff847224 */ /* 0x100fe400078e0087 */
[--C-:B------:R-:W-:Y:S02]  /*cb20*/  IMAD.MOV.U32 R131, RZ, RZ, R135.reuse ;  /* 0x000000ffff837224 */ /* 0x100fe400078e0087 */
[----:B------:R-:W2:Y:S01]  /*cb30*/  MUFU.EX2 R9, R63 ;  /* 0x0000003f00097308 */ /* 0x000ea20000000800 */
[C---:B0-----:R-:W-:Y:S01]  /*cb40*/  F2FP.SATFINITE.E4M3.F32.PACK_AB_MERGE_C R144, R65.reuse, R42, R144 ;  /* 0x0000002a4190723e */ /* 0x041fe20004807090 */
[----:B------:R-:W-:Y:S01]  /*cb50*/  FADD.FTZ R65, R65, R14 ;  /* 0x0000000e41417221 */ /* 0x000fe20000010000 */
[----:B------:R-:W-:-:S02]  /*cb60*/  IMAD.MOV.U32 R130, RZ, RZ, R135 ;  /* 0x000000ffff827224 */ /* 0x000fc400078e0087 */
[----:B------:R-:W-:Y:S02]  /*cb70*/  IMAD.MOV.U32 R129, RZ, RZ, R135 ;  /* 0x000000ffff817224 */ /* 0x000fe400078e0087 */
[----:B------:R-:W-:-:S01]  /*cb80*/  FADD.FTZ R44, R44, R65 ;  /* 0x000000412c2c7221 */ /* 0x000fc20000010000 */
[----:B------:R-:W-:Y:S01]  /*cb90*/  IMAD.MOV.U32 R128, RZ, RZ, R135 ;  /* 0x000000ffff807224 */ /* 0x000fe200078e0087 */
[----:B------:R-:W0:Y:S01]  /*cba0*/  MUFU.EX2 R24, R79 ;  /* 0x0000004f00187308 */ /* 0x000e220000000800 */
[----:B-1----:R-:W-:-:S01]  /*cbb0*/  FADD.FTZ R6, R12, R3 ;  /* 0x000000030c067221 */ /* 0x002fc20000010000 */
[----:B------:R-:W-:Y:S01]  /*cbc0*/  FADD.FTZ R69, R69, R44 ;  /* 0x0000002c45457221 */ /* 0x000fe20000010000 */
[--C-:B------:R-:W-:Y:S02]  /*cbd0*/  IMAD.MOV.U32 R127, RZ, RZ, R135.reuse ;  /* 0x000000ffff7f7224 */ /* 0x100fe400078e0087 */
[--C-:B------:R-:W-:Y:S02]  /*cbe0*/  IMAD.MOV.U32 R126, RZ, RZ, R135.reuse ;  /* 0x000000ffff7e7224 */ /* 0x100fe400078e0087 */
[----:B------:R-:W-:Y:S01]  /*cbf0*/  IMAD.MOV.U32 R125, RZ, RZ, R135 ;  /* 0x000000ffff7d7224 */ /* 0x000fe200078e0087 */
[----:B------:R-:W-:Y:S01]  /*cc00*/  MUFU.EX2 R48, R48 ;  /* 0x0000003000307308 */ /* 0x000fe20000000800 */
[----:B--2---:R-:W-:-:S01]  /*cc10*/  FADD.FTZ R3, R9, R6 ;  /* 0x0000000609037221 */ /* 0x004fc20000010000 */
[----:B------:R-:W-:-:S02]  /*cc20*/  IMAD.MOV.U32 R124, RZ, RZ, R135 ;  /* 0x000000ffff7c7224 */ /* 0x000fc400078e0087 */
[--C-:B------:R-:W-:Y:S02]  /*cc30*/  IMAD.MOV.U32 R123, RZ, RZ, R135.reuse ;  /* 0x000000ffff7b7224 */ /* 0x100fe400078e0087 */
[----:B------:R-:W-:Y:S02]  /*cc40*/  IMAD.MOV.U32 R122, RZ, RZ, R135 ;  /* 0x000000ffff7a7224 */ /* 0x000fe400078e0087 */
[----:B------:R-:W1:Y:S01]  /*cc50*/  MUFU.EX2 R77, R77 ;  /* 0x0000004d004d7308 */ /* 0x000e620000000800 */
[C---:B0-----:R-:W-:Y:S01]  /*cc60*/  F2FP.SATFINITE.E4M3.F32.PACK_AB_MERGE_C R9, R24.reuse, R9, RZ ;  /* 0x000000091809723e */ /* 0x041fe200048070ff */
[----:B------:R-:W-:Y:S01]  /*cc70*/  FADD.FTZ R24, R24, R3 ;  /* 0x0000000318187221 */ /* 0x000fe20000010000 */
[----:B------:R-:W-:Y:S02]  /*cc80*/  IMAD.MOV.U32 R121, RZ, RZ, R135 ;  /* 0x000000ffff797224 */ /* 0x000fe400078e0087 */
[----:B------:R-:W-:Y:S01]  /*cc90*/  F2FP.SATFINITE.E4M3.F32.PACK_AB_MERGE_C R145, R12, R37, R9 ;  /* 0x000000250c91723e */ /* 0x000fe20004807009 */
[----:B------:R-:W-:-:S02]  /*cca0*/  IMAD.MOV.U32 R120, RZ, RZ, R135 ;  /* 0x000000ffff787224 */ /* 0x000fc400078e0087 */
[----:B------:R-:W0:Y:S01]  /*ccb0*/  MUFU.EX2 R46, R46 ;  /* 0x0000002e002e7308 */ /* 0x000e220000000800 */
[--C-:B------:R-:W-:Y:S02]  /*ccc0*/  IMAD.MOV.U32 R119, RZ, RZ, R135.reuse ;  /* 0x000000ffff777224 */ /* 0x100fe400078e0087 */
[--C-:B------:R-:W-:Y:S02]  /*ccd0*/  IMAD.MOV.U32 R118, RZ, RZ, R135.reuse ;  /* 0x000000ffff767224 */ /* 0x100fe400078e0087 */
[--C-:B------:R-:W-:Y:S02]  /*cce0*/  IMAD.MOV.U32 R117, RZ, RZ, R135.reuse ;  /* 0x000000ffff757224 */ /* 0x100fe400078e0087 */
[--C-:B------:R-:W-:Y:S01]  /*ccf0*/  IMAD.MOV.U32 R116, RZ, RZ, R135.reuse ;  /* 0x000000ffff747224 */ /* 0x100fe200078e0087 */
[----:B------:R-:W2:Y:S01]  /*cd00*/  MUFU.EX2 R45, R45 ;  /* 0x0000002d002d7308 */ /* 0x000ea20000000800 */
[----:B-1----:R-:W-:Y:S01]  /*cd10*/  F2FP.SATFINITE.E4M3.F32.PACK_AB_MERGE_C R7, R77, R48, RZ ;  /* 0x000000304d07723e */ /* 0x002fe200048070ff */
[----:B------:R-:W-:-:S02]  /*cd20*/  IMAD.MOV.U32 R115, RZ, RZ, R135 ;  /* 0x000000ffff737224 */ /* 0x000fc400078e0087 */
[--C-:B------:R-:W-:Y:S02]  /*cd30*/  IMAD.MOV.U32 R114, RZ, RZ, R135.reuse ;  /* 0x000000ffff727224 */ /* 0x100fe400078e0087 */
[----:B------:R-:W-:Y:S02]  /*cd40*/  IMAD.MOV.U32 R113, RZ, RZ, R135 ;  /* 0x000000ffff717224 */ /* 0x000fe400078e0087 */
[----:B------:R-:W1:Y:S01]  /*cd50*/  MUFU.EX2 R73, R73 ;  /* 0x0000004900497308 */ /* 0x000e620000000800 */
[----:B0-----:R-:W-:-:S01]  /*cd60*/  FADD.FTZ R6, R46, R69 ;  /* 0x000000452e067221 */ /* 0x001fc20000010000 */
[--C-:B------:R-:W-:Y:S02]  /*cd70*/  IMAD.MOV.U32 R112, RZ, RZ, R135.reuse ;  /* 0x000000ffff707224 */ /* 0x100fe400078e0087 */
[--C-:B------:R-:W-:Y:S02]  /*cd80*/  IMAD.MOV.U32 R111, RZ, RZ, R135.reuse ;  /* 0x000000ffff6f7224 */ /* 0x100fe400078e0087 */
[----:B------:R-:W-:-:S02]  /*cd90*/  IMAD.MOV.U32 R110, RZ, RZ, R135 ;  /* 0x000000ffff6e7224 */ /* 0x000fc400078e0087 */
[----:B------:R-:W0:Y:S01]  /*cda0*/  MUFU.EX2 R10, R83 ;  /* 0x00000053000a7308 */ /* 0x000e220000000800 */
[----:B--2---:R-:W-:-:S01]  /*cdb0*/  FADD.FTZ R3, R45, R24 ;  /* 0x000000182d037221 */ /* 0x004fc20000010000 */
[--C-:B------:R-:W-:Y:S02]  /*cdc0*/  IMAD.MOV.U32 R109, RZ, RZ, R135.reuse ;  /* 0x000000ffff6d7224 */ /* 0x100fe400078e0087 */
[--C-:B------:R-:W-:Y:S02]  /*cdd0*/  IMAD.MOV.U32 R108, RZ, RZ, R135.reuse ;  /* 0x000000ffff6c7224 */ /* 0x100fe400078e0087 */
[----:B------:R-:W-:Y:S02]  /*cde0*/  IMAD.MOV.U32 R107, RZ, RZ, R135 ;  /* 0x000000ffff6b7224 */ /* 0x000fe400078e0087 */
[----:B------:R-:W-:Y:S01]  /*cdf0*/  MUFU.EX2 R53, R53 ;  /* 0x0000003500357308 */ /* 0x000fe20000000800 */
[C---:B-1----:R-:W-:Y:S01]  /*ce00*/  F2FP.SATFINITE.E4M3.F32.PACK_AB_MERGE_C R146, R73.reuse, R46, R7 ;  /* 0x0000002e4992723e */ /* 0x042fe20004807007 */
[----:B------:R-:W-:Y:S01]  /*ce10*/  FADD.FTZ R73, R73, R6 ;  /* 0x0000000649497221 */ /* 0x000fe20000010000 */
[----:B------:R-:W-:-:S02]  /*ce20*/  IMAD.MOV.U32 R106, RZ, RZ, R135 ;  /* 0x000000ffff6a7224 */ /* 0x000fc400078e0087 */
[----:B------:R-:W-:Y:S02]  /*ce30*/  IMAD.MOV.U32 R105, RZ, RZ, R135 ;  /* 0x000000ffff697224 */ /* 0x000fe400078e0087 */
[----:B------:R-:W-:-:S01]  /*ce40*/  FADD.FTZ R48, R48, R73 ;  /* 0x0000004930307221 */ /* 0x000fc20000010000 */
[----:B------:R-:W-:Y:S01]  /*ce50*/  IMAD.MOV.U32 R104, RZ, RZ, R135 ;  /* 0x000000ffff687224 */ /* 0x000fe200078e0087 */
[----:B------:R-:W1:Y:S01]  /*ce60*/  MUFU.EX2 R56, R56 ;  /* 0x0000003800387308 */ /* 0x000e620000000800 */
[----:B0-----:R-:W-:-:S01]  /*ce70*/  FADD.FTZ R6, R10, R3 ;  /* 0x000000030a067221 */ /* 0x001fc20000010000 */
        /* <DEDUP_REMOVED lines=8> */
[----:B-1----:R-:W-:Y:S01]  /*cf00*/  F2FP.SATFINITE.E4M3.F32.PACK_AB_MERGE_C R3, R56, R53, RZ ;  /* 0x000000353803723e */ /* 0x002fe200048070ff */
[----:B------:R-:W-:-:S01]  /*cf10*/  FADD.FTZ R53, R53, R6 ;  /* 0x0000000635357221 */ /* 0x000fc20000010000 */
[----:B------:R-:W-:-:S02]  /*cf20*/  IMAD.MOV.U32 R95, RZ, RZ, R135 ;  /* 0x000000ffff5f7224 */ /* 0x000fc400078e0087 */
[----:B------:R-:W-:Y:S01]  /*cf30*/  F2FP.SATFINITE.E4M3.F32.PACK_AB_MERGE_C R147, R10, R45, R3 ;  /* 0x0000002d0a93723e */ /* 0x000fe20004807003 */
[----:B------:R-:W-:Y:S01]  /*cf40*/  FADD.FTZ R3, R77, R48 ;  /* 0x000000304d037221 */ /* 0x000fe20000010000 */
[----:B------:R-:W-:-:S01]  /*cf50*/  FADD.FTZ R6, R56, R53 ;  /* 0x0000003538067221 */ /* 0x000fc20000010000 */
[--C-:B------:R-:W-:Y:S02]  /*cf60*/  IMAD.MOV.U32 R94, RZ, RZ, R135.reuse ;  /* 0x000000ffff5e7224 */ /* 0x100fe400078e0087 */
[--C-:B------:R-:W-:Y:S02]  /*cf70*/  IMAD.MOV.U32 R93, RZ, RZ, R135.reuse ;  /* 0x000000ffff5d7224 */ /* 0x100fe400078e0087 */
[--C-:B------:R-:W-:Y:S02]  /*cf80*/  IMAD.MOV.U32 R92, RZ, RZ, R135.reuse ;  /* 0x000000ffff5c7224 */ /* 0x100fe400078e0087 */
[--C-:B------:R-:W-:Y:S02]  /*cf90*/  IMAD.MOV.U32 R91, RZ, RZ, R135.reuse ;  /* 0x000000ffff5b7224 */ /* 0x100fe400078e0087 */
[----:B------:R-:W-:-:S02]  /*cfa0*/  IMAD.MOV.U32 R90, RZ, RZ, R135 ;  /* 0x000000ffff5a7224 */ /* 0x000fc400078e0087 */
[--C-:B------:R-:W-:Y:S02]  /*cfb0*/  IMAD.MOV.U32 R89, RZ, RZ, R135.reuse ;  /* 0x000000ffff597224 */ /* 0x100fe400078e0087 */
[----:B------:R-:W-:Y:S01]  /*cfc0*/  IMAD.MOV.U32 R88, RZ, RZ, R135 ;  /* 0x000000ffff587224 */ /* 0x000fe200078e0087 */
[----:B------:R-:W-:Y:S06]  /*cfd0*/  @!P1 BRA `(.L_x_400) ;  /* 0x0000001c00c89947 */ /* 0x000fec0003800000 */
[----:B------:R-:W2:Y:S01]  /*cfe0*/  LDL.LU R80, [R1+0x1c] ;  /* 0x00001c0001507983 */ /* 0x000ea20000300800 */
[----:B------:R-:W-:Y:S01]  /*cff0*/  IMAD.MOV.U32 R12, RZ, RZ, R8 ;  /* 0x000000ffff0c7224 */ /* 0x000fe200078e0008 */
[----:B------:R-:W-:Y:S01]  /*d000*/  CS2R R134, SRZ ;  /* 0x0000000000867805 */ /* 0x000fe2000001ff00 */
[----:B------:R-:W-:Y:S01]  /*d010*/  IMAD.MOV.U32 R13, RZ, RZ, R0 ;  /* 0x000000ffff0d7224 */ /* 0x000fe200078e0000 */
[----:B------:R-:W-:Y:S01]  /*d020*/  CS2R R132, SRZ ;  /* 0x0000000000847805 */ /* 0x000fe2000001ff00 */
[----:B------:R-:W-:Y:S01]  /*d030*/  IMAD.MOV.U32 R10, RZ, RZ, R155 ;  /* 0x000000ffff0a7224 */ /* 0x000fe200078e009b */
[----:B------:R-:W-:Y:S01]  /*d040*/  CS2R R130, SRZ ;  /* 0x0000000000827805 */ /* 0x000fe2000001ff00 */
[----:B------:R-:W-:Y:S01]  /*d050*/  IMAD.MOV.U32 R9, RZ, RZ, R154 ;  /* 0x000000ffff097224 */ /* 0x000fe200078e009a */
        /* <DEDUP_REMOVED lines=20> */
[----:B------:R-:W-:Y:S01]  /*d1a0*/  CS2R R88, SRZ ;  /* 0x0000000000587805 */ /* 0x000fe2000001ff00 */
[----:B--2---:R-:W-:-:S07]  /*d1b0*/  VIADD R7, R80, 0xfffffffe ;  /* 0xfffffffe50077836 */ /* 0x004fce0000000000 */
.L_x_412:
[----:B------:R-:W-:-:S04]  /*d1c0*/  ISETP.NE.AND P1, PT, R9, 0x1, PT ;  /* 0x000000010900780c */ /* 0x000fc80003f25270 */
[----:B------:R-:W-:-:S04]  /*d1d0*/  SEL R155, RZ, 0x1, P1 ;  /* 0x00000001ff9b7807 */ /* 0x000fc80000800000 */
[----:B------:R-:W-:Y:S01]  /*d1e0*/  LOP3.LUT R155, R10, R155, RZ, 0x3c, !PT ;  /* 0x0000009b0a9b7212 */ /* 0x000fe200078e3cff */
[----:B0-----:R-:W-:Y:S06]  /*d1f0*/  @!P0 BRA `(.L_x_401) ;  /* 0x0000000000048947 */ /* 0x001fec0003800000 */
[----:B------:R-:W-:Y:S01]  /*d200*/  BPT.TRAP 0x1 ;  /* 0x000000040000795c */ /* 0x000fe20000300000 */
.L_x_401:
[----:B------:R-:W-:Y:S01]  /*d210*/  VIADD R154, R9, 0x1 ;  /* 0x00000001099a7836 */ /* 0x000fe20000000000 */
[----:B------:R-:W-:-:S04]  /*d220*/  SHF.L.U32 R11, R155, 0x1f, RZ ;  /* 0x0000001f9b0b7819 */ /* 0x000fc800000006ff */
[----:B------:R-:W-:-:S04]  /*d230*/  ISETP.NE.AND P1, PT, R154, 0x2, PT ;  /* 0x000000029a00780c */ /* 0x000fc80003f25270 */
[----:B------:R-:W-:-:S05]  /*d240*/  SEL R154, R154, RZ, P1 ;  /* 0x000000ff9a9a7207 */ /* 0x000fca0000800000 */
[----:B------:R-:W-:-:S04]  /*d250*/  IMAD R14, R154, 0x8, R16 ;  /* 0x000000089a0e7824 */ /* 0x000fc800078e0210 */
[----:B------:R0:W1:Y:S01]  /*d260*/  SYNCS.PHASECHK.TRANS64.TRYWAIT P1, [R14+URZ+0x19c30], R11 ;  /* 0x019c300b0e0075a7 */ /* 0x000062000802017f */
[----:B------:R-:W-:Y:S05]  /*d270*/  @!P0 BRA `(.L_x_402) ;  /* 0x0000000000048947 */ /* 0x000fea0003800000 */
[----:B------:R-:W-:Y:S01]  /*d280*/  BPT.TRAP 0x1 ;  /* 0x000000040000795c */ /* 0x000fe20000300000 */
.L_x_402:
[----:B------:R-:W2:Y:S01]  /*d290*/  LDL R0, [R1+0x10] ;  /* 0x0000100001007983 */ /* 0x000ea20000100800 */
[----:B------:R-:W-:Y:S01]  /*d2a0*/  BSSY B1, `(.L_x_403) ;  /* 0x0000006000017945 */ /* 0x000fe20003800000 */
[----:B------:R-:W-:Y:S02]  /*d2b0*/  IMAD.MOV.U32 R27, RZ, RZ, -0x3ffffff0 ;  /* 0xc0000010ff1b7424 */ /* 0x000fe400078e00ff */
[----:B--2---:R-:W-:Y:S01]  /*d2c0*/  IMAD R26, R154, 0x300, R0 ;  /* 0x000003009a1a7824 */ /* 0x004fe200078e0200 */
[----:B-1----:R-:W-:Y:S06]  /*d2d0*/  @P1 BRA `(.L_x_404) ;  /* 0x0000000000081947 */ /* 0x002fec0003800000 */
[----:B------:R-:W1:Y:S02]  /*d2e0*/  SYNCS.PHASECHK.TRANS64.TRYWAIT P1, [R14+URZ+0x19c30], R11 ;  /* 0x019c300b0e0075a7 */ /* 0x000e64000802017f */
[----:B-1----:R-:W-:Y:S05]  /*d2f0*/  @!P1 BRA `(.L_x_405) ;  /* 0x000000b400249947 */ /* 0x002fea0003800000 */
.L_x_404:
[----:B------:R-:W-:Y:S05]  /*d300*/  BSYNC B1 ;  /* 0x0000000000017941 */ /* 0x000fea0003800000 */
.L_x_403:
[----:B------:R2:W-:Y:S04]  /*d310*/  STL.64 [R1+0x78], R2 ;  /* 0x0000780201007387 */ /* 0x0005e80000100a00 */
[----:B--2---:R-:W2:Y:S01]  /*d320*/  LDL.64 R2, [R1] ;  /* 0x0000000001027983 */ /* 0x004ea20000100a00 */
[C---:B------:R-:W-:Y:S01]  /*d330*/  R2UR UR6, R26.reuse ;  /* 0x000000001a0672ca */ /* 0x040fe200000e0000 */
[C---:B------:R-:W-:Y:S01]  /*d340*/  VIADD R24, R26.reuse, 0x100 ;  /* 0x000001001a187836 */ /* 0x040fe20000000000 */
[----:B------:R-:W-:Y:S01]  /*d350*/  R2UR UR7, R27 ;  /* 0x000000001b0772ca */ /* 0x000fe200000e0000 */
[----:B------:R-:W-:Y:S01]  /*d360*/  VIADD R26, R26, 0x200 ;  /* 0x000002001a1a7836 */ /* 0x000fe20000000000 */
[----:B------:R-:W-:Y:S01]  /*d370*/  R2UR UR4, R4 ;  /* 0x00000000040472ca */ /* 0x000fe200000e0000 */
[----:B------:R-:W-:Y:S01]  /*d380*/  IMAD.MOV.U32 R25, RZ, RZ, -0x3ffffff0 ;  /* 0xc0000010ff197424 */ /* 0x000fe200078e00ff */
[----:B------:R-:W-:Y:S01]  /*d390*/  R2UR UR5, R5 ;  /* 0x00000000050572ca */ /* 0x000fe200000e0000 */
[----:B------:R-:W-:Y:S01]  /*d3a0*/  IMAD.MOV.U32 R27, RZ, RZ, -0x3ffffff0 ;  /* 0xc0000010ff1b7424 */ /* 0x000fe200078e00ff */
[----:B------:R-:W-:-:S02]  /*d3b0*/  R2UR UR10, R24 ;  /* 0x00000000180a72ca */ /* 0x000fc400000e0000 */
[----:B------:R-:W-:Y:S02]  /*d3c0*/  R2UR UR11, R25 ;  /* 0x00000000190b72ca */ /* 0x000fe400000e0000 */
[----:B------:R-:W-:Y:S02]  /*d3d0*/  R2UR UR14, R26 ;  /* 0x000000001a0e72ca */ /* 0x000fe400000e0000 */
[----:B------:R-:W-:Y:S02]  /*d3e0*/  R2UR UR15, R27 ;  /* 0x000000001b0f72ca */ /* 0x000fe400000e0000 */
[----:B------:R-:W-:-:S06]  /*d3f0*/  WARPGROUP.ARRIVE ;  /* 0x00000000000079c5 */ /* 0x000fcc0000000000 */
[----:B------:R-:W-:Y:S01]  /*d400*/  QGMMA.64x128x32.F32.E4M3.E4M3 R24, gdesc[UR4], RZ, !UPT, gsb0 ;  /* 0x01e00000041879f3 */ /* 0x000fe2000c0008ff */
[----:B------:R-:W-:Y:S02]  /*d410*/  R2UR UR12, R20 ;  /* 0x00000000140c72ca */ /* 0x000fe400000e0000 */
[----:B------:R-:W-:Y:S01]  /*d420*/  R2UR UR13, R21 ;  /* 0x00000000150d72ca */ /* 0x000fe200000e0000 */
[----:B------:R-:W-:Y:S02]  /*d430*/  WARPGROUP.DEPBAR.LE gsb0, 0x0 ;  /* 0x00008000000079c5 */ /* 0x000fe40000010000 */
[----:B------:R-:W-:Y:S01]  /*d440*/  WARPGROUP.ARRIVE ;  /* 0x00000000000079c5 */ /* 0x000fe20000000000 */
[----:B--2---:R-:W-:Y:S02]  /*d450*/  R2UR UR8, R2 ;  /* 0x00000000020872ca */ /* 0x004fe400000e0000 */
[----:B------:R-:W-:Y:S02]  /*d460*/  R2UR UR9, R3 ;  /* 0x00000000030972ca */ /* 0x000fe400000e0000 */
[----:B------:R2:W5:Y:S11]  /*d470*/  LDL.LU.64 R2, [R1+0x78] ;  /* 0x0000780001027983 */ /* 0x0005760000300a00 */
[----:B------:R-:W-:Y:S03]  /*d480*/  QGMMA.64x128x32.F32.E4M3.E4M3 R24, gdesc[UR8], R24, gsb0 ;  /* 0x01e00000081879f3 */ /* 0x000fe60008000818 */
[----:B------:R-:W-:-:S02]  /*d490*/  WARPGROUP.DEPBAR.LE gsb0, 0x0 ;  /* 0x00008000000079c5 */ /* 0x000fc40000010000 */
[----:B------:R-:W-:-:S07]  /*d4a0*/  WARPGROUP.ARRIVE ;  /* 0x00000000000079c5 */ /* 0x000fce0000000000 */
[----:B------:R-:W-:Y:S03]  /*d4b0*/  QGMMA.64x128x32.F32.E4M3.E4M3 R24, gdesc[UR12], R24, gsb0 ;  /* 0x01e000000c1879f3 */ /* 0x000fe60008000818 */
[----:B------:R-:W-:Y:S02]  /*d4c0*/  WARPGROUP.DEPBAR.LE gsb0, 0x0 ;  /* 0x00008000000079c5 */ /* 0x000fe40000010000 */
[----:B--2---:R-:W-:Y:S05]  /*d4d0*/  @!P0 BRA `(.L_x_406) ;  /* 0x0000000000048947 */ /* 0x004fea0003800000 */
[----:B------:R-:W-:Y:S01]  /*d4e0*/  BPT.TRAP 0x1 ;  /* 0x000000040000795c */ /* 0x000fe20000300000 */
.L_x_406:
[----:B------:R-:W-:Y:S01]  /*d4f0*/  SHF.L.U32 R0, R10, 0x1f, RZ ;  /* 0x0000001f0a007819 */ /* 0x000fe200000006ff */
[----:B------:R-:W-:-:S04]  /*d500*/  IMAD R15, R9, 0x8, R16 ;  /* 0x00000008090f7824 */ /* 0x000fc800078e0210 */
[----:B------:R2:W3:Y:S01]  /*d510*/  SYNCS.PHASECHK.TRANS64.TRYWAIT P1, [R15+URZ+0x19c50], R0 ;  /* 0x019c50000f0075a7 */ /* 0x0004e2000802017f */
[----:B------:R-:W-:Y:S05]  /*d520*/  @!P0 BRA `(.L_x_407) ;  /* 0x0000000000048947 */ /* 0x000fea0003800000 */
[----:B------:R-:W-:Y:S01]  /*d530*/  BPT.TRAP 0x1 ;  /* 0x000000040000795c */ /* 0x000fe20000300000 */
.L_x_407:
[----:B------:R-:W-:Y:S04]  /*d540*/  BSSY B1, `(.L_x_408) ;  /* 0x0000004000017945 */ /* 0x000fe80003800000 */
[----:B---3--:R-:W-:Y:S05]  /*d550*/  @P1 BRA `(.L_x_409) ;  /* 0x0000000000081947 */ /* 0x008fea0003800000 */
[----:B------:R-:W3:Y:S02]  /*d560*/  SYNCS.PHASECHK.TRANS64.TRYWAIT P1, [R15+URZ+0x19c50], R0 ;  /* 0x019c50000f0075a7 */ /* 0x000ee4000802017f */
[----:B---3--:R-:W-:Y:S05]  /*d570*/  @!P1 BRA `(.L_x_410) ;  /* 0x000000b000989947 */ /* 0x008fea0003800000 */
.L_x_409:
[----:B------:R-:W-:Y:S05]  /*d580*/  BSYNC B1 ;  /* 0x0000000000017941 */ /* 0x000fea0003800000 */
.L_x_408:
[----:B--23--:R-:W-:Y:S01]  /*d590*/  VIADD R0, R16, 0x3000 ;  /* 0x0000300010007836 */ /* 0x00cfe20000000000 */
[----:B------:R-:W-:Y:S01]  /*d5a0*/  WARPGROUP.ARRIVE ;  /* 0x00000000000079c5 */ /* 0x000fe20000000000 */
[----:B01----:R-:W-:-:S03]  /*d5b0*/  IMAD.MOV.U32 R11, RZ, RZ, 0x40000040 ;  /* 0x40000040ff0b7424 */ /* 0x003fc600078e00ff */
[----:B------:R-:W-:-:S04]  /*d5c0*/  SHF.R.U32.HI R0, RZ, 0x4, R0 ;  /* 0x00000004ff007819 */ /* 0x000fc80000011600 */
[----:B------:R-:W-:-:S04]  /*d5d0*/  LOP3.LUT R0, R0, 0x3fff, RZ, 0xc0, !PT ;  /* 0x00003fff00007812 */ /* 0x000fc800078ec0ff */
[----:B------:R-:W-:-:S05]  /*d5e0*/  LOP3.LUT R0, R0, 0x10000, RZ, 0xfc, !PT ;  /* 0x0001000000007812 */ /* 0x000fca00078efcff */
[----:B------:R-:W-:Y:S01]  /*d5f0*/  IMAD R8, R9, 0x300, R0 ;  /* 0x0000030009087824 */ /* 0x000fe200078e0200 */
[----:B------:R-:W-:Y:S01]  /*d600*/  FMNMX.FTZ R0, R24, R13, !PT ;  /* 0x0000000d18007209 */ /* 0x000fe20007810000 */
[----:B------:R-:W-:Y:S02]  /*d610*/  IMAD.MOV.U32 R9, RZ, RZ, 0x40000040 ;  /* 0x40000040ff097424 */ /* 0x000fe400078e00ff */
[C---:B------:R-:W-:Y:S01]  /*d620*/  VIADD R10, R8.reuse, 0x2 ;  /* 0x00000002080a7836 */ /* 0x040fe20000000000 */
[----:B------:R-:W-:Y:S02]  /*d630*/  R2UR UR6, R8 ;  /* 0x00000000080672ca */ /* 0x000fe400000e0000 */
[----:B------:R-:W-:Y:S02]  /*d640*/  R2UR UR7, R9 ;  /* 0x00000000090772ca */ /* 0x000fe400000e0000 */
[----:B------:R-:W-:-:S04]  /*d650*/  FMNMX.FTZ R0, R25, R0, !PT ;  /* 0x0000000019007209 */ /* 0x000fc80007810000 */
[----:B------:R-:W-:-:S04]  /*d660*/  FMNMX.FTZ R0, R28, R0, !PT ;  /* 0x000000001c007209 */ /* 0x000fc80007810000 */
[----:B------:R-:W-:-:S03]  /*d670*/  FMNMX.FTZ R0, R29, R0, !PT ;  /* 0x000000001d007209 */ /* 0x000fc60007810000 */
[----:B------:R-:W-:Y:S01]  /*d680*/  QGMMA.64x96x32.F32.E4M3.E4M3 R88, R148, gdesc[UR4], R88, gsb0 ;  /* 0x0160000494587df3 */ /* 0x000fe20008000858 */
[----:B------:R-:W-:Y:S01]  /*d690*/  R2UR UR6, R10 ;  /* 0x000000000a0672ca */ /* 0x000fe200000e0000 */
[----:B------:R-:W-:Y:S01]  /*d6a0*/  VIADD R10, R8, 0x4 ;  /* 0x00000004080a7836 */ /* 0x000fe20000000000 */
[----:B------:R-:W-:Y:S01]  /*d6b0*/  R2UR UR7, R11 ;  /* 0x000000000b0772ca */ /* 0x000fe200000e0000 */
[----:B------:R-:W-:Y:S01]  /*d6c0*/  IMAD.MOV.U32 R11, RZ, RZ, 0x40000040 ;  /* 0x40000040ff0b7424 */ /* 0x000fe200078e00ff */
[----:B------:R-:W-:Y:S01]  /*d6d0*/  FMNMX.FTZ R0, R32, R0, !PT ;  /* 0x0000000020007209 */ /* 0x000fe20007810000 */
[----:B------:R-:W-:-:S03]  /*d6e0*/  VIADD R8, R8, 0x6 ;  /* 0x0000000608087836 */ /* 0x000fc60000000000 */
[----:B------:R-:W-:-:S04]  /*d6f0*/  FMNMX.FTZ R0, R33, R0, !PT ;  /* 0x0000000021007209 */ /* 0x000fc80007810000 */
        /* <DEDUP_REMOVED lines=24> */
[----:B------:R-:W-:Y:S01]  /*d880*/  FMNMX.FTZ R0, R84, R0, !PT ;  /* 0x0000000054007209 */ /* 0x000fe20007810000 */
[----:B------:R-:W-:Y:S02]  /*d890*/  WARPGROUP.DEPBAR.LE gsb0, 0x0 ;  /* 0x00008000000079c5 */ /* 0x000fe40000010000 */
[----:B------:R-:W-:Y:S01]  /*d8a0*/  WARPGROUP.ARRIVE ;  /* 0x00000000000079c5 */ /* 0x000fe20000000000 */
[----:B------:R-:W-:-:S05]  /*d8b0*/  FMNMX.FTZ R0, R85, R0, !PT ;  /* 0x0000000055007209 */ /* 0x000fca0007810000 */
[----:B------:R-:W0:Y:S01]  /*d8c0*/  S2R R151, SR_TID.X ;  /* 0x0000000000977919 */ /* 0x000e220000002100 */
[----:B------:R-:W-:Y:S01]  /*d8d0*/  QGMMA.64x96x32.F32.E4M3.E4M3 R88, R136, gdesc[UR4], R88, gsb0 ;  /* 0x0160000488587df3 */ /* 0x000fe20008000858 */
[----:B------:R-:W-:Y:S01]  /*d8e0*/  R2UR UR6, R10 ;  /* 0x000000000a0672ca */ /* 0x000fe200000e0000 */
[----:B------:R-:W1:Y:S01]  /*d8f0*/  SHFL.BFLY PT, R9, R0, 0x2, 0x1f ;  /* 0x0c401f0000097f89 */ /* 0x000e6200000e0000 */
[----:B------:R-:W-:Y:S02]  /*d900*/  FMNMX.FTZ R10, R26, R12, !PT ;  /* 0x0000000c1a0a7209 */ /* 0x000fe40007810000 */
[----:B------:R-:W-:Y:S02]  /*d910*/  R2UR UR7, R11 ;  /* 0x000000000b0772ca */ /* 0x000fe400000e0000 */
[----:B------:R-:W-:-:S04]  /*d920*/  FMNMX.FTZ R10, R27, R10, !PT ;  /* 0x0000000a1b0a7209 */ /* 0x000fc80007810000 */
[----:B------:R-:W-:-:S04]  /*d930*/  FMNMX.FTZ R10, R30, R10, !PT ;  /* 0x0000000a1e0a7209 */ /* 0x000fc80007810000 */
[----:B------:R-:W-:-:S04]  /*d940*/  FMNMX.FTZ R10, R31, R10, !PT ;  /* 0x0000000a1f0a7209 */ /* 0x000fc80007810000 */
[----:B------:R-:W-:-:S04]  /*d950*/  FMNMX.FTZ R10, R34, R10, !PT ;  /* 0x0000000a220a7209 */ /* 0x000fc80007810000 */
[----:B------:R-:W-:Y:S02]  /*d960*/  FMNMX.FTZ R10, R35, R10, !PT ;  /* 0x0000000a230a7209 */ /* 0x000fe40007810000 */
[----:B-1----:R-:W-:Y:S01]  /*d970*/  FMNMX.FTZ R0, R0, R9, !PT ;  /* 0x0000000900007209 */ /* 0x002fe20007810000 */
[----:B------:R-:W-:Y:S01]  /*d980*/  IMAD.MOV.U32 R9, RZ, RZ, 0x40000040 ;  /* 0x40000040ff097424 */ /* 0x000fe200078e00ff */
[----:B------:R-:W-:Y:S02]  /*d990*/  FMNMX.FTZ R10, R38, R10, !PT ;  /* 0x0000000a260a7209 */ /* 0x000fe40007810000 */
[----:B0-----:R-:W-:Y:S02]  /*d9a0*/  LOP3.LUT R151, R151, 0x7f, RZ, 0xc0, !PT ;  /* 0x0000007f97977812 */ /* 0x001fe400078ec0ff */
[----:B------:R-:W-:Y:S02]  /*d9b0*/  FMNMX.FTZ R10, R39, R10, !PT ;  /* 0x0000000a270a7209 */ /* 0x000fe40007810000 */
[----:B------:R-:W-:-:S02]  /*d9c0*/  ISETP.NE.AND P1, PT, R151, RZ, PT ;  /* 0x000000ff9700720c */ /* 0x000fc40003f25270 */
[----:B------:R-:W-:-:S04]  /*d9d0*/  FMNMX.FTZ R10, R42, R10, !PT ;  /* 0x0000000a2a0a7209 */ /* 0x000fc80007810000 */
[----:B------:R-:W-:-:S04]  /*d9e0*/  FMNMX.FTZ R10, R43, R10, !PT ;  /* 0x0000000a2b0a7209 */ /* 0x000fc80007810000 */
[----:B------:R-:W-:-:S03]  /*d9f0*/  FMNMX.FTZ R10, R46, R10, !PT ;  /* 0x0000000a2e0a7209 */ /* 0x000fc60007810000 */
[----:B------:R-:W-:Y:S01]  /*da00*/  @!P1 VIADD R14, R14, 0x19c40 ;  /* 0x00019c400e0e9836 */ /* 0x000fe20000000000 */
[----:B------:R-:W-:-:S04]  /*da10*/  FMNMX.FTZ R10, R47, R10, !PT ;  /* 0x0000000a2f0a7209 */ /* 0x000fc80007810000 */
[----:B------:R-:W-:Y:S02]  /*da20*/  FMNMX.FTZ R10, R50, R10, !PT ;  /* 0x0000000a320a7209 */ /* 0x000fe40007810000 */
[----:B------:R-:W-:Y:S02]  /*da30*/  @!P1 PRMT R14, RZ, 0x654, R14 ;  /* 0x00000654ff0e9816 */ /* 0x000fe4000000000e */
        /* <DEDUP_REMOVED lines=14> */
[----:B------:R-:W-:-:S03]  /*db20*/  WARPGROUP.DEPBAR.LE gsb0, 0x0 ;  /* 0x00008000000079c5 */ /* 0x000fc60000010000 */
[----:B------:R-:W-:Y:S01]  /*db30*/  FMNMX.FTZ R10, R79, R10, !PT ;  /* 0x0000000a4f0a7209 */ /* 0x000fe20007810000 */
[----:B------:R-:W-:-:S03]  /*db40*/  WARPGROUP.ARRIVE ;  /* 0x00000000000079c5 */ /* 0x000fc60000000000 */
[----:B------:R-:W-:-:S03]  /*db50*/  FMNMX.FTZ R10, R82, R10, !PT ;  /* 0x0000000a520a7209 */ /* 0x000fc60007810000 */
[----:B------:R-:W-:Y:S01]  /*db60*/  QGMMA.64x96x32.F32.E4M3.E4M3 R88, R140, gdesc[UR4], R88, gsb0 ;  /* 0x016000048c587df3 */ /* 0x000fe20008000858 */
[----:B------:R-:W-:Y:S02]  /*db70*/  FMNMX.FTZ R10, R83, R10, !PT ;  /* 0x0000000a530a7209 */ /* 0x000fe40007810000 */
[----:B------:R-:W-:Y:S02]  /*db80*/  R2UR UR7, R9 ;  /* 0x00000000090772ca */ /* 0x000fe400000e0000 */
[----:B------:R-:W-:Y:S01]  /*db90*/  FMNMX.FTZ R10, R86, R10, !PT ;  /* 0x0000000a560a7209 */ /* 0x000fe20007810000 */
[----:B------:R-:W0:Y:S01]  /*dba0*/  SHFL.BFLY PT, R9, R0, 0x1, 0x1f ;  /* 0x0c201f0000097f89 */ /* 0x000e2200000e0000 */
[----:B------:R-:W-:Y:S02]  /*dbb0*/  R2UR UR6, R8 ;  /* 0x00000000080672ca */ /* 0x000fe400000e0000 */
[----:B------:R-:W-:-:S05]  /*dbc0*/  FMNMX.FTZ R10, R87, R10, !PT ;  /* 0x0000000a570a7209 */ /* 0x000fca0007810000 */
[----:B------:R-:W1:Y:S01]  /*dbd0*/  SHFL.BFLY PT, R11, R10, 0x2, 0x1f ;  /* 0x0c401f000a0b7f89 */ /* 0x000e6200000e0000 */
[----:B0-----:R-:W-:Y:S02]  /*dbe0*/  FMNMX.FTZ R0, R0, R9, !PT ;  /* 0x0000000900007209 */ /* 0x001fe40007810000 */
[----:B-1----:R-:W-:-:S03]  /*dbf0*/  FMNMX.FTZ R11, R10, R11, !PT ;  /* 0x0000000b0a0b7209 */ /* 0x002fc60007810000 */
[----:B------:R-:W-:Y:S01]  /*dc00*/  FADD.FTZ R10, -R0, R13 ;  /* 0x0000000d000a7221 */ /* 0x000fe20000010100 */
[----:B-----5:R-:W-:-:S01]  /*dc10*/  FFMA.FTZ R13, R2, R0, -8 ;  /* 0xc1000000020d7423 */ /* 0x020fc20000010000 */
[----:B------:R-:W0:Y:S02]  /*dc20*/  SHFL.BFLY PT, R8, R11, 0x1, 0x1f ;  /* 0x0c201f000b087f89 */ /* 0x000e2400000e0000 */
[----:B------:R-:W-:-:S06]  /*dc30*/  FMUL.FTZ R10, R2, R10 ;  /* 0x0000000a020a7220 */ /* 0x000fcc0000410000 */
[----:B------:R-:W-:Y:S01]  /*dc40*/  MUFU.EX2 R10, R10 ;  /* 0x0000000a000a7308 */ /* 0x000fe20000000800 */
[----:B0-----:R-:W-:Y:S01]  /*dc50*/  FMNMX.FTZ R8, R11, R8, !PT ;  /* 0x000000080b087209 */ /* 0x001fe20007810000 */
[C-C-:B------:R-:W-:Y:S01]  /*dc60*/  FFMA.FTZ R11, R2.reuse, R24, -R13.reuse ;  /* 0x00000018020b7223 */ /* 0x140fe2000001080d */
[----:B------:R-:W-:-:S01]  /*dc70*/  FFMA.FTZ R24, R2, R28, -R13 ;  /* 0x0000001c02187223 */ /* 0x000fc2000001080d */
[C-C-:B------:R-:W-:Y:S01]  /*dc80*/  FFMA.FTZ R28, R2.reuse, R32, -R13.reuse ;  /* 0x00000020021c7223 */ /* 0x140fe2000001080d */
[----:B------:R-:W-:-:S01]  /*dc90*/  FFMA.FTZ R32, R2, R36, -R13 ;  /* 0x0000002402207223 */ /* 0x000fc2000001080d */
[----:B------:R-:W-:Y:S01]  /*dca0*/  FADD.FTZ R9, -R8, R12 ;  /* 0x0000000c08097221 */ /* 0x000fe20000010100 */
[----:B------:R-:W-:-:S01]  /*dcb0*/  FFMA.FTZ R12, R2, R25, -R13 ;  /* 0x00000019020c7223 */ /* 0x000fc2000001080d */
[C-C-:B------:R-:W-:Y:S01]  /*dcc0*/  FFMA.FTZ R25, R2.reuse, R29, -R13.reuse ;  /* 0x0000001d02197223 */ /* 0x140fe2000001080d */
        /* <DEDUP_REMOVED lines=13> */
[C---:B------:R-:W-:Y:S01]  /*dda0*/  FFMA.FTZ R81, R2.reuse, R8, -8 ;  /* 0xc100000002517423 */ /* 0x040fe20000010008 */
[C---:B------:R-:W-:Y:S01]  /*ddb0*/  FMUL.FTZ R9, R2.reuse, R9 ;  /* 0x0000000902097220 */ /* 0x040fe20000410000 */
[----:B------:R-:W0:Y:S01]  /*ddc0*/  MUFU.EX2 R11, R11 ;  /* 0x0000000b000b7308 */ /* 0x000e220000000800 */
        /* <DEDUP_REMOVED lines=11> */
[C---:B------:R-:W-:Y:S01]  /*de80*/  FFMA.FTZ R43, R2.reuse, R43, -R81 ;  /* 0x0000002b022b7223 */ /* 0x040fe20000010851 */
[----:B------:R-:W-:-:S01]  /*de90*/  FFMA.FTZ R40, R2, R44, -R13 ;  /* 0x0000002c02287223 */ /* 0x000fc2000001080d */
[C-C-:B------:R-:W-:Y:S01]  /*dea0*/  FFMA.FTZ R46, R2.reuse, R46, -R81.reuse ;  /* 0x0000002e022e7223 */ /* 0x140fe20000010851 */
[----:B------:R-:W-:-:S01]  /*deb0*/  FFMA.FTZ R47, R2, R47, -R81 ;  /* 0x0000002f022f7223 */ /* 0x000fc20000010851 */
[----:B------:R-:W1:Y:S01]  /*dec0*/  MUFU.EX2 R26, R26 ;  /* 0x0000001a001a7308 */ /* 0x000e620000000800 */
[----:B0-----:R-:W-:-:S01]  /*ded0*/  FFMA.FTZ R3, R10, R3, R11 ;  /* 0x000000030a037223 */ /* 0x001fc2000001000b */
[C---:B------:R-:W-:Y:S01]  /*dee0*/  FFMA.FTZ R44, R2.reuse, R48, -R13 ;  /* 0x00000030022c7223 */ /* 0x040fe2000001080d */
[----:B------:R-:W-:-:S01]  /*def0*/  FFMA.FTZ R50, R2, R50, -R81 ;  /* 0x0000003202327223 */ /* 0x000fc20000010851 */
[----:B------:R-:W-:Y:S01]  /*df00*/  FFMA.FTZ R51, R2, R51, -R81 ;  /* 0x0000003302337223 */ /* 0x000fe20000010851 */
[----:B------:R-:W-:-:S02]  /*df10*/  WARPGROUP.DEPBAR.LE gsb0, 0x0 ;  /* 0x00008000000079c5 */ /* 0x000fc40000010000 */
[----:B------:R-:W-:Y:S01]  /*df20*/  WARPGROUP.ARRIVE ;  /* 0x00000000000079c5 */ /* 0x000fe20000000000 */
[----:B------:R-:W0:Y:S01]  /*df30*/  MUFU.EX2 R12, R12 ;  /* 0x0000000c000c7308 */ /* 0x000e220000000800 */
[----:B------:R-:W-:-:S01]  /*df40*/  FFMA.FTZ R48, R2, R52, -R13 ;  /* 0x0000003402307223 */ /* 0x000fc2000001080d */
[C-C-:B------:R-:W-:Y:S01]  /*df50*/  FFMA.FTZ R54, R2.reuse, R54, -R81.reuse ;  /* 0x0000003602367223 */ /* 0x140fe20000010851 */
[----:B------:R-:W-:-:S01]  /*df60*/  FFMA.FTZ R55, R2, R55, -R81 ;  /* 0x0000003702377223 */ /* 0x000fc20000010851 */
[C---:B------:R-:W-:Y:S01]  /*df70*/  FFMA.FTZ R52, R2.reuse, R56, -R13 ;  /* 0x0000003802347223 */ /* 0x040fe2000001080d */
[----:B------:R-:W-:Y:S01]  /*df80*/  QGMMA.64x96x32.F32.E4M3.E4M3 R88, R144, gdesc[UR4], R88, gsb0 ;  /* 0x0160000490587df3 */ /* 0x000fe20008000858 */
[----:B------:R-:W-:-:S01]  /*df90*/  FFMA.FTZ R58, R2, R58, -R81 ;  /* 0x0000003a023a7223 */ /* 0x000fc20000010851 */
[----:B------:R-:W-:Y:S01]  /*dfa0*/  FFMA.FTZ R59, R2, R59, -R81 ;  /* 0x0000003b023b7223 */ /* 0x000fe20000010851 */
[----:B------:R-:W2:Y:S01]  /*dfb0*/  MUFU.EX2 R27, R27 ;  /* 0x0000001b001b7308 */ /* 0x000ea20000000800 */
[----:B-1----:R-:W-:-:S01]  /*dfc0*/  FFMA.FTZ R6, R9, R6, R26 ;  /* 0x0000000609067223 */ /* 0x002fc2000001001a */
[C---:B------:R-:W-:Y:S01]  /*dfd0*/  FFMA.FTZ R56, R2.reuse, R60, -R13 ;  /* 0x0000003c02387223 */ /* 0x040fe2000001080d */
[----:B------:R-:W-:-:S01]  /*dfe0*/  FFMA.FTZ R62, R2, R62, -R81 ;  /* 0x0000003e023e7223 */ /* 0x000fc20000010851 */
[C---:B------:R-:W-:Y:S01]  /*dff0*/  FFMA.FTZ R63, R2.reuse, R63, -R81 ;  /* 0x0000003f023f7223 */ /* 0x040fe20000010851 */
[----:B------:R-:W-:-:S01]  /*e000*/  FFMA.FTZ R60, R2, R64, -R13 ;  /* 0x00000040023c7223 */ /* 0x000fc2000001080d */
[C-C-:B------:R-:W-:Y:S01]  /*e010*/  FFMA.FTZ R66, R2.reuse, R66, -R81.reuse ;  /* 0x0000004202427223 */ /* 0x140fe20000010851 */
[----:B------:R-:W-:-:S01]  /*e020*/  FFMA.FTZ R67, R2, R67, -R81 ;  /* 0x0000004302437223 */ /* 0x000fc20000010851 */
[----:B------:R-:W1:Y:S01]  /*e030*/  MUFU.EX2 R24, R24 ;  /* 0x0000001800187308 */ /* 0x000e620000000800 */
[----:B0-----:R-:W-:-:S01]  /*e040*/  FADD.FTZ R3, R12, R3 ;  /* 0x000000030c037221 */ /* 0x001fc20000010000 */
[C---:B------:R-:W-:Y:S01]  /*e050*/  FFMA.FTZ R64, R2.reuse, R68, -R13 ;  /* 0x0000004402407223 */ /* 0x040fe2000001080d */
[----:B------:R-:W-:-:S01]  /*e060*/  FFMA.FTZ R70, R2, R70, -R81 ;  /* 0x0000004602467223 */ /* 0x000fc20000010851 */
[C---:B------:R-:W-:Y:S01]  /*e070*/  FFMA.FTZ R71, R2.reuse, R71, -R81 ;  /* 0x0000004702477223 */ /* 0x040fe20000010851 */
[----:B------:R-:W-:-:S01]  /*e080*/  FFMA.FTZ R68, R2, R72, -R13 ;  /* 0x0000004802447223 */ /* 0x000fc2000001080d */
[C-C-:B------:R-:W-:Y:S01]  /*e090*/  FFMA.FTZ R74, R2.reuse, R74, -R81.reuse ;  /* 0x0000004a024a7223 */ /* 0x140fe20000010851 */
[----:B------:R-:W-:-:S01]  /*e0a0*/  FFMA.FTZ R75, R2, R75, -R81 ;  /* 0x0000004b024b7223 */ /* 0x000fc20000010851 */
[----:B------:R-:W0:Y:S01]  /*e0b0*/  MUFU.EX2 R30, R30 ;  /* 0x0000001e001e7308 */ /* 0x000e220000000800 */
[----:B--2---:R-:W-:-:S01]  /*e0c0*/  FADD.FTZ R6, R27, R6 ;  /* 0x000000061b067221 */ /* 0x004fc20000010000 */
[C---:B------:R-:W-:Y:S01]  /*e0d0*/  FFMA.FTZ R72, R2.reuse, R76, -R13 ;  /* 0x0000004c02487223 */ /* 0x040fe2000001080d */
[----:B------:R-:W-:-:S01]  /*e0e0*/  FFMA.FTZ R78, R2, R78, -R81 ;  /* 0x0000004e024e7223 */ /* 0x000fc20000010851 */
[C---:B------:R-:W-:Y:S01]  /*e0f0*/  FFMA.FTZ R79, R2.reuse, R79, -R81 ;  /* 0x0000004f024f7223 */ /* 0x040fe20000010851 */
[----:B------:R-:W-:-:S01]  /*e100*/  FFMA.FTZ R76, R2, R80, -R13 ;  /* 0x00000050024c7223 */ /* 0x000fc2000001080d */
[C-C-:B------:R-:W-:Y:S01]  /*e110*/  FFMA.FTZ R82, R2.reuse, R82, -R81.reuse ;  /* 0x0000005202527223 */ /* 0x140fe20000010851 */
[----:B------:R-:W-:-:S01]  /*e120*/  FFMA.FTZ R83, R2, R83, -R81 ;  /* 0x0000005302537223 */ /* 0x000fc20000010851 */
[----:B------:R-:W2:Y:S01]  /*e130*/  MUFU.EX2 R25, R25 ;  /* 0x0000001900197308 */ /* 0x000ea20000000800 */
[----:B-1----:R-:W-:-:S01]  /*e140*/  FADD.FTZ R3, R24, R3 ;  /* 0x0000000318037221 */ /* 0x002fc20000010000 */
[C---:B------:R-:W-:Y:S01]  /*e150*/  FFMA.FTZ R80, R2.reuse, R84, -R13 ;  /* 0x0000005402507223 */ /* 0x040fe2000001080d */
[----:B------:R-:W-:-:S01]  /*e160*/  FFMA.FTZ R86, R2, R86, -R81 ;  /* 0x0000005602567223 */ /* 0x000fc20000010851 */
[C---:B------:R-:W-:Y:S01]  /*e170*/  FFMA.FTZ R13, R2.reuse, R85, -R13 ;  /* 0x00000055020d7223 */ /* 0x040fe2000001080d */
[----:B------:R-:W-:-:S03]  /*e180*/  FFMA.FTZ R81, R2, R87, -R81 ;  /* 0x0000005702517223 */ /* 0x000fc60000010851 */
        /* <DEDUP_REMOVED lines=21> */
[----:B------:R0:W-:Y:S04]  /*e2e0*/  @!P1 SYNCS.ARRIVE.TRANS64.RED.A1T0 RZ, [R14+URZ], RZ ;  /* 0x000000ff0eff99a7 */ /* 0x0001e8000810043f */
[----:B------:R-:W3:Y:S01]  /*e2f0*/  MUFU.EX2 R42, R42 ;  /* 0x0000002a002a7308 */ /* 0x000ee20000000800 */
[----:B--2---:R-:W-:-:S07]  /*e300*/  FADD.FTZ R6, R39, R6 ;  /* 0x0000000627067221 */ /* 0x004fce0000010000 */
[----:B------:R-:W2:Y:S01]  /*e310*/  MUFU.EX2 R37, R37 ;  /* 0x0000002500257308 */ /* 0x000ea20000000800 */
[----:B-1----:R-:W-:-:S07]  /*e320*/  FADD.FTZ R3, R36, R3 ;  /* 0x0000000324037221 */ /* 0x002fce0000010000 */
[----:B------:R-:W1:Y:S01]  /*e330*/  MUFU.EX2 R43, R43 ;  /* 0x0000002b002b7308 */ /* 0x000e620000000800 */
[----:B---3--:R-:W-:-:S07]  /*e340*/  FADD.FTZ R6, R42, R6 ;  /* 0x000000062a067221 */ /* 0x008fce0000010000 */
        /* <DEDUP_REMOVED lines=87> */
[----:B-1----:R-:W-:-:S01]  /*e8c0*/  FADD.FTZ R6, R86, R6 ;  /* 0x0000000656067221 */ /* 0x002fc20000010000 */
[----:B---3--:R-:W-:-:S03]  /*e8d0*/  FADD.FTZ R3, R13, R3 ;  /* 0x000000030d037221 */ /* 0x008fc60000010000 */
[----:B--2---:R-:W-:Y:S01]  /*e8e0*/  FADD.FTZ R6, R81, R6 ;  /* 0x0000000651067221 */ /* 0x004fe20000010000 */
[----:B0-----:R-:W-:Y:S06]  /*e8f0*/  @!P0 BRA `(.L_x_411) ;  /* 0x0000000000048947 */ /* 0x001fec0003800000 */
[----:B------:R-:W-:Y:S01]  /*e900*/  BPT.TRAP 0x1 ;  /* 0x000000040000795c */ /* 0x000fe20000300000 */
.L_x_411:
[----:B------:R-:W2:Y:S01]  /*e910*/  LDL R14, [R1+0x20] ;  /* 0x00002000010e7983 */ /* 0x000ea20000100800 */
[----:B------:R-:W-:Y:S01]  /*e920*/  ISETP.GT.AND P1, PT, R7, RZ, PT ;  /* 0x000000ff0700720c */ /* 0x000fe20003f24270 */
[----:B------:R-:W-:Y:S01]  /*e930*/  VIADD R15, R15, 0x19c60 ;  /* 0x00019c600f0f7836 */ /* 0x000fe20000000000 */
[----:B------:R-:W-:Y:S01]  /*e940*/  F2FP.SATFINITE.E4M3.F32.PACK_AB_MERGE_C R24, R25, R24, RZ ;  /* 0x000000181918723e */ /* 0x000fe200048070ff */
[----:B------:R-:W-:Y:S01]  /*e950*/  FMUL.FTZ R88, R88, R10 ;  /* 0x0000000a58587220 */ /* 0x000fe20000410000 */
[----:B------:R-:W-:Y:S01]  /*e960*/  F2FP.SATFINITE.E4M3.F32.PACK_AB_MERGE_C R30, R31, R30, RZ ;  /* 0x0000001e1f1e723e */ /* 0x000fe200048070ff */
[----:B------:R-:W-:Y:S01]  /*e970*/  FMUL.FTZ R89, R89, R10 ;  /* 0x0000000a59597220 */ /* 0x000fe20000410000 */
[----:B------:R-:W-:Y:S01]  /*e980*/  F2FP.SATFINITE.E4M3.F32.PACK_AB_MERGE_C R32, R33, R32, RZ ;  /* 0x000000202120723e */ /* 0x000fe200048070ff */
[----:B------:R-:W-:Y:S01]  /*e990*/  FMUL.FTZ R92, R92, R10 ;  /* 0x0000000a5c5c7220 */ /* 0x000fe20000410000 */
[----:B------:R-:W-:Y:S01]  /*e9a0*/  F2FP.SATFINITE.E4M3.F32.PACK_AB_MERGE_C R38, R39, R38, RZ ;  /* 0x000000262726723e */ /* 0x000fe200048070ff */
[----:B------:R-:W-:Y:S01]  /*e9b0*/  FMUL.FTZ R93, R93, R10 ;  /* 0x0000000a5d5d7220 */ /* 0x000fe20000410000 */
[----:B------:R-:W-:Y:S01]  /*e9c0*/  F2FP.SATFINITE.E4M3.F32.PACK_AB_MERGE_C R13, R13, R80, RZ ;  /* 0x000000500d0d723e */ /* 0x000fe200048070ff */
[-C--:B------:R-:W-:Y:S01]  /*e9d0*/  FMUL.FTZ R96, R96, R10.reuse ;  /* 0x0000000a60607220 */ /* 0x080fe20000410000 */
[----:B------:R-:W-:Y:S01]  /*e9e0*/  F2FP.SATFINITE.E4M3.F32.PACK_AB_MERGE_C R24, R12, R11, R24 ;  /* 0x0000000b0c18723e */ /* 0x000fe20004807018 */
[----:B------:R-:W-:Y:S01]  /*e9f0*/  FMUL.FTZ R97, R97, R10 ;  /* 0x0000000a61617220 */ /* 0x000fe20000410000 */
[----:B------:R-:W-:Y:S01]  /*ea00*/  F2FP.SATFINITE.E4M3.F32.PACK_AB_MERGE_C R30, R27, R26, R30 ;  /* 0x0000001a1b1e723e */ /* 0x000fe2000480701e */
[----:B------:R-:W-:Y:S01]  /*ea10*/  FMUL.FTZ R100, R100, R10 ;  /* 0x0000000a64647220 */ /* 0x000fe20000410000 */
[----:B------:R-:W-:Y:S01]  /*ea20*/  F2FP.SATFINITE.E4M3.F32.PACK_AB_MERGE_C R32, R29, R28, R32 ;  /* 0x0000001c1d20723e */ /* 0x000fe20004807020 */
[----:B------:R-:W-:Y:S01]  /*ea30*/  FMUL.FTZ R101, R101, R10 ;  /* 0x0000000a65657220 */ /* 0x000fe20000410000 */
[----:B------:R-:W-:Y:S01]  /*ea40*/  F2FP.SATFINITE.E4M3.F32.PACK_AB_MERGE_C R38, R35, R34, R38 ;  /* 0x000000222326723e */ /* 0x000fe20004807026 */
        /* <DEDUP_REMOVED lines=23> */
[----:B------:R-:W-:Y:S01]  /*ebc0*/  F2FP.SATFINITE.E4M3.F32.PACK_AB_MERGE_C R146, R77, R76, R13 ;  /* 0x0000004c4d92723e */ /* 0x000fe2000480700d */
        /* <DEDUP_REMOVED lines=29> */
[----:B------:R-:W-:Y:S01]  /*eda0*/  VIADD R7, R7, 0xffffffff ;  /* 0xffffffff07077836 */ /* 0x000fe20000000000 */
[----:B------:R-:W-:Y:S01]  /*edb0*/  F2FP.SATFINITE.E4M3.F32.PACK_AB_MERGE_C R137, R43, R42, R46 ;  /* 0x0000002a2b89723e */ /* 0x000fe2000480702e */
[----:B------:R-:W-:Y:S01]  /*edc0*/  IMAD.MOV.U32 R12, RZ, RZ, R8 ;  /* 0x000000ffff0c7224 */ /* 0x000fe200078e0008 */
        /* <DEDUP_REMOVED lines=14> */
[----:B------:R-:W-:-:S02]  /*eeb0*/  F2FP.SATFINITE.E4M3.F32.PACK_AB_MERGE_C R145, R75, R74, R78 ;  /* 0x0000004a4b91723e */ /* 0x000fc4000480704e */
[----:B------:R-:W-:Y:S02]  /*eec0*/  F2FP.SATFINITE.E4M3.F32.PACK_AB_MERGE_C R147, R83, R82, R81 ;  /* 0x000000525393723e */ /* 0x000fe40004807051 */
[----:B--2---:R-:W-:-:S04]  /*eed0*/  PRMT R15, R14, 0x654, R15 ;  /* 0x000006540e0f7816 */ /* 0x004fc8000000000f */
[----:B------:R0:W-:Y:S01]  /*eee0*/  SYNCS.ARRIVE.TRANS64.RED.A1T0 RZ, [R15+URZ], RZ ;  /* 0x000000ff0fff79a7 */ /* 0x0001e2000810043f */
[----:B------:R-:W-:Y:S05]  /*eef0*/  @P1 BRA `(.L_x_412) ;  /* 0xffffffe000b01947 */ /* 0x000fea000383ffff */
.L_x_400:
[----:B------:R-:W-:Y:S05]  /*ef00*/  BSYNC B0 ;  /* 0x0000000000007941 */ /* 0x000fea0003800000 */
.L_x_399:
[----:B------:R-:W-:Y:S06]  /*ef10*/  BAR.ARV 0x8, 0x200 ;  /* 0x0208000000007b1d */ /* 0x000fec0000002000 */
[----:B------:R-:W-:Y:S05]  /*ef20*/  @!P0 BRA `(.L_x_413) ;  /* 0x0000000000048947 */ /* 0x000fea0003800000 */
[----:B------:R-:W-:Y:S01]  /*ef30*/  BPT.TRAP 0x1 ;  /* 0x000000040000795c */ /* 0x000fe20000300000 */
.L_x_413:
[----:B------:R-:W-:Y:S01]  /*ef40*/  IMAD R7, R154, 0x8, R16 ;  /* 0x000000089a077824 */ /* 0x000fe200078e0210 */
[----:B------:R-:W-:-:S04]  /*ef50*/  SHF.L.U32 R4, R155, 0x1f, RZ ;  /* 0x0000001f9b047819 */ /* 0x000fc800000006ff */
[----:B------:R1:W2:Y:S01]  /*ef60*/  SYNCS.PHASECHK.TRANS64.TRYWAIT P1, [R7+URZ+0x19c50], R4 ;  /* 0x019c5004070075a7 */ /* 0x0002a2000802017f */
[----:B------:R-:W-:Y:S05]  /*ef70*/  @!P0 BRA `(.L_x_414) ;  /* 0x0000000000048947 */ /* 0x000fea0003800000 */
[----:B------:R-:W-:Y:S01]  /*ef80*/  BPT.TRAP 0x1 ;  /* 0x000000040000795c */ /* 0x000fe20000300000 */
.L_x_414:
[----:B------:R-:W-:Y:S04]  /*ef90*/  BSSY B0, `(.L_x_415) ;  /* 0x0000004000007945 */ /* 0x000fe80003800000 */
[----:B--2---:R-:W-:Y:S05]  /*efa0*/  @P1 BRA `(.L_x_416) ;  /* 0x0000000000081947 */ /* 0x004fea0003800000 */
[----:B------:R-:W2:Y:S02]  /*efb0*/  SYNCS.PHASECHK.TRANS64.TRYWAIT P1, [R7+URZ+0x19c50], R4 ;  /* 0x019c5004070075a7 */ /* 0x000ea4000802017f */
[----:B--2---:R-:W-:Y:S05]  /*efc0*/  @!P1 BRA `(.L_x_417) ;  /* 0x0000009800189947 */ /* 0x004fea0003800000 */
.L_x_416:
[----:B------:R-:W-:Y:S05]  /*efd0*/  BSYNC B0 ;  /* 0x0000000000007941 */ /* 0x000fea0003800000 */
.L_x_415:
[----:B------:R-:W3:Y:S04]  /*efe0*/  LDL R9, [R1+0x40] ;  /* 0x0000400001097983 */ /* 0x000ee80000100800 */
[----:B------:R-:W4:Y:S01]  /*eff0*/  LDL R20, [R1+0x28] ;  /* 0x0000280001147983 */ /* 0x000f220000100800 */
[----:B------:R-:W-:-:S03]  /*f000*/  ULDC.64 UR4, c[0x0][0x9a0] ;  /* 0x0002680000047ab9 */ /* 0x000fc60000000a00 */
[----:B0-----:R-:W5:Y:S01]  /*f010*/  LDL.LU R15, [R1+0x18] ;  /* 0x00001800010f7983 */ /* 0x001f620000300800 */
[----:B------:R-:W-:Y:S01]  /*f020*/  VIADD R16, R16, 0x3000 ;  /* 0x0000300010107836 */ /* 0x000fe20000000000 */
[----:B------:R-:W-:Y:S01]  /*f030*/  ISETP.NE.U32.AND P1, PT, RZ, UR4, PT ;  /* 0x00000004ff007c0c */ /* 0x000fe2000bf25070 */
[----:B------:R-:W-:-:S03]  /*f040*/  WARPGROUP.ARRIVE ;  /* 0x00000000000079c5 */ /* 0x000fc60000000000 */
[----:B------:R-:W-:Y:S02]  /*f050*/  SHF.R.U32.HI R16, RZ, 0x4, R16 ;  /* 0x00000004ff107819 */ /* 0x000fe40000011610 */
[----:B------:R-:W-:Y:S02]  /*f060*/  ISETP.NE.AND.EX P1, PT, RZ, UR5, PT, P1 ;  /* 0x00000005ff007c0c */ /* 0x000fe4000bf25310 */
[----:B------:R-:W-:-:S04]  /*f070*/  LOP3.LUT R16, R16, 0x3fff, RZ, 0xc0, !PT ;  /* 0x00003fff10107812 */ /* 0x000fc800078ec0ff */
[----:B------:R-:W-:-:S05]  /*f080*/  LOP3.LUT R5, R16, 0x10000, RZ, 0xfc, !PT ;  /* 0x0001000010057812 */ /* 0x000fca00078efcff */
[----:B-12---:R-:W-:Y:S02]  /*f090*/  IMAD R4, R154, 0x300, R5 ;  /* 0x000003009a047824 */ /* 0x006fe400078e0205 */
[----:B------:R-:W-:Y:S01]  /*f0a0*/  IMAD.MOV.U32 R5, RZ, RZ, 0x40000040 ;  /* 0x40000040ff057424 */ /* 0x000fe200078e00ff */
[----:B------:R-:W3:Y:S02]  /*f0b0*/  @P1 LDC.64 R12, c[0x0][0x9c8] ;  /* 0x00027200ff0c1b82 */ /* 0x000ee40000000a00 */
[----:B------:R-:W-:Y:S02]  /*f0c0*/  R2UR UR6, R4 ;  /* 0x00000000040672ca */ /* 0x000fe400000e0000 */
[----:B------:R-:W-:-:S04]  /*f0d0*/  R2UR UR7, R5 ;  /* 0x00000000050772ca */ /* 0x000fc800000e0000 */
[----:B------:R-:W0:Y:S09]  /*f0e0*/  @P1 LDC.64 R10, c[0x0][0x9d0] ;  /* 0x00027400ff0a1b82 */ /* 0x000e320000000a00 */
[----:B------:R-:W-:Y:S03]  /*f0f0*/  QGMMA.64x96x32.F32.E4M3.E4M3 R88, R148, gdesc[UR4], R88, gsb0 ;  /* 0x0160000494587df3 */ /* 0x000fe60008000858 */
[----:B------:R-:W-:-:S02]  /*f100*/  WARPGROUP.DEPBAR.LE gsb0, 0x0 ;  /* 0x00008000000079c5 */ /* 0x000fc40000010000 */
[----:B------:R-:W-:Y:S01]  /*f110*/  WARPGROUP.ARRIVE ;  /* 0x00000000000079c5 */ /* 0x000fe20000000000 */
[----:B---3--:R-:W-:-:S04]  /*f120*/  @P1 IMAD R14, R9, R12, RZ ;  /* 0x0000000c090e1224 */ /* 0x008fc800078e02ff */
[C---:B----4-:R-:W-:Y:S02]  /*f130*/  @P1 IMAD R5, R20.reuse, R13, R14 ;  /* 0x0000000d14051224 */ /* 0x050fe400078e020e */
[----:B------:R-:W-:Y:S01]  /*f140*/  @P1 IMAD.WIDE.U32 R12, R20, R12, RZ ;  /* 0x0000000c140c1225 */ /* 0x000fe200078e00ff */
[----:B-----5:R-:W-:-:S03]  /*f150*/  @P1 SHF.R.S32.HI R9, RZ, 0x1f, R15 ;  /* 0x0000001fff091819 */ /* 0x020fc6000001140f */
[----:B------:R-:W-:Y:S02]  /*f160*/  @P1 IMAD.IADD R13, R13, 0x1, R5 ;  /* 0x000000010d0d1824 */ /* 0x000fe400078e0205 */
[-C--:B0-----:R-:W-:Y:S02]  /*f170*/  @P1 IMAD R14, R9, R10.reuse, RZ ;  /* 0x0000000a090e1224 */ /* 0x081fe400078e02ff */
[----:B------:R-:W-:Y:S02]  /*f180*/  IMAD.MOV.U32 R9, RZ, RZ, 0x3f800000 ;  /* 0x3f800000ff097424 */ /* 0x000fe400078e00ff */
[C---:B------:R-:W-:Y:S02]  /*f190*/  @P1 IMAD R5, R15.reuse, R11, R14 ;  /* 0x0000000b0f051224 */ /* 0x040fe400078e020e */
[----:B------:R-:W-:-:S04]  /*f1a0*/  @P1 IMAD.WIDE.U32 R10, R15, R10, R12 ;  /* 0x0000000a0f0a1225 */ /* 0x000fc800078e000c */
[----:B------:R-:W-:Y:S01]  /*f1b0*/  @P1 IMAD.IADD R5, R11, 0x1, R5 ;  /* 0x000000010b051824 */ /* 0x000fe200078e0205 */
[----:B------:R-:W-:-:S04]  /*f1c0*/  @P1 LEA R12, P2, R10, UR4, 0x2 ;  /* 0x000000040a0c1c11 */ /* 0x000fc8000f8410ff */
[----:B------:R-:W-:-:S05]  /*f1d0*/  @P1 LEA.HI.X R13, R10, UR5, R5, 0x2, P2 ;  /* 0x000000050a0d1c11 */ /* 0x000fca00090f1405 */
[----:B------:R0:W2:Y:S01]  /*f1e0*/  @P1 LDG.E R9, desc[UR42][R12.64] ;  /* 0x0000002a0c091981 */ /* 0x0000a2000c1e1900 */
[----:B------:R-:W-:Y:S02]  /*f1f0*/  VIADD R10, R4, 0x2 ;  /* 0x00000002040a7836 */ /* 0x000fe40000000000 */
[----:B------:R-:W-:Y:S02]  /*f200*/  IMAD.MOV.U32 R11, RZ, RZ, 0x40000040 ;  /* 0x40000040ff0b7424 */ /* 0x000fe400078e00ff */
[----:B------:R-:W-:Y:S01]  /*f210*/  IMAD.MOV.U32 R5, RZ, RZ, 0x40000040 ;  /* 0x40000040ff057424 */ /* 0x000fe200078e00ff */
[----:B------:R-:W-:Y:S01]  /*f220*/  R2UR UR6, R10 ;  /* 0x000000000a0672ca */ /* 0x000fe200000e0000 */
[C---:B------:R-:W-:Y:S01]  /*f230*/  VIADD R10, R4.reuse, 0x4 ;  /* 0x00000004040a7836 */ /* 0x040fe20000000000 */
[----:B------:R-:W-:Y:S01]  /*f240*/  R2UR UR7, R11 ;  /* 0x000000000b0772ca */ /* 0x000fe200000e0000 */
[----:B------:R-:W-:Y:S02]  /*f250*/  IMAD.MOV.U32 R11, RZ, RZ, 0x40000040 ;  /* 0x40000040ff0b7424 */ /* 0x000fe400078e00ff */
[----:B------:R-:W-:-:S02]  /*f260*/  VIADD R4, R4, 0x6 ;  /* 0x0000000604047836 */ /* 0x000fc40000000000 */
[----:B------:R-:W-:-:S08]  /*f270*/  IMAD.MOV.U32 R20, RZ, RZ, -0x800000 ;  /* 0xff800000ff147424 */ /* 0x000fd000078e00ff */
[----:B------:R-:W-:Y:S01]  /*f280*/  QGMMA.64x96x32.F32.E4M3.E4M3 R88, R136, gdesc[UR4], R88, gsb0 ;  /* 0x0160000488587df3 */ /* 0x000fe20008000858 */
[----:B------:R-:W-:Y:S02]  /*f290*/  R2UR UR6, R10 ;  /* 0x000000000a0672ca */ /* 0x000fe400000e0000 */
[----:B------:R-:W-:Y:S01]  /*f2a0*/  R2UR UR7, R11 ;  /* 0x000000000b0772ca */ /* 0x000fe200000e0000 */
[----:B------:R-:W1:Y:S04]  /*f2b0*/  SHFL.BFLY PT, R10, R3, 0x2, 0x1f ;  /* 0x0c401f00030a7f89 */ /* 0x000e6800000e0000 */
[----:B------:R-:W3:Y:S01]  /*f2c0*/  SHFL.BFLY PT, R11, R6, 0x2, 0x1f ;  /* 0x0c401f00060b7f89 */ /* 0x000ee200000e0000 */
[----:B-1----:R-:W-:-:S01]  /*f2d0*/  FADD.FTZ R10, R10, R3 ;  /* 0x000000030a0a7221 */ /* 0x002fc20000010000 */
[----:B------:R-:W-:-:S02]  /*f2e0*/  IMAD.MOV.U32 R3, RZ, RZ, -0x800000 ;  /* 0xff800000ff037424 */ /* 0x000fc400078e00ff */
[----:B---3--:R-:W-:-:S01]  /*f2f0*/  FADD.FTZ R11, R11, R6 ;  /* 0x000000060b0b7221 */ /* 0x008fc20000010000 */
[----:B------:R-:W-:Y:S02]  /*f300*/  WARPGROUP.DEPBAR.LE gsb0, 0x0 ;  /* 0x00008000000079c5 */ /* 0x000fe40000010000 */
[----:B------:R-:W-:-:S06]  /*f310*/  WARPGROUP.ARRIVE ;  /* 0x00000000000079c5 */ /* 0x000fcc0000000000 */
[----:B------:R-:W-:Y:S01]  /*f320*/  QGMMA.64x96x32.F32.E4M3.E4M3 R88, R140, gdesc[UR4], R88, gsb0 ;  /* 0x016000048c587df3 */ /* 0x000fe20008000858 */
[----:B------:R-:W-:Y:S02]  /*f330*/  R2UR UR6, R4 ;  /* 0x00000000040672ca */ /* 0x000fe400000e0000 */
[----:B------:R-:W-:Y:S01]  /*f340*/  R2UR UR7, R5 ;  /* 0x00000000050772ca */ /* 0x000fe200000e0000 */
[----:B------:R-:W0:Y:S04]  /*f350*/  SHFL.BFLY PT, R4, R11, 0x1, 0x1f ;  /* 0x0c201f000b047f89 */ /* 0x000e2800000e0000 */
[----:B------:R-:W1:Y:S01]  /*f360*/  SHFL.BFLY PT, R5, R10, 0x1, 0x1f ;  /* 0x0c201f000a057f89 */ /* 0x000e6200000e0000 */
[----:B0-----:R-:W-:-:S01]  /*f370*/  FADD.FTZ R13, R11, R4 ;  /* 0x000000040b0d7221 */ /* 0x001fc20000010000 */
[----:B------:R-:W-:-:S02]  /*f380*/  IMAD.MOV.U32 R4, RZ, RZ, RZ ;  /* 0x000000ffff047224 */ /* 0x000fc400078e00ff */
[----:B-1----:R-:W-:-:S01]  /*f390*/  FADD.FTZ R12, R10, R5 ;  /* 0x000000050a0c7221 */ /* 0x002fc20000010000 */
[----:B------:R-:W-:Y:S01]  /*f3a0*/  FMUL.FTZ R15, R13, 0.00390625 ;  /* 0x3b8000000d0f7820 */ /* 0x000fe20000410000 */
[----:B------:R-:W-:Y:S02]  /*f3b0*/  IMAD.MOV.U32 R10, RZ, RZ, RZ ;  /* 0x000000ffff0a7224 */ /* 0x000fe400078e00ff */
[C---:B------:R-:W-:Y:S01]  /*f3c0*/  FMUL.FTZ R14, R12.reuse, 0.00390625 ;  /* 0x3b8000000c0e7820 */ /* 0x040fe20000410000 */
[----:B------:R-:W-:Y:S02]  /*f3d0*/  FSETP.NE.FTZ.AND P1, PT, R12, RZ, PT ;  /* 0x000000ff0c00720b */ /* 0x000fe40003f35000 */
[----:B------:R-:W-:Y:S02]  /*f3e0*/  FSETP.NE.FTZ.AND P3, PT, R15, RZ, PT ;  /* 0x000000ff0f00720b */ /* 0x000fe40003f75000 */
[----:B------:R-:W-:-:S09]  /*f3f0*/  FSETP.NE.FTZ.AND P2, PT, R14, RZ, PT ;  /* 0x000000ff0e00720b */ /* 0x000fd20003f55000 */
[----:B------:R-:W-:Y:S01]  /*f400*/  @P1 MUFU.RCP R4, R12 ;  /* 0x0000000c00041308 */ /* 0x000fe20000001000 */
[----:B------:R-:W-:-:S03]  /*f410*/  FSETP.NE.FTZ.AND P1, PT, R13, RZ, PT ;  /* 0x000000ff0d00720b */ /* 0x000fc60003f35000 */
[C---:B------:R-:W-:Y:S01]  /*f420*/  @P2 FMUL.FTZ R5, R2.reuse, 0.69314718246459960938 ;  /* 0x3f31721802052820 */ /* 0x040fe20000410000 */
[----:B------:R-:W-:-:S03]  /*f430*/  @P3 FMUL.FTZ R2, R2, 0.69314718246459960938 ;  /* 0x3f31721802023820 */ /* 0x000fc60000410000 */
[----:B------:R-:W0:Y:S08]  /*f440*/  @P2 MUFU.LG2 R6, R14 ;  /* 0x0000000e00062308 */ /* 0x000e300000000c00 */
[----:B------:R-:W1:Y:S08]  /*f450*/  @P3 MUFU.LG2 R11, R15 ;  /* 0x0000000f000b3308 */ /* 0x000e700000000c00 */
[----:B------:R-:W3:Y:S01]  /*f460*/  @P1 MUFU.RCP R10, R13 ;  /* 0x0000000d000a1308 */ /* 0x000ee20000001000 */
[----:B0-----:R-:W-:-:S04]  /*f470*/  @P2 FMUL.FTZ R6, R6, 0.69314718246459960938 ;  /* 0x3f31721806062820 */ /* 0x001fc80000410000 */
[----:B------:R-:W-:Y:S01]  /*f480*/  @P2 FFMA.FTZ R3, R5, R0, R6 ;  /* 0x0000000005032223 */ /* 0x000fe20000010006 */
[----:B-1----:R-:W-:-:S04]  /*f490*/  @P3 FMUL.FTZ R11, R11, 0.69314718246459960938 ;  /* 0x3f3172180b0b3820 */ /* 0x002fc80000410000 */
[----:B------:R-:W-:Y:S01]  /*f4a0*/  @P3 FFMA.FTZ R20, R2, R8, R11 ;  /* 0x0000000802143223 */ /* 0x000fe2000001000b */
[----:B------:R-:W-:Y:S02]  /*f4b0*/  WARPGROUP.DEPBAR.LE gsb0, 0x0 ;  /* 0x00008000000079c5 */ /* 0x000fe40000010000 */
[----:B------:R-:W-:-:S06]  /*f4c0*/  WARPGROUP.ARRIVE ;  /* 0x00000000000079c5 */ /* 0x000fcc0000000000 */
[----:B------:R-:W-:Y:S01]  /*f4d0*/  QGMMA.64x96x32.F32.E4M3.E4M3 R88, R144, gdesc[UR4], R88, gsb0 ;  /* 0x0160000490587df3 */ /* 0x000fe20008000858 */
[-C--:B--2---:R-:W-:Y:S01]  /*f4e0*/  FMUL.FTZ R4, R4, R9.reuse ;  /* 0x0000000904047220 */ /* 0x084fe20000410000 */
[----:B---3--:R-:W-:Y:S01]  /*f4f0*/  FMUL.FTZ R5, R10, R9 ;  /* 0x000000090a057220 */ /* 0x008fe20000410000 */
[----:B------:R-:W-:Y:S02]  /*f500*/  WARPGROUP.DEPBAR.LE gsb0, 0x0 ;  /* 0x00008000000079c5 */ /* 0x000fe40000010000 */
[----:B------:R-:W-:Y:S05]  /*f510*/  @!P0 BRA `(.L_x_418) ;  /* 0x0000000000048947 */ /* 0x000fea0003800000 */
[----:B------:R-:W-:Y:S01]  /*f520*/  BPT.TRAP 0x1 ;  /* 0x000000040000795c */ /* 0x000fe20000300000 */
.L_x_418:
[----:B------:R-:W2:Y:S01]  /*f530*/  LDL.LU R2, [R1+0x20] ;  /* 0x0000200001027983 */ /* 0x000ea20000300800 */
[----:B------:R-:W-:Y:S02]  /*f540*/  VIADD R7, R7, 0x19c60 ;  /* 0x00019c6007077836 */ /* 0x000fe40000000000 */
[-C--:B------:R-:W-:Y:S01]  /*f550*/  FMUL.FTZ R0, R88, R4.reuse ;  /* 0x0000000458007220 */ /* 0x080fe20000410000 */
[----:B------:R-:W-:Y:S01]  /*f560*/  FMUL.FTZ R6, R89, R4 ;  /* 0x0000000459067220 */ /* 0x000fe20000410000 */
[----:B------:R-:W3:Y:S01]  /*f570*/  LDL.LU R16, [R1+0x3c] ;  /* 0x00003c0001107983 */ /* 0x000ee20000300800 */
[----:B------:R-:W-:-:S05]  /*f580*/  VIADD R154, R154, 0x1 ;  /* 0x000000019a9a7836 */ /* 0x000fca0000000000 */
[----:B------:R-:W-:Y:S01]  /*f590*/  ISETP.NE.AND P1, PT, R154, 0x2, PT ;  /* 0x000000029a00780c */ /* 0x000fe20003f25270 */
        /* <DEDUP_REMOVED lines=45> */
[----:B------:R-:W-:Y:S01]  /*f870*/  FMUL.FTZ R135, R135, R5 ;  /* 0x0000000587877220 */ /* 0x000fe20000410000 */
[----:B------:R-:W-:-:S02]  /*f880*/  SEL R154, R154, RZ, P1 ;  /* 0x000000ff9a9a7207 */ /* 0x000fc40000800000 */
[----:B--2---:R-:W-:Y:S01]  /*f890*/  PRMT R2, R2, 0x654, R7 ;  /* 0x0000065402027816 */ /* 0x004fe20000000007 */
[----:B---3--:R-:W-:-:S03]  /*f8a0*/  VIADD R16, R16, 0x1 ;  /* 0x0000000110107836 */ /* 0x008fc60000000000 */
[----:B------:R0:W-:Y:S02]  /*f8b0*/  SYNCS.ARRIVE.TRANS64.RED.A1T0 RZ, [R2+URZ], RZ ;  /* 0x000000ff02ff79a7 */ /* 0x0001e4000810043f */
[----:B------:R1:W-:Y:S01]  /*f8c0*/  STL [R1+0x3c], R16 ;  /* 0x00003c1001007387 */ /* 0x0003e20000100800 */
[----:B0-----:R-:W-:Y:S01]  /*f8d0*/  SEL R2, RZ, 0x1, P1 ;  /* 0x00000001ff027807 */ /* 0x001fe20000800000 */
[----:B------:R-:W-:-:S03]  /*f8e0*/  FMUL.FTZ R7, R92, R4 ;  /* 0x000000045c077220 */ /* 0x000fc60000410000 */
[----:B------:R-:W-:-:S07]  /*f8f0*/  LOP3.LUT R155, R155, R2, RZ, 0x3c, !PT ;  /* 0x000000029b9b7212 */ /* 0x000fce00078e3cff */
.L_x_366:
[----:B------:R-:W0:Y:S08]  /*f900*/  S2UR UR4, SR_CgaCtaId ;  /* 0x00000000000479c3 */ /* 0x000e300000008800 */
[----:B------:R-:W-:Y:S01]  /*f910*/  BAR.SYNC.DEFER_BLOCKING 0x5, 0x200 ;  /* 0x0148000000007b1d */ /* 0x000fe20000010000 */
[----:B-1----:R-:W-:-:S05]  /*f920*/  MOV R16, 0x400 ;  /* 0x0000040000107802 */ /* 0x002fca0000000f00 */
[----:B------:R-:W-:Y:S01]  /*f930*/  BSSY B0, `(.L_x_419) ;  /* 0x0000222000007945 */ /* 0x000fe20003800000 */
[----:B0-----:R-:W-:-:S05]  /*f940*/  IMAD.U32 R2, RZ, RZ, UR4 ;  /* 0x00000004ff027e24 */ /* 0x001fca000f8e00ff */
[----:B------:R-:W-:Y:S01]  /*f950*/  LEA R16, R2, R16, 0x18 ;  /* 0x0000001002107211 */ /* 0x000fe200078ec0ff */
[----:B------:R-:W-:Y:S04]  /*f960*/  STL [R1+0x20], R2 ;  /* 0x0000200201007387 */ /* 0x000fe80000100800 */
[----:B------:R-:W0:Y:S04]  /*f970*/  LDS.128 R64, [R16+0x19cd0] ;  /* 0x019cd00010407984 */ /* 0x000e280000000c00 */
[----:B0-----:R0:W-:Y:S04]  /*f980*/  STL.64 [R1+0x10], R64 ;  /* 0x0000104001007387 */ /* 0x0011e80000100a00 */
[----:B------:R0:W-:Y:S01]  /*f990*/  STL.64 [R1+0x18], R66 ;  /* 0x0000184201007387 */ /* 0x0001e20000100a00 */
[----:B------:R-:W-:Y:S06]  /*f9a0*/  BAR.ARV 0x4, 0x200 ;  /* 0x0108000000007b1d */ /* 0x000fec0000002000 */
[----:B------:R-:W-:Y:S05]  /*f9b0*/  @P0 BRA `(.L_x_420) ;  /* 0x0000001400d00947 */ /* 0x000fea0003800000 */
[----:B-----5:R-:W1:Y:S01]  /*f9c0*/  S2R R24, SR_TID.X ;  /* 0x0000000000187919 */ /* 0x020e620000002100 */
[----:B------:R-:W-:Y:S01]  /*f9d0*/  ULDC.64 UR4, c[0x4][0x38] ;  /* 0x01000e0000047ab9 */ /* 0x000fe20000000a00 */
[----:B------:R-:W2:Y:S01]  /*f9e0*/  LDL R61, [R1+0x6c] ;  /* 0x00006c00013d7983 */ /* 0x000ea20000100800 */
[----:B-1----:R-:W-:-:S05]  /*f9f0*/  IMAD.SHL.U32 R2, R24, 0x4, RZ ;  /* 0x0000000418027824 */ /* 0x002fca00078e00ff */
[----:B------:R-:W-:-:S04]  /*fa00*/  LOP3.LUT R2, R2, 0xc, RZ, 0xc0, !PT ;  /* 0x0000000c02027812 */ /* 0x000fc800078ec0ff */
[----:B------:R-:W-:-:S05]  /*fa10*/  IADD3 R4, P0, R2, UR4, RZ ;  /* 0x0000000402047c10 */ /* 0x000fca000ff1e0ff */
[----:B------:R-:W-:Y:S01]  /*fa20*/  IMAD.X R5, RZ, RZ, UR5, P0 ;  /* 0x00000005ff057e24 */ /* 0x000fe200080e06ff */
[----:B------:R-:W-:Y:S01]  /*fa30*/  F2FP.BF16.F32.PACK_AB R30, R33, R30 ;  /* 0x0000001e211e723e */ /* 0x000fe200000010ff */
[----:B------:R-:W-:-:S04]  /*fa40*/  ULDC.64 UR4, c[0x0][0xc00] ;  /* 0x0003000000047ab9 */ /* 0x000fc80000000a00 */
[----:B------:R1:W3:Y:S01]  /*fa50*/  LDG.E.CONSTANT R5, desc[UR42][R4.64] ;  /* 0x0000002a04057981 */ /* 0x0002e2000c1e9900 */
[----:B------:R-:W-:Y:S02]  /*fa60*/  LOP3.LUT P0, R2, R24, 0x3, RZ, 0xc0, !PT ;  /* 0x0000000318027812 */ /* 0x000fe4000780c0ff */
[----:B------:R-:W-:Y:S02]  /*fa70*/  F2FP.BF16.F32.PACK_AB R31, R32, R31 ;  /* 0x0000001f201f723e */ /* 0x000fe400000010ff */
[----:B------:R-:W-:Y:S02]  /*fa80*/  ISETP.EQ.OR P0, PT, R2, 0x3, !P0 ;  /* 0x000000030200780c */ /* 0x000fe40004702670 */
[----:B------:R-:W-:Y:S02]  /*fa90*/  F2FP.BF16.F32.PACK_AB R34, R37, R34 ;  /* 0x000000222522723e */ /* 0x000fe400000010ff */
[----:B------:R-:W-:Y:S02]  /*faa0*/  F2FP.BF16.F32.PACK_AB R35, R36, R35 ;  /* 0x000000232423723e */ /* 0x000fe400000010ff */
[----:B------:R-:W-:-:S02]  /*fab0*/  F2FP.BF16.F32.PACK_AB R59, R59, R60 ;  /* 0x0000003c3b3b723e */ /* 0x000fc400000010ff */
[----:B------:R-:W-:Y:S02]  /*fac0*/  F2FP.BF16.F32.PACK_AB R58, R57, R58 ;  /* 0x0000003a393a723e */ /* 0x000fe400000010ff */
[----:B------:R-:W-:Y:S02]  /*fad0*/  SEL R36, R30, R31, P0 ;  /* 0x0000001f1e247207 */ /* 0x000fe40000000000 */
[----:B------:R-:W-:Y:S02]  /*fae0*/  SEL R31, R31, R30, P0 ;  /* 0x0000001e1f1f7207 */ /* 0x000fe40000000000 */
[----:B------:R-:W-:Y:S02]  /*faf0*/  SEL R30, R34, R35, P0 ;  /* 0x00000023221e7207 */ /* 0x000fe40000000000 */
[----:B------:R-:W-:Y:S02]  /*fb00*/  SEL R35, R35, R34, P0 ;  /* 0x0000002223237207 */ /* 0x000fe40000000000 */
[----:B------:R-:W-:-:S02]  /*fb10*/  SEL R34, R59, R58, P0 ;  /* 0x0000003a3b227207 */ /* 0x000fc40000000000 */
[----:B------:R-:W-:Y:S02]  /*fb20*/  SEL R59, R58, R59, P0 ;  /* 0x0000003b3a3b7207 */ /* 0x000fe40000000000 */
[----:B------:R-:W4:Y:S01]  /*fb30*/  LDL.LU R58, [R1+0x34] ;  /* 0x00003400013a7983 */ /* 0x000f220000300800 */
[----:B------:R-:W-:Y:S02]  /*fb40*/  F2FP.BF16.F32.PACK_AB R55, R55, R56 ;  /* 0x000000383737723e */ /* 0x000fe400000010ff */
[----:B------:R-:W-:Y:S01]  /*fb50*/  F2FP.BF16.F32.PACK_AB R0, R7, R0 ;  /* 0x000000000700723e */ /* 0x000fe200000010ff */
[----:B------:R-:W4:Y:S01]  /*fb60*/  LDL.LU R56, [R1+0x38] ;  /* 0x0000380001387983 */ /* 0x000f220000300800 */
[----:B------:R-:W-:Y:S02]  /*fb70*/  F2FP.BF16.F32.PACK_AB R9, R9, R6 ;  /* 0x000000060909723e */ /* 0x000fe400000010ff */
[----:B------:R-:W-:Y:S01]  /*fb80*/  F2FP.BF16.F32.PACK_AB R8, R11, R8 ;  /* 0x000000080b08723e */ /* 0x000fe200000010ff */
[----:B------:R-:W0:Y:S01]  /*fb90*/  S2R R7, SR_SWINHI ;  /* 0x0000000000077919 */ /* 0x000e220000002f00 */
[----:B------:R-:W-:-:S02]  /*fba0*/  F2FP.BF16.F32.PACK_AB R13, R13, R10 ;  /* 0x0000000a0d0d723e */ /* 0x000fc400000010ff */
[----:B------:R-:W-:Y:S02]  /*fbb0*/  F2FP.BF16.F32.PACK_AB R26, R29, R26 ;  /* 0x0000001a1d1a723e */ /* 0x000fe400000010ff */
[----:B------:R-:W-:Y:S02]  /*fbc0*/  SEL R2, R0, R9, P0 ;  /* 0x0000000900027207 */ /* 0x000fe40000000000 */
[----:B------:R-:W-:Y:S02]  /*fbd0*/  SEL R29, R9, R0, P0 ;  /* 0x00000000091d7207 */ /* 0x000fe40000000000 */
[----:B-1----:R-:W-:Y:S02]  /*fbe0*/  SEL R4, R8, R13, P0 ;  /* 0x0000000d08047207 */ /* 0x002fe40000000000 */
[----:B------:R-:W-:Y:S02]  /*fbf0*/  SEL R33, R13, R8, P0 ;  /* 0x000000080d217207 */ /* 0x000fe40000000000 */
[----:B------:R-:W-:-:S02]  /*fc00*/  F2FP.BF16.F32.PACK_AB R42, R41, R42 ;  /* 0x0000002a292a723e */ /* 0x000fc400000010ff */
[----:B------:R-:W-:Y:S02]  /*fc10*/  F2FP.BF16.F32.PACK_AB R12, R15, R12 ;  /* 0x0000000c0f0c723e */ /* 0x000fe400000010ff */
[----:B------:R-:W-:Y:S02]  /*fc20*/  F2FP.BF16.F32.PACK_AB R21, R21, R14 ;  /* 0x0000000e1515723e */ /* 0x000fe400000010ff */
[----:B------:R-:W-:Y:S02]  /*fc30*/  F2FP.BF16.F32.PACK_AB R50, R49, R50 ;  /* 0x000000323132723e */ /* 0x000fe400000010ff */
[----:B------:R-:W-:Y:S02]  /*fc40*/  F2FP.BF16.F32.PACK_AB R46, R45, R46 ;  /* 0x0000002e2d2e723e */ /* 0x000fe400000010ff */
[----:B------:R-:W-:Y:S02]  /*fc50*/  F2FP.BF16.F32.PACK_AB R27, R28, R27 ;  /* 0x0000001b1c1b723e */ /* 0x000fe400000010ff */
[----:B------:R-:W-:-:S02]  /*fc60*/  SEL R28, R12, R21, P0 ;  /* 0x000000150c1c7207 */ /* 0x000fc40000000000 */
[----:B------:R-:W-:Y:S02]  /*fc70*/  SEL R21, R21, R12, P0 ;  /* 0x0000000c15157207 */ /* 0x000fe40000000000 */
[----:B------:R-:W-:Y:S02]  /*fc80*/  F2FP.BF16.F32.PACK_AB R54, R53, R54 ;  /* 0x000000363536723e */ /* 0x000fe400000010ff */
[----:B------:R-:W-:Y:S02]  /*fc90*/  F2FP.BF16.F32.PACK_AB R51, R51, R52 ;  /* 0x000000343333723e */ /* 0x000fe400000010ff */
[----:B------:R-:W-:Y:S02]  /*fca0*/  MOV R24, R16 ;  /* 0x0000001000187202 */ /* 0x000fe40000000f00 */
[----:B0-----:R-:W-:Y:S01]  /*fcb0*/  MOV R25, R7 ;  /* 0x0000000700197202 */ /* 0x001fe20000000f00 */
[----:B------:R-:W4:Y:S01]  /*fcc0*/  LDL R52, [R1+0x44] ;  /* 0x0000440001347983 */ /* 0x000f220000100800 */
[----:B------:R-:W-:-:S02]  /*fcd0*/  F2FP.BF16.F32.PACK_AB R47, R47, R48 ;  /* 0x000000302f2f723e */ /* 0x000fc400000010ff */
[----:B------:R-:W-:Y:S02]  /*fce0*/  F2FP.BF16.F32.PACK_AB R39, R39, R40 ;  /* 0x000000282727723e */ /* 0x000fe400000010ff */
[----:B------:R-:W-:Y:S02]  /*fcf0*/  F2FP.BF16.F32.PACK_AB R43, R43, R44 ;  /* 0x0000002c2b2b723e */ /* 0x000fe400000010ff */
[----:B------:R-:W-:Y:S02]  /*fd00*/  SEL R40, R55, R54, P0 ;  /* 0x0000003637287207 */ /* 0x000fe40000000000 */
[----:B------:R-:W-:Y:S02]  /*fd10*/  SEL R55, R54, R55, P0 ;  /* 0x0000003736377207 */ /* 0x000fe40000000000 */
[----:B------:R-:W-:Y:S01]  /*fd20*/  SEL R44, R51, R50, P0 ;  /* 0x00000032332c7207 */ /* 0x000fe20000000000 */
[----:B------:R-:W4:Y:S01]  /*fd30*/  LDL R54, [R1+0x68] ;  /* 0x0000680001367983 */ /* 0x000f220000100800 */
[----:B------:R-:W-:-:S02]  /*fd40*/  SEL R51, R50, R51, P0 ;  /* 0x0000003332337207 */ /* 0x000fc40000000000 */
[----:B------:R-:W-:Y:S02]  /*fd50*/  F2FP.BF16.F32.PACK_AB R38, R135, R38 ;  /* 0x000000268726723e */ /* 0x000fe400000010ff */
[----:B------:R-:W-:Y:S02]  /*fd60*/  SEL R48, R47, R46, P0 ;  /* 0x0000002e2f307207 */ /* 0x000fe40000000000 */
[----:B------:R-:W-:Y:S02]  /*fd70*/  SEL R47, R46, R47, P0 ;  /* 0x0000002f2e2f7207 */ /* 0x000fe40000000000 */
[----:B------:R-:W-:Y:S02]  /*fd80*/  SEL R46, R43, R42, P0 ;  /* 0x0000002a2b2e7207 */ /* 0x000fe40000000000 */
[----:B------:R-:W-:Y:S02]  /*fd90*/  SEL R32, R26, R27, P0 ;  /* 0x0000001b1a207207 */ /* 0x000fe40000000000 */
[----:B------:R-:W-:-:S02]  /*fda0*/  SEL R37, R27, R26, P0 ;  /* 0x0000001a1b257207 */ /* 0x000fc40000000000 */
[----:B------:R-:W-:Y:S02]  /*fdb0*/  SEL R43, R42, R43, P0 ;  /* 0x0000002b2a2b7207 */ /* 0x000fe40000000000 */
[----:B------:R-:W-:Y:S02]  /*fdc0*/  SEL R42, R39, R38, P0 ;  /* 0x00000026272a7207 */ /* 0x000fe40000000000 */
[----:B------:R-:W-:Y:S01]  /*fdd0*/  SEL R39, R38, R39, P0 ;  /* 0x0000002726277207 */ /* 0x000fe20000000000 */
[----:B--2---:R-:W-:-:S03]  /*fde0*/  IMAD.WIDE R8, R61, 0x2, R24 ;  /* 0x000000023d087825 */ /* 0x004fc600078e0218 */
[----:B------:R-:W-:-:S04]  /*fdf0*/  IADD3 R41, P5, R8, 0x20, RZ ;  /* 0x0000002008297810 */ /* 0x000fc80007fbe0ff */
[----:B------:R-:W-:Y:S02]  /*fe00*/  LOP3.LUT R0, R41, 0x180, RZ, 0xc0, !PT ;  /* 0x0000018029007812 */ /* 0x000fe400078ec0ff */
[----:B------:R-:W-:Y:S02]  /*fe10*/  IADD3 R45, P4, R8, 0x3000, RZ ;  /* 0x00003000082d7810 */ /* 0x000fe40007f9e0ff */
[----:B------:R-:W-:Y:S02]  /*fe20*/  SHF.R.U64 R0, R0, 0x3, RZ ;  /* 0x0000000300007819 */ /* 0x000fe400000012ff */
[----:B------:R-:W-:Y:S02]  /*fe30*/  IADD3 R49, P3, R8, 0x3020, RZ ;  /* 0x0000302008317810 */ /* 0x000fe40007f7e0ff */
[----:B------:R-:W-:Y:S02]  /*fe40*/  LOP3.LUT R12, R0, R41, RZ, 0x3c, !PT ;  /* 0x00000029000c7212 */ /* 0x000fe400078e3cff */
[----:B------:R-:W-:-:S02]  /*fe50*/  LOP3.LUT R0, R45, 0x180, RZ, 0xc0, !PT ;  /* 0x000001802d007812 */ /* 0x000fc400078ec0ff */
[----:B------:R-:W-:Y:S02]  /*fe60*/  LOP3.LUT R6, R49, 0x180, RZ, 0xc0, !PT ;  /* 0x0000018031067812 */ /* 0x000fe400078ec0ff */
[----:B------:R-:W-:Y:S02]  /*fe70*/  SHF.R.U64 R0, R0, 0x3, RZ ;  /* 0x0000000300007819 */ /* 0x000fe400000012ff */
[----:B------:R-:W-:Y:S01]  /*fe80*/  SHF.R.U64 R6, R6, 0x3, RZ ;  /* 0x0000000306067819 */ /* 0x000fe200000012ff */
[----:B------:R-:W-:Y:S01]  /*fe90*/  IMAD.X R11, RZ, RZ, R9, P3 ;  /* 0x000000ffff0b7224 */ /* 0x000fe200018e0609 */
[----:B------:R-:W-:Y:S02]  /*fea0*/  LOP3.LUT R14, R0, R45, RZ, 0x3c, !PT ;  /* 0x0000002d000e7212 */ /* 0x000fe400078e3cff */
[----:B------:R-:W-:-:S04]  /*feb0*/  LOP3.LUT R10, R6, R49, RZ, 0x3c, !PT ;  /* 0x00000031060a7212 */ /* 0x000fc800078e3cff */
[----:B------:R-:W-:Y:S02]  /*fec0*/  MOV R41, R10 ;  /* 0x0000000a00297202 */ /* 0x000fe40000000f00 */
[C---:B------:R-:W-:Y:S02]  /*fed0*/  IADD3 R53, P2, R8.reuse, 0x6000, RZ ;  /* 0x0000600008357810 */ /* 0x040fe40007f5e0ff */
[----:B---3--:R-:W-:Y:S01]  /*fee0*/  LOP3.LUT R0, R5, 0x2, RZ, 0x3c, !PT ;  /* 0x0000000205007812 */ /* 0x008fe200078e3cff */
[----:B------:R-:W-:Y:S04]  /*fef0*/  SHFL.IDX PT, R2, R2, R5, 0x1c1f ;  /* 0x001c1f0502027589 */ /* 0x000fe800000e0000 */
[----:B------:R-:W-:Y:S04]  /*ff00*/  SHFL.IDX PT, R10, R4, R5, 0x1c1f ;  /* 0x001c1f05040a7589 */ /* 0x000fe800000e0000 */
[----:B------:R-:W0:Y:S04]  /*ff10*/  SHFL.IDX PT, R29, R29, R0, 0x1c1f ;  /* 0x001c1f001d1d7589 */ /* 0x000e2800000e0000 */
[----:B------:R-:W1:Y:S04]  /*ff20*/  SHFL.IDX PT, R33, R33, R0, 0x1c1f ;  /* 0x001c1f0021217589 */ /* 0x000e6800000e0000 */
[----:B------:R-:W-:Y:S04]  /*ff30*/  SHFL.IDX PT, R34, R34, R5, 0x1c1f ;  /* 0x001c1f0522227589 */ /* 0x000fe800000e0000 */
[----:B------:R-:W2:Y:S04]  /*ff40*/  SHFL.IDX PT, R59, R59, R0, 0x1c1f ;  /* 0x001c1f003b3b7589 */ /* 0x000ea800000e0000 */
[----:B------:R-:W-:Y:S04]  /*ff50*/  SHFL.IDX PT, R40, R40, R5, 0x1c1f ;  /* 0x001c1f0528287589 */ /* 0x000fe800000e0000 */
[----:B------:R-:W3:Y:S04]  /*ff60*/  SHFL.IDX PT, R55, R55, R0, 0x1c1f ;  /* 0x001c1f0037377589 */ /* 0x000ee800000e0000 */
[----:B------:R-:W-:Y:S04]  /*ff70*/  SHFL.IDX PT, R28, R28, R5, 0x1c1f ;  /* 0x001c1f051c1c7589 */ /* 0x000fe800000e0000 */
[----:B------:R-:W3:Y:S04]  /*ff80*/  SHFL.IDX PT, R21, R21, R0, 0x1c1f ;  /* 0x001c1f0015157589 */ /* 0x000ee800000e0000 */
[----:B------:R-:W-:Y:S04]  /*ff90*/  SHFL.IDX PT, R44, R44, R5, 0x1c1f ;  /* 0x001c1f052c2c7589 */ /* 0x000fe800000e0000 */
[----:B------:R-:W3:Y:S01]  /*ffa0*/  SHFL.IDX PT, R51, R51, R0, 0x1c1f ;  /* 0x001c1f0033337589 */ /* 0x000ee200000e0000 */
[----:B------:R-:W-:-:S03]  /*ffb0*/  LOP3.LUT R7, R8, 0x180, RZ, 0xc0, !PT ;  /* 0x0000018008077812 */ /* 0x000fc600078ec0ff */
[----:B------:R-:W-:Y:S04]  /*ffc0*/  SHFL.IDX PT, R32, R32, R5, 0x1c1f ;  /* 0x001c1f0520207589 */ /* 0x000fe800000e0000 */
[----:B------:R-:W-:Y:S04]  /*ffd0*/  SHFL.IDX PT, R48, R48, R5, 0x1c1f ;  /* 0x001c1f0530307589 */ /* 0x000fe800000e0000 */
[----:B------:R-:W4:Y:S04]  /*ffe0*/  SHFL.IDX PT, R37, R37, R0, 0x1c1f ;  /* 0x001c1f0025257589 */ /* 0x000f2800000e0000 */
[----:B------:R-:W4:Y:S01]  /*fff0*/  SHFL.IDX PT, R47, R47, R0, 0x1c1f ;  /* 0x001c1f002f2f7589 */ /* 0x000f2200000e0000 */
[----:B------:R-:W-:-:S03]  /*10000*/  IADD3 R57, P1, R8, 0x6020, RZ ;  /* 0x0000602008397810 */ /* 0x000fc60007f3e0ff */
[----:B------:R-:W-:Y:S04]  /*10010*/  SHFL.IDX PT, R36, R36, R5, 0x1c1f ;  /* 0x001c1f0524247589 */ /* 0x000fe800000e0000 */
[----:B------:R-:W-:Y:S04]  /*10020*/  SHFL.IDX PT, R46, R46, R5, 0x1c1f ;  /* 0x001c1f052e2e7589 */ /* 0x000fe800000e0000 */
[----:B------:R-:W4:Y:S04]  /*10030*/  SHFL.IDX PT, R31, R31, R0, 0x1c1f ;  /* 0x001c1f001f1f7589 */ /* 0x000f2800000e0000 */
[----:B------:R-:W4:Y:S01]  /*10040*/  SHFL.IDX PT, R43, R43, R0, 0x1c1f ;  /* 0x001c1f002b2b7589 */ /* 0x000f2200000e0000 */
[----:B------:R-:W-:-:S03]  /*10050*/  LOP3.LUT R26, R53, 0x180, RZ, 0xc0, !PT ;  /* 0x00000180351a7812 */ /* 0x000fc600078ec0ff */
[----:B------:R-:W-:Y:S04]  /*10060*/  SHFL.IDX PT, R30, R30, R5, 0x1c1f ;  /* 0x001c1f051e1e7589 */ /* 0x000fe800000e0000 */
[----:B------:R-:W-:Y:S04]  /*10070*/  SHFL.IDX PT, R42, R42, R5, 0x1c1f ;  /* 0x001c1f052a2a7589 */ /* 0x000fe800000e0000 */
[----:B------:R-:W4:Y:S04]  /*10080*/  SHFL.IDX PT, R35, R35, R0, 0x1c1f ;  /* 0x001c1f0023237589 */ /* 0x000f2800000e0000 */
[----:B------:R0:W4:Y:S01]  /*10090*/  SHFL.IDX PT, R39, R39, R0, 0x1c1f ;  /* 0x001c1f0027277589 */ /* 0x00012200000e0000 */
[----:B------:R-:W-:-:S02]  /*100a0*/  SHF.R.U64 R7, R7, 0x3, RZ ;  /* 0x0000000307077819 */ /* 0x000fc400000012ff */
[----:B------:R-:W-:Y:S02]  /*100b0*/  LOP3.LUT R38, R57, 0x180, RZ, 0xc0, !PT ;  /* 0x0000018039267812 */ /* 0x000fe400078ec0ff */
[----:B------:R-:W-:Y:S02]  /*100c0*/  SHF.R.U64 R26, R26, 0x3, RZ ;  /* 0x000000031a1a7819 */ /* 0x000fe400000012ff */
[----:B------:R-:W-:Y:S01]  /*100d0*/  LOP3.LUT R8, R7, R8, RZ, 0x3c, !PT ;  /* 0x0000000807087212 */ /* 0x000fe200078e3cff */
[--C-:B------:R-:W-:Y:S01]  /*100e0*/  IMAD.X R7, RZ, RZ, R9.reuse, P2 ;  /* 0x000000ffff077224 */ /* 0x100fe200010e0609 */
[----:B------:R-:W-:Y:S01]  /*100f0*/  SHF.R.U64 R38, R38, 0x3, RZ ;  /* 0x0000000326267819 */ /* 0x000fe200000012ff */
[--C-:B------:R-:W-:Y:S01]  /*10100*/  IMAD.X R13, RZ, RZ, R9.reuse, P5 ;  /* 0x000000ffff0d7224 */ /* 0x100fe200028e0609 */
[----:B------:R-:W-:Y:S01]  /*10110*/  LOP3.LUT R6, R26, R53, RZ, 0x3c, !PT ;  /* 0x000000351a067212 */ /* 0x000fe200078e3cff */
[--C-:B------:R-:W-:Y:S01]  /*10120*/  IMAD.X R15, RZ, RZ, R9.reuse, P4 ;  /* 0x000000ffff0f7224 */ /* 0x100fe200020e0609 */
[----:B------:R-:W-:Y:S01]  /*10130*/  LOP3.LUT R26, R38, R57, RZ, 0x3c, !PT ;  /* 0x00000039261a7212 */ /* 0x000fe200078e3cff */
[----:B------:R-:W-:Y:S01]  /*10140*/  IMAD.X R27, RZ, RZ, R9, P1 ;  /* 0x000000ffff1b7224 */ /* 0x000fe200008e0609 */
[----:B------:R-:W-:Y:S01]  /*10150*/  MOV R50, R8 ;  /* 0x0000000800327202 */ /* 0x000fe20000000f00 */
[----:B0-----:R-:W0:Y:S01]  /*10160*/  LDC R0, c[0x0][0xbe8] ;  /* 0x0002fa00ff007b82 */ /* 0x001e220000000800 */
[----:B------:R-:W-:-:S02]  /*10170*/  MOV R38, R6 ;  /* 0x0000000600267202 */ /* 0x000fc40000000f00 */
[----:B------:R-:W-:Y:S02]  /*10180*/  SEL R4, R2, R29, P0 ;  /* 0x0000001d02047207 */ /* 0x000fe40000000000 */
[----:B------:R-:W-:Y:S02]  /*10190*/  SEL R6, R29, R2, P0 ;  /* 0x000000021d067207 */ /* 0x000fe40000000000 */
[----:B-1----:R-:W-:Y:S02]  /*101a0*/  SEL R8, R10, R33, P0 ;  /* 0x000000210a087207 */ /* 0x002fe40000000000 */
[----:B--2---:R-:W-:Y:S02]  /*101b0*/  SEL R5, R34, R59, P0 ;  /* 0x0000003b22057207 */ /* 0x004fe40000000000 */
[----:B------:R-:W-:Y:S01]  /*101c0*/  SEL R7, R59, R34, P0 ;  /* 0x000000223b077207 */ /* 0x000fe20000000000 */
[----:B------:R-:W-:Y:S01]  /*101d0*/  BAR.SYNC.DEFER_BLOCKING 0x1, 0x180 ;  /* 0x0046000000007b1d */ /* 0x000fe20000010000 */
[----:B------:R-:W-:-:S02]  /*101e0*/  MOV R49, R12 ;  /* 0x0000000c00317202 */ /* 0x000fc40000000f00 */
[----:B------:R-:W-:Y:S02]  /*101f0*/  MOV R45, R14 ;  /* 0x0000000e002d7202 */ /* 0x000fe40000000f00 */
[----:B------:R-:W-:Y:S02]  /*10200*/  SEL R10, R33, R10, P0 ;  /* 0x0000000a210a7207 */ /* 0x000fe40000000000 */
[----:B---3--:R-:W-:Y:S02]  /*10210*/  SEL R9, R40, R55, P0 ;  /* 0x0000003728097207 */ /* 0x008fe40000000000 */
[----:B------:R-:W-:Y:S02]  /*10220*/  SEL R11, R55, R40, P0 ;  /* 0x00000028370b7207 */ /* 0x000fe40000000000 */
[----:B------:R-:W-:Y:S02]  /*10230*/  SEL R12, R28, R21, P0 ;  /* 0x000000151c0c7207 */ /* 0x000fe40000000000 */
[----:B------:R-:W-:-:S02]  /*10240*/  SEL R14, R21, R28, P0 ;  /* 0x0000001c150e7207 */ /* 0x000fc40000000000 */
[----:B------:R-:W-:Y:S02]  /*10250*/  SEL R13, R44, R51, P0 ;  /* 0x000000332c0d7207 */ /* 0x000fe40000000000 */
[----:B------:R-:W-:Y:S02]  /*10260*/  SEL R15, R51, R44, P0 ;  /* 0x0000002c330f7207 */ /* 0x000fe40000000000 */
[----:B------:R-:W-:Y:S02]  /*10270*/  MOV R2, R26 ;  /* 0x0000001a00027202 */ /* 0x000fe40000000f00 */
[----:B------:R-:W-:Y:S02]  /*10280*/  ISETP.NE.U32.AND P2, PT, RZ, UR4, PT ;  /* 0x00000004ff007c0c */ /* 0x000fe4000bf45070 */
[----:B----4-:R-:W-:Y:S01]  /*10290*/  IADD3 R26, P1, R58, UR4, RZ ;  /* 0x000000043a1a7c10 */ /* 0x010fe2000ff3e0ff */
[----:B------:R1:W-:Y:S01]  /*102a0*/  STSM.16.M88.4 [R50], R4 ;  /* 0x0000000432007844 */ /* 0x0003e20000000200 */
[----:B------:R-:W-:-:S03]  /*102b0*/  ISETP.NE.AND.EX P2, PT, RZ, UR5, PT, P2 ;  /* 0x00000005ff007c0c */ /* 0x000fc6000bf45320 */
[----:B------:R2:W-:Y:S01]  /*102c0*/  STSM.16.M88.4 [R49], R8 ;  /* 0x0000000831007844 */ /* 0x0005e20000000200 */
[----:B------:R-:W-:Y:S01]  /*102d0*/  IADD3.X R27, R56, UR5, RZ, P1, !PT ;  /* 0x00000005381b7c10 */ /* 0x000fe20008ffe4ff */
[----:B------:R-:W-:Y:S02]  /*102e0*/  ULDC.64 UR4, c[0x0][0xc08] ;  /* 0x0003020000047ab9 */ /* 0x000fe40000000a00 */
[----:B------:R3:W-:Y:S01]  /*102f0*/  STSM.16.M88.4 [R45], R12 ;  /* 0x0000000c2d007844 */ /* 0x0007e20000000200 */
[----:B-1----:R-:W-:Y:S02]  /*10300*/  SEL R4, R32, R37, P0 ;  /* 0x0000002520047207 */ /* 0x002fe40000000000 */
[----:B------:R-:W-:Y:S02]  /*10310*/  SEL R6, R37, R32, P0 ;  /* 0x0000002025067207 */ /* 0x000fe40000000000 */
[----:B------:R-:W-:Y:S02]  /*10320*/  SEL R5, R48, R47, P0 ;  /* 0x0000002f30057207 */ /* 0x000fe40000000000 */
[----:B------:R-:W-:-:S02]  /*10330*/  SEL R7, R47, R48, P0 ;  /* 0x000000302f077207 */ /* 0x000fc40000000000 */
[----:B--2---:R-:W-:Y:S02]  /*10340*/  SEL R8, R36, R31, P0 ;  /* 0x0000001f24087207 */ /* 0x004fe40000000000 */
[----:B------:R-:W-:Y:S02]  /*10350*/  SEL R10, R31, R36, P0 ;  /* 0x000000241f0a7207 */ /* 0x000fe40000000000 */
[----:B------:R-:W-:Y:S02]  /*10360*/  SEL R9, R46, R43, P0 ;  /* 0x0000002b2e097207 */ /* 0x000fe40000000000 */
[----:B------:R-:W-:Y:S02]  /*10370*/  SEL R11, R43, R46, P0 ;  /* 0x0000002e2b0b7207 */ /* 0x000fe40000000000 */
[----:B---3--:R-:W-:Y:S02]  /*10380*/  SEL R12, R30, R35, P0 ;  /* 0x000000231e0c7207 */ /* 0x008fe40000000000 */
[----:B------:R-:W-:-:S02]  /*10390*/  SEL R14, R35, R30, P0 ;  /* 0x0000001e230e7207 */ /* 0x000fc40000000000 */
[----:B------:R-:W-:Y:S02]  /*103a0*/  SEL R13, R42, R39, P0 ;  /* 0x000000272a0d7207 */ /* 0x000fe40000000000 */
[----:B------:R-:W-:Y:S01]  /*103b0*/  SEL R15, R39, R42, P0 ;  /* 0x0000002a270f7207 */ /* 0x000fe20000000000 */
[----:B------:R1:W-:Y:S01]  /*103c0*/  STSM.16.M88.4 [R41], R4 ;  /* 0x0000000429007844 */ /* 0x0003e20000000200 */
[----:B------:R-:W-:-:S03]  /*103d0*/  ISETP.NE.U32.AND P0, PT, RZ, UR4, PT ;  /* 0x00000004ff007c0c */ /* 0x000fc6000bf05070 */
[----:B------:R-:W-:Y:S01]  /*103e0*/  STSM.16.M88.4 [R38], R8 ;  /* 0x0000000826007844 */ /* 0x000fe20000000200 */
[----:B------:R-:W-:-:S03]  /*103f0*/  ISETP.NE.AND.EX P0, PT, RZ, UR5, PT, P0 ;  /* 0x00000005ff007c0c */ /* 0x000fc6000bf05300 */
[----:B------:R2:W-:Y:S01]  /*10400*/  STSM.16.M88.4 [R2], R12 ;  /* 0x0000000c02007844 */ /* 0x0005e20000000200 */
[----:B------:R-:W-:Y:S01]  /*10410*/  IMAD.MOV.U32 R36, RZ, RZ, RZ ;  /* 0x000000ffff247224 */ /* 0x000fe200078e00ff */
[----:B------:R-:W-:Y:S08]  /*10420*/  BAR.SYNC.DEFER_BLOCKING 0x1, 0x180 ;  /* 0x0046000000007b1d */ /* 0x000ff00000010000 */
[----:B-1----:R-:W-:Y:S01]  /*10430*/  @P0 IADD3 R4, P3, R58, UR4, RZ ;  /* 0x000000043a040c10 */ /* 0x002fe2000ff7e0ff */
[----:B------:R-:W-:-:S02]  /*10440*/  ULDC UR4, c[0x0][0xa88] ;  /* 0x0002a20000047ab9 */ /* 0x000fc40000000800 */
[----:B------:R-:W-:Y:S01]  /*10450*/  IMAD.U32 R7, RZ, RZ, UR4 ;  /* 0x00000004ff077e24 */ /* 0x000fe2000f8e00ff */
[----:B------:R-:W-:Y:S01]  /*10460*/  @P0 IADD3.X R5, R56, UR5, RZ, P3, !PT ;  /* 0x0000000538050c10 */ /* 0x000fe20009ffe4ff */
[----:B------:R1:W5:Y:S04]  /*10470*/  @P2 LDG.E R36, desc[UR42][R26.64] ;  /* 0x0000002a1a242981 */ /* 0x000368000c1e1900 */
[----:B------:R1:W5:Y:S01]  /*10480*/  @P0 LDG.E R7, desc[UR42][R4.64] ;  /* 0x0000002a04070981 */ /* 0x000362000c1e1900 */
[----:B0-----:R-:W-:-:S13]  /*10490*/  ISETP.NE.AND P1, PT, R0, 0x1, PT ;  /* 0x000000010000780c */ /* 0x001fda0003f25270 */
[----:B------:R-:W0:Y:S08]  /*104a0*/  @P1 LDC R6, c[0x0][0xbec] ;  /* 0x0002fb00ff061b82 */ /* 0x000e300000000800 */
[----:B------:R-:W3:Y:S01]  /*104b0*/  @P1 LDC R21, c[0x0][0xbf0] ;  /* 0x0002fc00ff151b82 */ /* 0x000ee20000000800 */
[----:B--2---:R-:W-:Y:S01]  /*104c0*/  IMAD R15, R52, 0xc0, R54 ;  /* 0x000000c0340f7824 */ /* 0x004fe200078e0236 */
[----:B-1----:R-:W-:Y:S06]  /*104d0*/  @P0 BRA `(.L_x_421) ;  /* 0x0000000000100947 */ /* 0x002fec0003800000 */
[----:B------:R-:W-:Y:S05]  /*104e0*/  @!P2 BRA `(.L_x_421) ;  /* 0x00000000000ca947 */ /* 0x000fea0003800000 */
[----:B------:R-:W2:Y:S04]  /*104f0*/  LDG.E R2, desc[UR42][R26.64] ;  /* 0x0000002a1a027981 */ /* 0x000ea8000c1e1900 */
[----:B-----5:R-:W2:Y:S02]  /*10500*/  LDG.E R7, desc[UR42][R26.64+0x4] ;  /* 0x0000042a1a077981 */ /* 0x020ea4000c1e1900 */
[----:B--2---:R-:W-:-:S07]  /*10510*/  IMAD.IADD R7, R7, 0x1, -R2 ;  /* 0x0000000107077824 */ /* 0x004fce00078e0a02 */
.L_x_421:
[----:B------:R-:W2:Y:S01]  /*10520*/  LDL.LU R4, [R1+0x28] ;  /* 0x0000280001047983 */ /* 0x000ea20000300800 */
[----:B------:R-:W-:Y:S01]  /*10530*/  ULDC.64 UR4, c[0x0][0xb90] ;  /* 0x0002e40000047ab9 */ /* 0x000fe20000000a00 */
[----:B------:R-:W1:Y:S01]  /*10540*/  S2R R2, SR_TID.X ;  /* 0x0000000000027919 */ /* 0x000e620000002100 */
[----:B------:R-:W4:Y:S01]  /*10550*/  S2R R14, SR_TID.X ;  /* 0x00000000000e7919 */ /* 0x000f220000002100 */
[----:B-----5:R-:W-:Y:S01]  /*10560*/  SHF.R.S32.HI R37, RZ, 0x1f, R36 ;  /* 0x0000001fff257819 */ /* 0x020fe20000011424 */
[----:B------:R-:W-:Y:S01]  /*10570*/  IMAD.MOV.U32 R9, RZ, RZ, R15 ;  /* 0x000000ffff097224 */ /* 0x000fe200078e000f */
[----:B------:R-:W2:Y:S01]  /*10580*/  @P1 LDC R45, c[0x0][0xbec] ;  /* 0x0002fb00ff2d1b82 */ /* 0x000ea20000000800 */
[----:B------:R-:W2:Y:S04]  /*10590*/  LDL.LU R10, [R1+0x40] ;  /* 0x00004000010a7983 */ /* 0x000ea80000300800 */
[----:B------:R-:W2:Y:S04]  /*105a0*/  LDL.LU R44, [R1+0x30] ;  /* 0x00003000012c7983 */ /* 0x000ea80000300800 */
[----:B------:R-:W2:Y:S04]  /*105b0*/  LDL R49, [R1+0x2c] ;  /* 0x00002c0001317983 */ /* 0x000ea80000100800 */
[----:B------:R-:W2:Y:S01]  /*105c0*/  LDL R30, [R1+0x60] ;  /* 0x00006000011e7983 */ /* 0x000ea20000100800 */
[----:B------:R-:W-:-:S03]  /*105d0*/  IMAD R38, R7, R0, RZ ;  /* 0x0000000007267224 */ /* 0x000fc600078e02ff */
[----:B------:R0:W5:Y:S01]  /*105e0*/  LDL R48, [R1+0x74] ;  /* 0x0000740001307983 */ /* 0x0001620000100800 */
[----:B-1----:R-:W-:-:S05]  /*105f0*/  VIADD R47, R2, 0xffffff80 ;  /* 0xffffff80022f7836 */ /* 0x002fca0000000000 */
[----:B------:R-:W-:-:S04]  /*10600*/  SHF.R.S32.HI R50, RZ, 0x1f, R47 ;  /* 0x0000001fff327819 */ /* 0x000fc8000001142f */
[----:B------:R-:W-:Y:S01]  /*10610*/  LEA.HI R50, R50, R47, RZ, 0x2 ;  /* 0x0000002f32327211 */ /* 0x000fe200078f10ff */
[----:B0-----:R-:W-:-:S03]  /*10620*/  @P1 IMAD.HI.U32 R2, R15, R6, RZ ;  /* 0x000000060f021227 */ /* 0x001fc600078e00ff */
[----:B------:R-:W-:Y:S02]  /*10630*/  SHF.R.S32.HI R50, RZ, 0x2, R50 ;  /* 0x00000002ff327819 */ /* 0x000fe40000011432 */
[----:B---3--:R-:W-:Y:S01]  /*10640*/  @P1 SHF.R.U32.HI R9, RZ, R21, R2 ;  /* 0x00000015ff091219 */ /* 0x008fe20000011602 */
[----:B----4-:R-:W-:-:S05]  /*10650*/  VIADD R31, R14, 0xffffff80 ;  /* 0xffffff800e1f7836 */ /* 0x010fca0000000000 */
[----:B------:R-:W-:-:S04]  /*10660*/  SHF.R.S32.HI R14, RZ, 0x1f, R31 ;  /* 0x0000001fff0e7819 */ /* 0x000fc8000001141f */
[----:B------:R-:W-:-:S04]  /*10670*/  LEA.HI R14, R14, R31, RZ, 0x7 ;  /* 0x0000001f0e0e7211 */ /* 0x000fc800078f38ff */
[----:B------:R-:W-:-:S05]  /*10680*/  LOP3.LUT R14, R14, 0xffffff80, RZ, 0xc0, !PT ;  /* 0xffffff800e0e7812 */ /* 0x000fca00078ec0ff */
[----:B------:R-:W-:Y:S01]  /*10690*/  IMAD.IADD R14, R31, 0x1, -R14 ;  /* 0x000000011f0e7824 */ /* 0x000fe200078e0a0e */
[----:B------:R-:W-:-:S04]  /*106a0*/  SHF.R.S32.HI R46, RZ, 0x1f, R47 ;  /* 0x0000001fff2e7819 */ /* 0x000fc8000001142f */
[----:B------:R-:W-:-:S04]  /*106b0*/  LEA.HI R46, R46, R47, RZ, 0x2 ;  /* 0x0000002f2e2e7211 */ /* 0x000fc800078f10ff */
[----:B------:R-:W-:-:S05]  /*106c0*/  LOP3.LUT R46, R46, 0xfffffffc, RZ, 0xc0, !PT ;  /* 0xfffffffc2e2e7812 */ /* 0x000fca00078ec0ff */
[----:B------:R-:W-:Y:S02]  /*106d0*/  IMAD.IADD R46, R47, 0x1, -R46 ;  /* 0x000000012f2e7824 */ /* 0x000fe400078e0a2e */
[----:B------:R0:W5:Y:S01]  /*106e0*/  LDL R47, [R1+0x48] ;  /* 0x00004800012f7983 */ /* 0x0001620000100800 */
[----:B--2---:R-:W-:Y:S01]  /*106f0*/  IMAD.MOV.U32 R8, RZ, RZ, R4 ;  /* 0x000000ffff087224 */ /* 0x004fe200078e0004 */
[----:B------:R-:W-:-:S05]  /*10700*/  SHF.R.S32.HI R39, RZ, 0x1f, R44 ;  /* 0x0000001fff277819 */ /* 0x000fca000001142c */
[----:B------:R-:W-:Y:S02]  /*10710*/  IMAD R4, R39, UR4, RZ ;  /* 0x0000000427047c24 */ /* 0x000fe4000f8e02ff */
[----:B------:R-:W-:Y:S02]  /*10720*/  IMAD R11, R50, 0x20, R49 ;  /* 0x00000020320b7824 */ /* 0x000fe400078e0231 */
[C---:B------:R-:W-:Y:S02]  /*10730*/  IMAD R13, R44.reuse, UR5, R4 ;  /* 0x000000052c0d7c24 */ /* 0x040fe4000f8e0204 */
[----:B------:R-:W-:Y:S01]  /*10740*/  IMAD.WIDE.U32 R4, R44, UR4, R36 ;  /* 0x000000042c047c25 */ /* 0x000fe2000f8e0024 */
[----:B------:R-:W-:Y:S01]  /*10750*/  SEL R21, R10, RZ, !P2 ;  /* 0x000000ff0a157207 */ /* 0x000fe20005000000 */
[----:B------:R-:W-:Y:S01]  /*10760*/  ULDC.64 UR4, c[0x0][0xb98] ;  /* 0x0002e60000047ab9 */ /* 0x000fe20000000a00 */
[----:B------:R-:W-:Y:S01]  /*10770*/  SEL R2, R8, RZ, !P2 ;  /* 0x000000ff08027207 */ /* 0x000fe20005000000 */
[----:B------:R-:W-:-:S04]  /*10780*/  IMAD.WIDE R24, R11, 0x2, R24 ;  /* 0x000000020b187825 */ /* 0x000fc800078e0218 */
[----:B------:R-:W-:Y:S02]  /*10790*/  IMAD.MOV R11, RZ, RZ, -R9 ;  /* 0x000000ffff0b7224 */ /* 0x000fe400078e0a09 */
[----:B------:R-:W-:Y:S02]  /*107a0*/  IMAD.IADD R5, R5, 0x1, R13 ;  /* 0x0000000105057824 */ /* 0x000fe400078e020d */
[----:B------:R-:W-:Y:S02]  /*107b0*/  IMAD R11, R0, R11, R15 ;  /* 0x0000000b000b7224 */ /* 0x000fe400078e020f */
[----:B------:R-:W-:Y:S02]  /*107c0*/  IMAD R13, R21, UR4, RZ ;  /* 0x00000004150d7c24 */ /* 0x000fe4000f8e02ff */
[----:B------:R-:W-:Y:S01]  /*107d0*/  IMAD.WIDE.U32 R4, R2, UR4, R4 ;  /* 0x0000000402047c25 */ /* 0x000fe2000f8e0004 */
[----:B------:R-:W-:-:S03]  /*107e0*/  SHF.R.S32.HI R6, RZ, 0x1f, R11 ;  /* 0x0000001fff067819 */ /* 0x000fc6000001140b */
[----:B------:R-:W-:Y:S01]  /*107f0*/  IMAD R10, R2, UR5, R13 ;  /* 0x00000005020a7c24 */ /* 0x000fe2000f8e020d */
[----:B------:R-:W-:Y:S01]  /*10800*/  SHF.R.S32.HI R13, RZ, 0x1f, R9 ;  /* 0x0000001fff0d7819 */ /* 0x000fe20000011409 */
[----:B------:R-:W-:Y:S01]  /*10810*/  ULDC.64 UR4, c[0x0][0xb88] ;  /* 0x0002e20000047ab9 */ /* 0x000fe20000000a00 */
[----:B------:R-:W-:Y:S01]  /*10820*/  IADD3 R4, P0, R9, R4, RZ ;  /* 0x0000000409047210 */ /* 0x000fe20007f1e0ff */
[----:B------:R-:W-:-:S03]  /*10830*/  IMAD R6, R6, UR4, RZ ;  /* 0x0000000406067c24 */ /* 0x000fc6000f8e02ff */
[----:B------:R-:W-:Y:S01]  /*10840*/  IADD3.X R5, R13, R5, R10, P0, !PT ;  /* 0x000000050d057210 */ /* 0x000fe200007fe40a */
[C---:B------:R-:W-:Y:S02]  /*10850*/  IMAD R9, R11.reuse, UR5, R6 ;  /* 0x000000050b097c24 */ /* 0x040fe4000f8e0206 */
[----:B------:R-:W-:Y:S01]  /*10860*/  IMAD.WIDE.U32 R4, R11, UR4, R4 ;  /* 0x000000040b047c25 */ /* 0x000fe2000f8e0004 */
[----:B------:R-:W-:-:S03]  /*10870*/  ULDC.64 UR4, c[0x0][0xb50] ;  /* 0x0002d40000047ab9 */ /* 0x000fc60000000a00 */
[----:B------:R-:W-:Y:S01]  /*10880*/  IMAD.IADD R5, R5, 0x1, R9 ;  /* 0x0000000105057824 */ /* 0x000fe200078e0209 */
[----:B------:R-:W-:Y:S02]  /*10890*/  LEA R6, P0, R4, UR4, 0x2 ;  /* 0x0000000404067c11 */ /* 0x000fe4000f8010ff */
[----:B------:R-:W-:Y:S02]  /*108a0*/  IADD3 R13, P6, R24, 0x3000, RZ ;  /* 0x00003000180d7810 */ /* 0x000fe40007fde0ff */
[----:B------:R-:W-:Y:S01]  /*108b0*/  LEA.HI.X R4, R4, UR5, R5, 0x2, P0 ;  /* 0x0000000504047c11 */ /* 0x000fe200080f1405 */
[----:B------:R-:W-:Y:S01]  /*108c0*/  SHFL.IDX PT, R40, R6, RZ, 0x1c1f ;  /* 0x001c1fff06287589 */ /* 0x000fe200000e0000 */
[----:B------:R-:W-:Y:S01]  /*108d0*/  LOP3.LUT R12, R13, 0x180, RZ, 0xc0, !PT ;  /* 0x000001800d0c7812 */ /* 0x000fe200078ec0ff */
[----:B------:R-:W-:Y:S02]  /*108e0*/  ULDC.64 UR4, c[0x0][0xaa0] ;  /* 0x0002a80000047ab9 */ /* 0x000fe40000000a00 */
[----:B------:R-:W1:Y:S01]  /*108f0*/  SHFL.IDX PT, R41, R4, RZ, 0x1c1f ;  /* 0x001c1fff04297589 */ /* 0x000e6200000e0000 */
[----:B------:R-:W-:-:S02]  /*10900*/  SHF.R.U64 R12, R12, 0x3, RZ ;  /* 0x000000030c0c7819 */ /* 0x000fc400000012ff */
[----:B------:R-:W-:Y:S02]  /*10910*/  IADD3 R15, P2, R24, 0x1800, RZ ;  /* 0x00001800180f7810 */ /* 0x000fe40007f5e0ff */
[----:B------:R-:W-:Y:S01]  /*10920*/  LOP3.LUT R12, R12, R13, RZ, 0x3c, !PT ;  /* 0x0000000d0c0c7212 */ /* 0x000fe200078e3cff */
[----:B------:R-:W-:Y:S01]  /*10930*/  IMAD R13, R52, 0xc0, R30 ;  /* 0x000000c0340d7824 */ /* 0x000fe200078e021e */
[----:B------:R-:W-:Y:S01]  /*10940*/  LOP3.LUT P0, RZ, R14, 0x3, RZ, 0xc0, !PT ;  /* 0x000000030eff7812 */ /* 0x000fe2000780c0ff */
[----:B------:R-:W-:-:S03]  /*10950*/  IMAD.X R9, RZ, RZ, R25, P2 ;  /* 0x000000ffff097224 */ /* 0x000fc600010e0619 */
[----:B------:R-:W-:Y:S01]  /*10960*/  ISETP.GE.OR P2, PT, R13, R38, P0 ;  /* 0x000000260d00720c */ /* 0x000fe20000746670 */
[----:B------:R-:W-:-:S12]  /*10970*/  IMAD R37, R37, UR4, RZ ;  /* 0x0000000425257c24 */ /* 0x000fd8000f8e02ff */
[----:B-1----:R1:W-:Y:S02]  /*10980*/  @!P2 ST.E desc[UR42][R40.64], R3 ;  /* 0x000000032800a985 */ /* 0x0023e4000c10192a */
[C---:B-1----:R-:W-:Y:S02]  /*10990*/  IMAD R3, R36.reuse, UR5, R37 ;  /* 0x0000000524037c24 */ /* 0x042fe4000f8e0225 */
[----:B------:R-:W-:Y:S01]  /*109a0*/  IMAD.WIDE.U32 R36, R36, UR4, RZ ;  /* 0x0000000424247c25 */ /* 0x000fe2000f8e00ff */
[----:B------:R-:W-:-:S03]  /*109b0*/  ULDC.64 UR4, c[0x0][0xae8] ;  /* 0x0002ba0000047ab9 */ /* 0x000fc60000000a00 */
[----:B------:R-:W-:Y:S02]  /*109c0*/  IMAD.IADD R37, R37, 0x1, R3 ;  /* 0x0000000125257824 */ /* 0x000fe400078e0203 */
[----:B------:R-:W-:Y:S02]  /*109d0*/  IMAD R39, R39, UR4, RZ ;  /* 0x0000000427277c24 */ /* 0x000fe4000f8e02ff */
[----:B------:R-:W-:Y:S02]  /*109e0*/  IMAD R3, R46, 0x60, R50 ;  /* 0x000000602e037824 */ /* 0x000fe400078e0232 */
[C---:B------:R-:W-:Y:S01]  /*109f0*/  IMAD R39, R44.reuse, UR5, R39 ;  /* 0x000000052c277c24 */ /* 0x040fe2000f8e0227 */
[----:B------:R0:W5:Y:S01]  /*10a00*/  LDL R46, [R1+0x70] ;  /* 0x00007000012e7983 */ /* 0x0001620000100800 */
[----:B------:R-:W-:Y:S01]  /*10a10*/  IMAD.WIDE.U32 R36, R44, UR4, R36 ;  /* 0x000000042c247c25 */ /* 0x000fe2000f8e0024 */
[----:B------:R-:W-:Y:S01]  /*10a20*/  IADD3 R27, P5, R24, 0x4800, RZ ;  /* 0x00004800181b7810 */ /* 0x000fe20007fbe0ff */
[----:B------:R-:W-:Y:S01]  /*10a30*/  ULDC.64 UR4, c[0x0][0xaf0] ;  /* 0x0002bc0000047ab9 */ /* 0x000fe20000000a00 */
[----:B------:R0:W5:Y:S04]  /*10a40*/  LDL R44, [R1+0x4c] ;  /* 0x00004c00012c7983 */ /* 0x0001680000100800 */
[----:B------:R-:W-:Y:S04]  /*10a50*/  SHFL.IDX PT, R42, R6, 0x1, 0x1c1f ;  /* 0x003c1f00062a7f89 */ /* 0x000fe800000e0000 */
[----:B------:R-:W1:Y:S01]  /*10a60*/  SHFL.IDX PT, R43, R4, 0x1, 0x1c1f ;  /* 0x003c1f00042b7f89 */ /* 0x000e6200000e0000 */
[----:B------:R-:W-:-:S05]  /*10a70*/  VIADD R5, R13, 0x8 ;  /* 0x000000080d057836 */ /* 0x000fca0000000000 */
[----:B------:R-:W-:Y:S01]  /*10a80*/  ISETP.GE.OR P0, PT, R5, R38, P0 ;  /* 0x000000260500720c */ /* 0x000fe20000706670 */
[----:B------:R-:W-:-:S12]  /*10a90*/  IMAD R40, R52, 0xc0, R3 ;  /* 0x000000c034287824 */ /* 0x000fd800078e0203 */
[----:B-1----:R1:W-:Y:S02]  /*10aa0*/  @!P0 ST.E desc[UR42][R42.64], R20 ;  /* 0x000000142a008985 */ /* 0x0023e4000c10192a */
[----:B-1----:R-:W1:Y:S01]  /*10ab0*/  @P1 LDC R20, c[0x0][0xbf0] ;  /* 0x0002fc00ff141b82 */ /* 0x002e620000000800 */
[----:B------:R-:W-:Y:S01]  /*10ac0*/  IADD3 R29, P4, R24, 0x6000, RZ ;  /* 0x00006000181d7810 */ /* 0x000fe20007f9e0ff */
[----:B------:R-:W-:Y:S01]  /*10ad0*/  @P1 IMAD.HI.U32 R3, R40, R45, RZ ;  /* 0x0000002d28031227 */ /* 0x000fe200078e00ff */
[C---:B------:R-:W-:Y:S02]  /*10ae0*/  IADD3 R7, P3, R24.reuse, 0x7800, RZ ;  /* 0x0000780018077810 */ /* 0x040fe40007f7e0ff */
[----:B------:R-:W-:Y:S01]  /*10af0*/  LOP3.LUT R26, R27, 0x180, RZ, 0xc0, !PT ;  /* 0x000001801b1a7812 */ /* 0x000fe200078ec0ff */
[----:B------:R-:W-:Y:S01]  /*10b00*/  IMAD.IADD R37, R37, 0x1, R39 ;  /* 0x0000000125257824 */ /* 0x000fe200078e0227 */
[----:B------:R-:W-:Y:S01]  /*10b10*/  LOP3.LUT R28, R29, 0x180, RZ, 0xc0, !PT ;  /* 0x000001801d1c7812 */ /* 0x000fe200078ec0ff */
[----:B------:R-:W-:Y:S01]  /*10b20*/  IMAD.MOV.U32 R39, RZ, RZ, R40 ;  /* 0x000000ffff277224 */ /* 0x000fe200078e0028 */
[----:B------:R-:W-:Y:S01]  /*10b30*/  LOP3.LUT R8, R15, 0x180, RZ, 0xc0, !PT ;  /* 0x000001800f087812 */ /* 0x000fe200078ec0ff */
[----:B------:R-:W-:Y:S01]  /*10b40*/  IMAD R21, R21, UR4, RZ ;  /* 0x0000000415157c24 */ /* 0x000fe2000f8e02ff */
[----:B------:R-:W-:-:S02]  /*10b50*/  LOP3.LUT R11, R24, 0x180, RZ, 0xc0, !PT ;  /* 0x00000180180b7812 */ /* 0x000fc400078ec0ff */
[----:B------:R-:W-:Y:S02]  /*10b60*/  LOP3.LUT R6, R7, 0x180, RZ, 0xc0, !PT ;  /* 0x0000018007067812 */ /* 0x000fe400078ec0ff */
[----:B------:R-:W-:Y:S02]  /*10b70*/  SHF.R.U64 R26, R26, 0x3, RZ ;  /* 0x000000031a1a7819 */ /* 0x000fe400000012ff */
[----:B------:R-:W-:Y:S01]  /*10b80*/  SHF.R.U64 R28, R28, 0x3, RZ ;  /* 0x000000031c1c7819 */ /* 0x000fe200000012ff */
[----:B------:R-:W-:Y:S01]  /*10b90*/  IMAD R21, R2, UR5, R21 ;  /* 0x0000000502157c24 */ /* 0x000fe2000f8e0215 */
[----:B------:R-:W-:Y:S02]  /*10ba0*/  SHF.R.U64 R8, R8, 0x3, RZ ;  /* 0x0000000308087819 */ /* 0x000fe400000012ff */
[----:B------:R-:W-:Y:S02]  /*10bb0*/  SHF.R.U64 R11, R11, 0x3, RZ ;  /* 0x000000030b0b7819 */ /* 0x000fe400000012ff */
[----:B-1----:R-:W-:-:S02]  /*10bc0*/  @P1 SHF.R.U32.HI R39, RZ, R20, R3 ;  /* 0x00000014ff271219 */ /* 0x002fc40000011603 */
[----:B------:R-:W-:Y:S01]  /*10bd0*/  SHF.R.U64 R6, R6, 0x3, RZ ;  /* 0x0000000306067819 */ /* 0x000fe200000012ff */
[----:B------:R-:W-:Y:S01]  /*10be0*/  IMAD.WIDE.U32 R2, R2, UR4, R36 ;  /* 0x0000000402027c25 */ /* 0x000fe2000f8e0024 */
[----:B------:R-:W-:Y:S01]  /*10bf0*/  LOP3.LUT R26, R26, R27, RZ, 0x3c, !PT ;  /* 0x0000001b1a1a7212 */ /* 0x000fe200078e3cff */
[----:B------:R-:W-:Y:S01]  /*10c00*/  ULDC.64 UR4, c[0x0][0xae0] ;  /* 0x0002b80000047ab9 */ /* 0x000fe20000000a00 */
[----:B------:R-:W-:Y:S01]  /*10c10*/  LOP3.LUT R28, R28, R29, RZ, 0x3c, !PT ;  /* 0x0000001d1c1c7212 */ /* 0x000fe200078e3cff */
[----:B------:R-:W-:Y:S01]  /*10c20*/  IMAD.MOV R37, RZ, RZ, -R39 ;  /* 0x000000ffff257224 */ /* 0x000fe200078e0a27 */
[----:B------:R-:W-:Y:S01]  /*10c30*/  LOP3.LUT R8, R8, R15, RZ, 0x3c, !PT ;  /* 0x0000000f08087212 */ /* 0x000fe200078e3cff */
[--C-:B------:R-:W-:Y:S01]  /*10c40*/  IMAD.X R13, RZ, RZ, R25.reuse, P6 ;  /* 0x000000ffff0d7224 */ /* 0x100fe200030e0619 */
[----:B------:R-:W-:Y:S01]  /*10c50*/  LOP3.LUT R4, R11, R24, RZ, 0x3c, !PT ;  /* 0x000000180b047212 */ /* 0x000fe200078e3cff */
[--C-:B------:R-:W-:Y:S01]  /*10c60*/  IMAD.X R27, RZ, RZ, R25.reuse, P5 ;  /* 0x000000ffff1b7224 */ /* 0x100fe200028e0619 */
[----:B------:R-:W-:Y:S01]  /*10c70*/  LOP3.LUT R32, R6, R7, RZ, 0x3c, !PT ;  /* 0x0000000706207212 */ /* 0x000fe200078e3cff */
[----:B------:R-:W-:Y:S01]  /*10c80*/  IMAD.X R29, RZ, RZ, R25, P4 ;  /* 0x000000ffff1d7224 */ /* 0x000fe200020e0619 */
[----:B------:R-:W-:Y:S01]  /*10c90*/  SHF.R.S32.HI R20, RZ, 0x1f, R39 ;  /* 0x0000001fff147819 */ /* 0x000fe20000011427 */
[--C-:B------:R-:W-:Y:S01]  /*10ca0*/  IMAD.X R33, RZ, RZ, R25.reuse, P3 ;  /* 0x000000ffff217224 */ /* 0x100fe200018e0619 */
[----:B------:R-:W5:Y:S01]  /*10cb0*/  LD.E.128 R8, desc[UR42][R8.64] ;  /* 0x0000002a08087980 */ /* 0x000f62000c101d00 */
[----:B------:R-:W-:-:S02]  /*10cc0*/  IMAD.MOV.U32 R5, RZ, RZ, R25 ;  /* 0x000000ffff057224 */ /* 0x000fc400078e0019 */
[----:B------:R-:W-:Y:S01]  /*10cd0*/  IMAD.IADD R3, R3, 0x1, R21 ;  /* 0x0000000103037824 */ /* 0x000fe200078e0215 */
[----:B------:R-:W5:Y:S01]  /*10ce0*/  LD.E.128 R12, desc[UR42][R12.64] ;  /* 0x0000002a0c0c7980 */ /* 0x000f62000c101d00 */
[----:B------:R-:W-:Y:S02]  /*10cf0*/  IMAD R21, R0, R37, R40 ;  /* 0x0000002500157224 */ /* 0x000fe400078e0228 */
[----:B------:R-:W-:Y:S01]  /*10d00*/  IMAD R20, R20, UR4, RZ ;  /* 0x0000000414147c24 */ /* 0x000fe2000f8e02ff */
[----:B------:R-:W5:Y:S01]  /*10d10*/  LD.E.128 R4, desc[UR42][R4.64] ;  /* 0x0000002a04047980 */ /* 0x000f62000c101d00 */
[C---:B------:R-:W-:Y:S01]  /*10d20*/  IMAD.WIDE.U32 R2, R39.reuse, UR4, R2 ;  /* 0x0000000427027c25 */ /* 0x040fe2000f8e0002 */
[----:B------:R-:W-:Y:S02]  /*10d30*/  SHF.R.S32.HI R0, RZ, 0x1f, R21 ;  /* 0x0000001fff007819 */ /* 0x000fe40000011415 */
[----:B------:R-:W5:Y:S01]  /*10d40*/  LD.E.128 R24, desc[UR42][R26.64] ;  /* 0x0000002a1a187980 */ /* 0x000f62000c101d00 */
[----:B------:R-:W-:Y:S01]  /*10d50*/  IMAD R37, R39, UR5, R20 ;  /* 0x0000000527257c24 */ /* 0x000fe2000f8e0214 */
[----:B------:R-:W-:-:S02]  /*10d60*/  ULDC.64 UR4, c[0x0][0xad8] ;  /* 0x0002b60000047ab9 */ /* 0x000fc40000000a00 */
[----:B------:R-:W5:Y:S04]  /*10d70*/  LD.E.128 R28, desc[UR42][R28.64] ;  /* 0x0000002a1c1c7980 */ /* 0x000f68000c101d00 */
[----:B------:R-:W5:Y:S01]  /*10d80*/  LD.E.128 R32, desc[UR42][R32.64] ;  /* 0x0000002a20207980 */ /* 0x000f62000c101d00 */
[----:B------:R-:W-:Y:S01]  /*10d90*/  @!PT LDS RZ, [RZ] ;  /* 0x00000000fffff984 */ /* 0x000fe20000000800 */
[----:B------:R-:W-:Y:S01]  /*10da0*/  @!PT LDS RZ, [RZ] ;  /* 0x00000000fffff984 */ /* 0x000fe20000000800 */
[----:B------:R-:W-:Y:S01]  /*10db0*/  @!PT LDS RZ, [RZ] ;  /* 0x00000000fffff984 */ /* 0x000fe20000000800 */
[----:B------:R-:W-:Y:S01]  /*10dc0*/  @!PT LDS RZ, [RZ] ;  /* 0x00000000fffff984 */ /* 0x000fe20000000800 */
[----:B------:R1:W-:Y:S06]  /*10dd0*/  MEMBAR.ALL.CTA ;  /* 0x0000000000007992 */ /* 0x0003ec0000008000 */
[----:B-1----:R-:W1:Y:S01]  /*10de0*/  FENCE.VIEW.ASYNC.S ;  /* 0x00000000000073c6 */ /* 0x002e620000000000 */
[----:B------:R-:W-:-:S02]  /*10df0*/  IMAD.IADD R3, R3, 0x1, R37 ;  /* 0x0000000103037824 */ /* 0x000fc400078e0225 */
[----:B------:R-:W-:Y:S02]  /*10e00*/  IMAD R0, R0, UR4, RZ ;  /* 0x0000000400007c24 */ /* 0x000fe4000f8e02ff */
[----:B------:R-:W-:Y:S02]  /*10e10*/  IMAD R43, R52, 0xc0, R50 ;  /* 0x000000c0342b7824 */ /* 0x000fe400078e0232 */
[C---:B------:R-:W-:Y:S02]  /*10e20*/  IMAD R37, R21.reuse, UR5, R0 ;  /* 0x0000000515257c24 */ /* 0x040fe4000f8e0200 */
[----:B------:R-:W-:Y:S01]  /*10e30*/  IMAD.WIDE.U32 R2, R21, UR4, R2 ;  /* 0x0000000415027c25 */ /* 0x000fe2000f8e0002 */
[----:B------:R-:W-:Y:S01]  /*10e40*/  ISETP.GE.AND P0, PT, R43, R38, PT ;  /* 0x000000262b00720c */ /* 0x000fe20003f06270 */
[----:B------:R-:W-:Y:S02]  /*10e50*/  ULDC.64 UR4, c[0x0][0xa80] ;  /* 0x0002a00000047ab9 */ /* 0x000fe40000000a00 */
[----:B------:R-:W-:Y:S01]  /*10e60*/  IMAD.IADD R3, R3, 0x1, R37 ;  /* 0x0000000103037824 */ /* 0x000fe200078e0225 */
[----:B------:R-:W-:Y:S01]  /*10e70*/  LEA R39, P1, R2, UR4, 0x1 ;  /* 0x0000000402277c11 */ /* 0x000fe2000f8208ff */
[----:B------:R-:W-:-:S03]  /*10e80*/  VIADD R0, R16, 0x19c20 ;  /* 0x00019c2010007836 */ /* 0x000fc60000000000 */
[----:B------:R-:W-:Y:S02]  /*10e90*/  LEA.HI.X R42, R2, UR5, R3, 0x1, P1 ;  /* 0x00000005022a7c11 */ /* 0x000fe400088f0c03 */
[----:B------:R-:W-:Y:S01]  /*10ea0*/  PRMT R0, RZ, 0x654, R0 ;  /* 0x00000654ff007816 */ /* 0x000fe20000000000 */
[----:B-1----:R0:W1:Y:S01]  /*10eb0*/  SHFL.IDX PT, R20, R39, RZ, 0x1c1f ;  /* 0x001c1fff27147589 */ /* 0x00206200000e0000 */
[----:B------:R-:W-:Y:S02]  /*10ec0*/  BSSY B1, `(.L_x_422) ;  /* 0x0000010000017945 */ /* 0x000fe40003800000 */
[----:B------:R0:W-:Y:S01]  /*10ed0*/  SYNCS.ARRIVE.TRANS64.RED.A1T0 RZ, [R0+URZ], RZ ;  /* 0x000000ff00ff79a7 */ /* 0x0001e2000810043f */
[----:B------:R0:W2:Y:S01]  /*10ee0*/  SHFL.IDX PT, R21, R42, RZ, 0x1c1f ;  /* 0x001c1fff2a157589 */ /* 0x0000a200000e0000 */
[----:B------:R-:W-:Y:S05]  /*10ef0*/  @P0 BRA `(.L_x_423) ;  /* 0x0000000000300947 */ /* 0x000fea0003800000 */
[----:B------:R-:W-:Y:S02]  /*10f00*/  ULDC UR4, c[0x0][0xac8] ;  /* 0x0002b20000047ab9 */ /* 0x000fe40000000800 */
[----:B-----5:R-:W-:Y:S02]  /*10f10*/  ISETP.GE.AND P1, PT, R47, UR4, PT ;  /* 0x000000042f007c0c */ /* 0x020fe4000bf26270 */
[----:B------:R-:W-:Y:S02]  /*10f20*/  ISETP.GE.AND P2, PT, R44, UR4, PT ;  /* 0x000000042c007c0c */ /* 0x000fe4000bf46270 */
[----:B------:R-:W-:-:S09]  /*10f30*/  ISETP.GE.AND P0, PT, R49, UR4, PT ;  /* 0x0000000431007c0c */ /* 0x000fd2000bf06270 */
[-C--:B-1----:R-:W-:Y:S02]  /*10f40*/  @!P1 LEA R36, P3, R47, R20.reuse, 0x1 ;  /* 0x000000142f249211 */ /* 0x082fe400078608ff */
[C---:B------:R-:W-:Y:S02]  /*10f50*/  @!P2 LEA R40, P4, R44.reuse, R20, 0x1 ;  /* 0x000000142c28a211 */ /* 0x040fe400078808ff */
[----:B--2---:R-:W-:Y:S01]  /*10f60*/  @!P0 IMAD.WIDE R2, R49, 0x2, R20 ;  /* 0x0000000231028825 */ /* 0x004fe200078e0214 */
[-C--:B------:R-:W-:Y:S02]  /*10f70*/  @!P1 LEA.HI.X R37, R47, R21.reuse, R48, 0x1, P3 ;  /* 0x000000152f259211 */ /* 0x080fe400018f0c30 */
[----:B------:R-:W-:Y:S02]  /*10f80*/  @!P2 LEA.HI.X R41, R44, R21, R46, 0x1, P4 ;  /* 0x000000152c29a211 */ /* 0x000fe400020f0c2e */
[----:B------:R3:W-:Y:S04]  /*10f90*/  @!P0 ST.E.128 desc[UR42][R2.64], R4 ;  /* 0x0000000402008985 */ /* 0x0007e8000c101d2a */
[----:B------:R3:W-:Y:S04]  /*10fa0*/  @!P1 ST.E.128 desc[UR42][R36.64], R12 ;  /* 0x0000000c24009985 */ /* 0x0007e8000c101d2a */
[----:B------:R3:W-:Y:S02]  /*10fb0*/  @!P2 ST.E.128 desc[UR42][R40.64], R28 ;  /* 0x0000001c2800a985 */ /* 0x0007e4000c101d2a */
.L_x_423:
[----:B------:R-:W-:Y:S05]  /*10fc0*/  BSYNC B1 ;  /* 0x0000000000017941 */ /* 0x000fea0003800000 */
.L_x_422:
[----:B---3--:R-:W-:Y:S01]  /*10fd0*/  VIADD R3, R43, 0x60 ;  /* 0x000000602b037836 */ /* 0x008fe20000000000 */
[----:B-----5:R3:W4:Y:S04]  /*10fe0*/  SHFL.IDX PT, R5, R42, 0x1, 0x1c1f ;  /* 0x003c1f002a057f89 */ /* 0x02072800000e0000 */
[----:B------:R-:W-:Y:S01]  /*10ff0*/  ISETP.GE.AND P0, PT, R3, R38, PT ;  /* 0x000000260300720c */ /* 0x000fe20003f06270 */
[----:B------:R3:W0:-:S12]  /*11000*/  SHFL.IDX PT, R4, R39, 0x1, 0x1c1f ;  /* 0x003c1f0027047f89 */ /* 0x00061800000e0000 */
[----:B---3--:R-:W-:Y:S05]  /*11010*/  @P0 BRA `(.L_x_424) ;  /* 0x0000000800cc0947 */ /* 0x008fea0003800000 */
[----:B------:R-:W-:Y:S02]  /*11020*/  ULDC UR4, c[0x0][0xac8] ;  /* 0x0002b20000047ab9 */ /* 0x000fe40000000800 */
[----:B------:R-:W-:Y:S02]  /*11030*/  ISETP.GE.AND P2, PT, R47, UR4, PT ;  /* 0x000000042f007c0c */ /* 0x000fe4000bf46270 */
[----:B------:R-:W-:-:S11]  /*11040*/  ISETP.GE.AND P1, PT, R49, UR4, PT ;  /* 0x0000000431007c0c */ /* 0x000fd6000bf26270 */
[----:B0-----:R-:W-:Y:S02]  /*11050*/  @!P2 LEA R6, P0, R47, R4, 0x1 ;  /* 0x000000042f06a211 */ /* 0x001fe400078008ff */
[----:B----4-:R-:W-:Y:S02]  /*11060*/  @!P1 IMAD.WIDE R2, R49, 0x2, R4 ;  /* 0x0000000231029825 */ /* 0x010fe400078e0204 */
[----:B------:R-:W-:Y:S02]  /*11070*/  @!P2 LEA.HI.X R7, R47, R5, R48, 0x1, P0 ;  /* 0x000000052f07a211 */ /* 0x000fe400000f0c30 */
[----:B------:R-:W-:Y:S01]  /*11080*/  ISETP.GE.AND P0, PT, R44, UR4, PT ;  /* 0x000000042c007c0c */ /* 0x000fe2000bf06270 */
[----:B------:R0:W-:Y:S04]  /*11090*/  @!P1 ST.E.128 desc[UR42][R2.64], R8 ;  /* 0x0000000802009985 */ /* 0x0001e8000c101d2a */
[----:B------:R0:W-:Y:S08]  /*110a0*/  @!P2 ST.E.128 desc[UR42][R6.64], R24 ;  /* 0x000000180600a985 */ /* 0x0001f0000c101d2a */
[----:B------:R-:W-:Y:S05]  /*110b0*/  @P0 BRA `(.L_x_424) ;  /* 0x0000000800a40947 */ /* 0x000fea0003800000 */
[----:B0-----:R-:W-:-:S04]  /*110c0*/  LEA R2, P0, R44, R4, 0x1 ;  /* 0x000000042c027211 */ /* 0x001fc800078008ff */
[----:B------:R-:W-:-:S05]  /*110d0*/  LEA.HI.X R3, R44, R5, R46, 0x1, P0 ;  /* 0x000000052c037211 */ /* 0x000fca00000f0c2e */
[----:B------:R0:W-:Y:S01]  /*110e0*/  ST.E.128 desc[UR42][R2.64], R32 ;  /* 0x0000002002007985 */ /* 0x0001e2000c101d2a */
[----:B------:R-:W-:Y:S05]  /*110f0*/  BRA `(.L_x_424) ;  /* 0x0000000800947947 */ /* 0x000fea0003800000 */
.L_x_420:
[----:B------:R-:W2:Y:S01]  /*11100*/  LDL.LU R4, [R1+0x34] ;  /* 0x0000340001047983 */ /* 0x000ea20000300800 */
[----:B------:R-:W-:Y:S01]  /*11110*/  ULDC.64 UR4, c[0x0][0xc00] ;  /* 0x0003000000047ab9 */ /* 0x000fe20000000a00 */
[----:B------:R-:W-:Y:S01]  /*11120*/  IMAD.MOV.U32 R6, RZ, RZ, RZ ;  /* 0x000000ffff067224 */ /* 0x000fe200078e00ff */
[----:B------:R-:W1:Y:S01]  /*11130*/  LDC R25, c[0x0][0xbe8] ;  /* 0x0002fa00ff197b82 */ /* 0x000e620000000800 */
[----:B------:R-:W3:Y:S01]  /*11140*/  LDL.LU R0, [R1+0x38] ;  /* 0x0000380001007983 */ /* 0x000ee20000300800 */
[----:B------:R-:W-:-:S04]  /*11150*/  ISETP.NE.U32.AND P0, PT, RZ, UR4, PT ;  /* 0x00000004ff007c0c */ /* 0x000fc8000bf05070 */
[----:B------:R-:W-:Y:S02]  /*11160*/  ISETP.NE.AND.EX P0, PT, RZ, UR5, PT, P0 ;  /* 0x00000005ff007c0c */ /* 0x000fe4000bf05300 */
[----:B--2---:R-:W-:-:S04]  /*11170*/  IADD3 R2, P1, R4, UR4, RZ ;  /* 0x0000000404027c10 */ /* 0x004fc8000ff3e0ff */
[----:B---3--:R-:W-:Y:S01]  /*11180*/  IADD3.X R3, R0, UR5, RZ, P1, !PT ;  /* 0x0000000500037c10 */ /* 0x008fe20008ffe4ff */
[----:B------:R-:W-:Y:S02]  /*11190*/  ULDC.64 UR4, c[0x0][0xc08] ;  /* 0x0003020000047ab9 */ /* 0x000fe40000000a00 */
[----:B------:R-:W-:-:S04]  /*111a0*/  ISETP.NE.U32.AND P1, PT, RZ, UR4, PT ;  /* 0x00000004ff007c0c */ /* 0x000fc8000bf25070 */
[----:B------:R2:W5:Y:S01]  /*111b0*/  @P0 LDG.E R6, desc[UR42][R2.64] ;  /* 0x0000002a02060981 */ /* 0x000562000c1e1900 */
[----:B------:R-:W-:Y:S01]  /*111c0*/  ISETP.NE.AND.EX P1, PT, RZ, UR5, PT, P1 ;  /* 0x00000005ff007c0c */ /* 0x000fe2000bf25310 */
[----:B------:R-:W3:-:S12]  /*111d0*/  S2R R7, SR_TID.X ;  /* 0x0000000000077919 */ /* 0x000ed80000002100 */
[----:B------:R-:W-:Y:S01]  /*111e0*/  @P1 IADD3 R4, P2, R4, UR4, RZ ;  /* 0x0000000404041c10 */ /* 0x000fe2000ff5e0ff */
[----:B------:R-:W-:-:S03]  /*111f0*/  ULDC UR4, c[0x0][0xa88] ;  /* 0x0002a20000047ab9 */ /* 0x000fc60000000800 */
[----:B------:R-:W-:Y:S01]  /*11200*/  @P1 IADD3.X R5, R0, UR5, RZ, P2, !PT ;  /* 0x0000000500051c10 */ /* 0x000fe200097fe4ff */
[----:B------:R-:W-:-:S06]  /*11210*/  IMAD.U32 R0, RZ, RZ, UR4 ;  /* 0x00000004ff007e24 */ /* 0x000fcc000f8e00ff */
[----:B------:R2:W5:Y:S01]  /*11220*/  @P1 LDG.E R0, desc[UR42][R4.64] ;  /* 0x0000002a04001981 */ /* 0x000562000c1e1900 */
[----:B-1----:R-:W-:Y:S01]  /*11230*/  ISETP.NE.AND P2, PT, R25, 0x1, PT ;  /* 0x000000011900780c */ /* 0x002fe20003f45270 */
[----:B---3--:R-:W-:-:S12]  /*11240*/  VIADD R30, R7, 0xffffff80 ;  /* 0xffffff80071e7836 */ /* 0x008fd80000000000 */
[----:B------:R-:W1:Y:S01]  /*11250*/  @P2 LDC R27, c[0x0][0xbec] ;  /* 0x0002fb00ff1b2b82 */ /* 0x000e620000000800 */
[----:B------:R-:W-:Y:S01]  /*11260*/  ISETP.GE.AND P3, PT, R30, 0xc0, PT ;  /* 0x000000c01e00780c */ /* 0x000fe20003f66270 */
[----:B--2---:R-:W-:-:S12]  /*11270*/  @P1 BRA `(.L_x_425) ;  /* 0x0000000000101947 */ /* 0x004fd80003800000 */
[----:B------:R-:W-:Y:S05]  /*11280*/  @!P0 BRA `(.L_x_425) ;  /* 0x00000000000c8947 */ /* 0x000fea0003800000 */
[----:B------:R-:W2:Y:S04]  /*11290*/  LDG.E R5, desc[UR42][R2.64] ;  /* 0x0000002a02057981 */ /* 0x000ea8000c1e1900 */
[----:B-----5:R-:W2:Y:S02]  /*112a0*/  LDG.E R0, desc[UR42][R2.64+0x4] ;  /* 0x0000042a02007981 */ /* 0x020ea4000c1e1900 */
[----:B--2---:R-:W-:-:S07]  /*112b0*/  IMAD.IADD R0, R0, 0x1, -R5 ;  /* 0x0000000100007824 */ /* 0x004fce00078e0a05 */
.L_x_425:
[----:B------:R-:W2:Y:S04]  /*112c0*/  LDL.LU R3, [R1+0x28] ;  /* 0x0000280001037983 */ /* 0x000ea80000300800 */
[----:B------:R-:W3:Y:S04]  /*112d0*/  LDL.LU R2, [R1+0x40] ;  /* 0x0000400001027983 */ /* 0x000ee80000300800 */
[----:B------:R-:W4:Y:S04]  /*112e0*/  LDL R29, [R1+0x30] ;  /* 0x00003000011d7983 */ /* 0x000f280000100800 */
[----:B------:R0:W5:Y:S01]  /*112f0*/  LDL R26, [R1+0x44] ;  /* 0x00004400011a7983 */ /* 0x0001620000100800 */
[----:B------:R-:W-:Y:S01]  /*11300*/  BSSY B1, `(.L_x_426) ;  /* 0x000002d000017945 */ /* 0x000fe20003800000 */
[----:B-----5:R-:W-:-:S02]  /*11310*/  SHF.R.S32.HI R11, RZ, 0x1f, R6 ;  /* 0x0000001fff0b7819 */ /* 0x020fc40000011406 */
[----:B--2---:R-:W-:Y:S02]  /*11320*/  SEL R13, R3, RZ, !P0 ;  /* 0x000000ff030d7207 */ /* 0x004fe40004000000 */
[----:B---3--:R-:W-:Y:S02]  /*11330*/  SEL R12, R2, RZ, !P0 ;  /* 0x000000ff020c7207 */ /* 0x008fe40004000000 */
[----:B----4-:R-:W-:Y:S01]  /*11340*/  SHF.R.S32.HI R10, RZ, 0x1f, R29 ;  /* 0x0000001fff0a7819 */ /* 0x010fe2000001141d */
[----:B0-----:R-:W-:Y:S06]  /*11350*/  @P3 BRA `(.L_x_427) ;  /* 0x00000000009c3947 */ /* 0x001fec0003800000 */
[----:B------:R-:W0:Y:S01]  /*11360*/  LDC R9, c[0x0][0xbe8] ;  /* 0x0002fa00ff097b82 */ /* 0x000e220000000800 */
[----:B------:R-:W-:-:S04]  /*11370*/  IMAD R2, R26, 0xc0, R7 ;  /* 0x000000c01a027824 */ /* 0x000fc800078e0207 */
[----:B------:R-:W-:Y:S02]  /*11380*/  VIADD R8, R2, 0xffffff80 ;  /* 0xffffff8002087836 */ /* 0x000fe40000000000 */
[----:B0-----:R-:W-:-:S05]  /*11390*/  IMAD R3, R0, R9, RZ ;  /* 0x0000000900037224 */ /* 0x001fca00078e02ff */
[----:B------:R-:W-:-:S13]  /*113a0*/  ISETP.GE.AND P0, PT, R8, R3, PT ;  /* 0x000000030800720c */ /* 0x000fda0003f06270 */
[----:B------:R-:W-:Y:S05]  /*113b0*/  @P0 BRA `(.L_x_427) ;  /* 0x0000000000840947 */ /* 0x000fea0003800000 */
[----:B------:R-:W-:Y:S01]  /*113c0*/  ISETP.NE.AND P0, PT, R9, 0x1, PT ;  /* 0x000000010900780c */ /* 0x000fe20003f05270 */
[----:B------:R-:W-:Y:S01]  /*113d0*/  ULDC.64 UR4, c[0x0][0xb90] ;  /* 0x0002e40000047ab9 */ /* 0x000fe20000000a00 */
[----:B------:R-:W-:Y:S02]  /*113e0*/  IMAD.MOV.U32 R2, RZ, RZ, R6 ;  /* 0x000000ffff027224 */ /* 0x000fe400078e0006 */
[----:B------:R-:W-:Y:S02]  /*113f0*/  IMAD R7, R10, UR4, RZ ;  /* 0x000000040a077c24 */ /* 0x000fe4000f8e02ff */
[----:B------:R-:W-:Y:S02]  /*11400*/  IMAD.MOV.U32 R3, RZ, RZ, R11 ;  /* 0x000000ffff037224 */ /* 0x000fe400078e000b */
[----:B------:R-:W-:Y:S02]  /*11410*/  IMAD.MOV.U32 R5, RZ, RZ, R8 ;  /* 0x000000ffff057224 */ /* 0x000fe400078e0008 */
[----:B------:R-:W-:-:S03]  /*11420*/  IMAD.WIDE.U32 R2, R29, UR4, R2 ;  /* 0x000000041d027c25 */ /* 0x000fc6000f8e0002 */
[----:B------:R-:W0:Y:S01]  /*11430*/  @P0 LDC R15, c[0x0][0xbec] ;  /* 0x0002fb00ff0f0b82 */ /* 0x000e220000000800 */
[----:B------:R-:W-:Y:S01]  /*11440*/  IMAD R7, R29, UR5, R7 ;  /* 0x000000051d077c24 */ /* 0x000fe2000f8e0207 */
[----:B------:R-:W-:-:S03]  /*11450*/  ULDC.64 UR4, c[0x0][0xb98] ;  /* 0x0002e60000047ab9 */ /* 0x000fc60000000a00 */
[----:B------:R-:W-:-:S03]  /*11460*/  IMAD.IADD R3, R3, 0x1, R7 ;  /* 0x0000000103037824 */ /* 0x000fc600078e0207 */
[----:B------:R-:W2:Y:S01]  /*11470*/  @P0 LDC R21, c[0x0][0xbf0] ;  /* 0x0002fc00ff150b82 */ /* 0x000ea20000000800 */
[----:B------:R-:W-:-:S04]  /*11480*/  IMAD.WIDE.U32 R2, R13, UR4, R2 ;  /* 0x000000040d027c25 */ /* 0x000fc8000f8e0002 */
[----:B0-----:R-:W-:-:S05]  /*11490*/  @P0 IMAD.HI.U32 R4, R8, R15, RZ ;  /* 0x0000000f08040227 */ /* 0x001fca00078e00ff */
[----:B--2---:R-:W-:Y:S01]  /*114a0*/  @P0 SHF.R.U32.HI R5, RZ, R21, R4 ;  /* 0x00000015ff050219 */ /* 0x004fe20000011604 */
[----:B------:R-:W-:-:S03]  /*114b0*/  IMAD R4, R12, UR4, RZ ;  /* 0x000000040c047c24 */ /* 0x000fc6000f8e02ff */
[----:B------:R-:W-:Y:S01]  /*114c0*/  IADD3 R2, P0, R5, R2, RZ ;  /* 0x0000000205027210 */ /* 0x000fe20007f1e0ff */
[----:B------:R-:W-:-:S04]  /*114d0*/  IMAD.MOV R7, RZ, RZ, -R5 ;  /* 0x000000ffff077224 */ /* 0x000fc800078e0a05 */
[----:B------:R-:W-:Y:S01]  /*114e0*/  IMAD R7, R9, R7, R8 ;  /* 0x0000000709077224 */ /* 0x000fe200078e0208 */
[----:B------:R-:W-:Y:S01]  /*114f0*/  SHF.R.S32.HI R9, RZ, 0x1f, R5 ;  /* 0x0000001fff097819 */ /* 0x000fe20000011405 */
[----:B------:R-:W-:Y:S01]  /*11500*/  IMAD R8, R13, UR5, R4 ;  /* 0x000000050d087c24 */ /* 0x000fe2000f8e0204 */
[----:B------:R-:W-:Y:S02]  /*11510*/  ULDC.64 UR4, c[0x0][0xb88] ;  /* 0x0002e20000047ab9 */ /* 0x000fe40000000a00 */
[----:B------:R-:W-:Y:S02]  /*11520*/  SHF.R.S32.HI R4, RZ, 0x1f, R7 ;  /* 0x0000001fff047819 */ /* 0x000fe40000011407 */
[----:B------:R-:W-:-:S03]  /*11530*/  IADD3.X R3, R9, R3, R8, P0, !PT ;  /* 0x0000000309037210 */ /* 0x000fc600007fe408 */
[----:B------:R-:W-:Y:S02]  /*11540*/  IMAD R4, R4, UR4, RZ ;  /* 0x0000000404047c24 */ /* 0x000fe4000f8e02ff */
[----:B------:R-:W-:-:S04]  /*11550*/  IMAD.WIDE.U32 R2, R7, UR4, R2 ;  /* 0x0000000407027c25 */ /* 0x000fc8000f8e0002 */
[----:B------:R-:W-:Y:S01]  /*11560*/  IMAD R5, R7, UR5, R4 ;  /* 0x0000000507057c24 */ /* 0x000fe2000f8e0204 */
[----:B------:R-:W-:Y:S02]  /*11570*/  ULDC.64 UR4, c[0x0][0xb50] ;  /* 0x0002d40000047ab9 */ /* 0x000fe40000000a00 */
[----:B------:R-:W-:Y:S01]  /*11580*/  LEA R4, P0, R2, UR4, 0x2 ;  /* 0x0000000402047c11 */ /* 0x000fe2000f8010ff */
[----:B------:R-:W-:-:S05]  /*11590*/  IMAD.IADD R3, R3, 0x1, R5 ;  /* 0x0000000103037824 */ /* 0x000fca00078e0205 */
[----:B------:R-:W-:Y:S01]  /*115a0*/  LEA.HI.X R5, R2, UR5, R3, 0x2, P0 ;  /* 0x0000000502057c11 */ /* 0x000fe200080f1403 */
[----:B------:R-:W-:-:S05]  /*115b0*/  IMAD.MOV.U32 R3, RZ, RZ, -0x800000 ;  /* 0xff800000ff037424 */ /* 0x000fca00078e00ff */
[----:B------:R0:W-:Y:S02]  /*115c0*/  STG.E desc[UR42][R4.64], R3 ;  /* 0x0000000304007986 */ /* 0x0001e4000c10192a */
.L_x_427:
[----:B------:R-:W-:Y:S05]  /*115d0*/  BSYNC B1 ;  /* 0x0000000000017941 */ /* 0x000fea0003800000 */
.L_x_426:
[----:B------:R2:W5:Y:S04]  /*115e0*/  LDL R14, [R1+0x4c] ;  /* 0x00004c00010e7983 */ /* 0x0005680000100800 */
[----:B------:R2:W5:Y:S04]  /*115f0*/  LDL R15, [R1+0x70] ;  /* 0x00007000010f7983 */ /* 0x0005680000100800 */
[----:B------:R2:W5:Y:S04]  /*11600*/  LDL R20, [R1+0x48] ;  /* 0x0000480001147983 */ /* 0x0005680000100800 */
[----:B------:R2:W5:Y:S04]  /*11610*/  LDL R21, [R1+0x74] ;  /* 0x0000740001157983 */ /* 0x0005680000100800 */
[----:B------:R2:W5:Y:S01]  /*11620*/  LDL R24, [R1+0x2c] ;  /* 0x00002c0001187983 */ /* 0x0005620000100800 */
[--C-:B0-----:R-:W-:Y:S01]  /*11630*/  SHF.R.S32.HI R4, RZ, 0x1f, R30.reuse ;  /* 0x0000001fff047819 */ /* 0x101fe2000001141e */
[----:B------:R-:W0:Y:S01]  /*11640*/  @P2 LDC R9, c[0x0][0xbf0] ;  /* 0x0002fc00ff092b82 */ /* 0x000e220000000800 */
[----:B------:R-:W-:Y:S01]  /*11650*/  SHF.R.S32.HI R28, RZ, 0x1f, R30 ;  /* 0x0000001fff1c7819 */ /* 0x000fe2000001141e */
[----:B------:R-:W-:Y:S01]  /*11660*/  ULDC.64 UR4, c[0x0][0xaa0] ;  /* 0x0002a80000047ab9 */ /* 0x000fe20000000a00 */
[-C--:B------:R-:W-:Y:S01]  /*11670*/  LEA.HI R4, R4, R30.reuse, RZ, 0x2 ;  /* 0x0000001e04047211 */ /* 0x080fe200078f10ff */
[----:B------:R-:W-:Y:S01]  /*11680*/  IMAD R3, R11, UR4, RZ ;  /* 0x000000040b037c24 */ /* 0x000fe2000f8e02ff */
[----:B------:R-:W-:Y:S01]  /*11690*/  LEA.HI R28, R28, R30, RZ, 0x2 ;  /* 0x0000001e1c1c7211 */ /* 0x000fe200078f10ff */
[----:B------:R-:W-:Y:S01]  /*116a0*/  BSSY B1, `(.L_x_428) ;  /* 0x0000039000017945 */ /* 0x000fe20003800000 */
[----:B------:R-:W-:Y:S01]  /*116b0*/  LOP3.LUT R4, R4, 0xfffffffc, RZ, 0xc0, !PT ;  /* 0xfffffffc04047812 */ /* 0x000fe200078ec0ff */
[C---:B------:R-:W-:Y:S01]  /*116c0*/  IMAD R5, R6.reuse, UR5, R3 ;  /* 0x0000000506057c24 */ /* 0x040fe2000f8e0203 */
[----:B------:R-:W-:Y:S01]  /*116d0*/  SHF.R.S32.HI R28, RZ, 0x2, R28 ;  /* 0x00000002ff1c7819 */ /* 0x000fe2000001141c */
[----:B------:R-:W-:Y:S01]  /*116e0*/  IMAD.WIDE.U32 R2, R6, UR4, RZ ;  /* 0x0000000406027c25 */ /* 0x000fe2000f8e00ff */
[----:B------:R-:W-:-:S03]  /*116f0*/  ULDC.64 UR4, c[0x0][0xae8] ;  /* 0x0002ba0000047ab9 */ /* 0x000fc60000000a00 */
[----:B------:R-:W-:Y:S02]  /*11700*/  IMAD.IADD R4, R30, 0x1, -R4 ;  /* 0x000000011e047824 */ /* 0x000fe400078e0a04 */
[----:B------:R-:W-:Y:S02]  /*11710*/  IMAD.IADD R3, R3, 0x1, R5 ;  /* 0x0000000103037824 */ /* 0x000fe400078e0205 */
[----:B------:R-:W-:Y:S02]  /*11720*/  IMAD R6, R4, 0x60, R28 ;  /* 0x0000006004067824 */ /* 0x000fe400078e021c */
[----:B------:R-:W-:Y:S02]  /*11730*/  IMAD R4, R10, UR4, RZ ;  /* 0x000000040a047c24 */ /* 0x000fe4000f8e02ff */
[----:B------:R-:W-:Y:S02]  /*11740*/  IMAD R8, R26, 0xc0, R6 ;  /* 0x000000c01a087824 */ /* 0x000fe400078e0206 */
[----:B------:R-:W-:-:S02]  /*11750*/  IMAD R7, R29, UR5, R4 ;  /* 0x000000051d077c24 */ /* 0x000fc4000f8e0204 */
[----:B-1----:R-:W-:-:S04]  /*11760*/  @P2 IMAD.HI.U32 R4, R8, R27, RZ ;  /* 0x0000001b08042227 */ /* 0x002fc800078e00ff */
[----:B------:R-:W-:Y:S01]  /*11770*/  IMAD.WIDE.U32 R2, R29, UR4, R2 ;  /* 0x000000041d027c25 */ /* 0x000fe2000f8e0002 */
[----:B------:R-:W-:-:S03]  /*11780*/  ULDC.64 UR4, c[0x0][0xaf0] ;  /* 0x0002bc0000047ab9 */ /* 0x000fc60000000a00 */
[----:B------:R-:W-:Y:S01]  /*11790*/  IMAD.MOV.U32 R5, RZ, RZ, R8 ;  /* 0x000000ffff057224 */ /* 0x000fe200078e0008 */
[----:B0-----:R-:W-:Y:S01]  /*117a0*/  @P2 SHF.R.U32.HI R5, RZ, R9, R4 ;  /* 0x00000009ff052219 */ /* 0x001fe20000011604 */
[----:B------:R-:W-:Y:S02]  /*117b0*/  IMAD.IADD R3, R3, 0x1, R7 ;  /* 0x0000000103037824 */ /* 0x000fe400078e0207 */
[----:B------:R-:W-:Y:S01]  /*117c0*/  IMAD R6, R12, UR4, RZ ;  /* 0x000000040c067c24 */ /* 0x000fe2000f8e02ff */
[--C-:B------:R-:W-:Y:S01]  /*117d0*/  SHF.R.S32.HI R4, RZ, 0x1f, R5.reuse ;  /* 0x0000001fff047819 */ /* 0x100fe20000011405 */
[----:B------:R-:W-:Y:S02]  /*117e0*/  IMAD.MOV R7, RZ, RZ, -R5 ;  /* 0x000000ffff077224 */ /* 0x000fe400078e0a05 */
[C---:B------:R-:W-:Y:S02]  /*117f0*/  IMAD R9, R13.reuse, UR5, R6 ;  /* 0x000000050d097c24 */ /* 0x040fe4000f8e0206 */
[----:B------:R-:W-:Y:S01]  /*11800*/  IMAD.WIDE.U32 R2, R13, UR4, R2 ;  /* 0x000000040d027c25 */ /* 0x000fe2000f8e0002 */
[----:B------:R-:W-:-:S03]  /*11810*/  ULDC.64 UR4, c[0x0][0xae0] ;  /* 0x0002b80000047ab9 */ /* 0x000fc60000000a00 */
[----:B------:R-:W-:Y:S02]  /*11820*/  IMAD R7, R25, R7, R8 ;  /* 0x0000000719077224 */ /* 0x000fe400078e0208 */
[----:B------:R-:W-:Y:S02]  /*11830*/  IMAD R6, R4, UR4, RZ ;  /* 0x0000000404067c24 */ /* 0x000fe4000f8e02ff */
[----:B------:R-:W-:Y:S01]  /*11840*/  IMAD.IADD R3, R3, 0x1, R9 ;  /* 0x0000000103037824 */ /* 0x000fe200078e0209 */
[----:B------:R-:W-:Y:S01]  /*11850*/  SHF.R.S32.HI R4, RZ, 0x1f, R7 ;  /* 0x0000001fff047819 */ /* 0x000fe20000011407 */
[C---:B------:R-:W-:Y:S02]  /*11860*/  IMAD R9, R5.reuse, UR5, R6 ;  /* 0x0000000505097c24 */ /* 0x040fe4000f8e0206 */
[----:B------:R-:W-:Y:S01]  /*11870*/  IMAD.WIDE.U32 R2, R5, UR4, R2 ;  /* 0x0000000405027c25 */ /* 0x000fe2000f8e0002 */
[----:B------:R-:W-:-:S03]  /*11880*/  ULDC.64 UR4, c[0x0][0xad8] ;  /* 0x0002b60000047ab9 */ /* 0x000fc60000000a00 */
[----:B------:R-:W-:Y:S02]  /*11890*/  IMAD R4, R4, UR4, RZ ;  /* 0x0000000404047c24 */ /* 0x000fe4000f8e02ff */
[----:B------:R-:W-:Y:S02]  /*118a0*/  IMAD.IADD R3, R3, 0x1, R9 ;  /* 0x0000000103037824 */ /* 0x000fe400078e0209 */
[----:B------:R-:W-:Y:S02]  /*118b0*/  IMAD R25, R0, R25, RZ ;  /* 0x0000001900197224 */ /* 0x000fe400078e02ff */
[----:B------:R-:W-:Y:S02]  /*118c0*/  IMAD R0, R26, 0xc0, R28 ;  /* 0x000000c01a007824 */ /* 0x000fe400078e021c */
[C---:B------:R-:W-:Y:S02]  /*118d0*/  IMAD R5, R7.reuse, UR5, R4 ;  /* 0x0000000507057c24 */ /* 0x040fe4000f8e0204 */
[----:B------:R-:W-:Y:S01]  /*118e0*/  IMAD.WIDE.U32 R2, R7, UR4, R2 ;  /* 0x0000000407027c25 */ /* 0x000fe2000f8e0002 */
[----:B------:R-:W-:Y:S01]  /*118f0*/  ISETP.GE.AND P0, PT, R0, R25, PT ;  /* 0x000000190000720c */ /* 0x000fe20003f06270 */
[----:B------:R-:W-:-:S02]  /*11900*/  ULDC.64 UR4, c[0x0][0xa80] ;  /* 0x0002a00000047ab9 */ /* 0x000fc40000000a00 */
[----:B------:R-:W-:Y:S01]  /*11910*/  IMAD.IADD R3, R3, 0x1, R5 ;  /* 0x0000000103037824 */ /* 0x000fe200078e0205 */
[----:B------:R-:W-:-:S04]  /*11920*/  LEA R4, P1, R2, UR4, 0x1 ;  /* 0x0000000402047c11 */ /* 0x000fc8000f8208ff */
[----:B------:R-:W-:Y:S02]  /*11930*/  LEA.HI.X R5, R2, UR5, R3, 0x1, P1 ;  /* 0x0000000502057c11 */ /* 0x000fe400088f0c03 */
[----:B------:R2:W0:Y:S04]  /*11940*/  SHFL.IDX PT, R2, R4, RZ, 0x1c1f ;  /* 0x001c1fff04027589 */ /* 0x00042800000e0000 */
[----:B------:R2:W1:Y:S01]  /*11950*/  SHFL.IDX PT, R3, R5, RZ, 0x1c1f ;  /* 0x001c1fff05037589 */ /* 0x00046200000e0000 */
[----:B------:R-:W-:Y:S05]  /*11960*/  @P0 BRA `(.L_x_429) ;  /* 0x0000000000300947 */ /* 0x000fea0003800000 */
[----:B------:R-:W-:Y:S02]  /*11970*/  ULDC UR4, c[0x0][0xac8] ;  /* 0x0002b20000047ab9 */ /* 0x000fe40000000800 */
[----:B-----5:R-:W-:Y:S02]  /*11980*/  ISETP.GE.AND P3, PT, R20, UR4, PT ;  /* 0x0000000414007c0c */ /* 0x020fe4000bf66270 */
[----:B------:R-:W-:Y:S02]  /*11990*/  ISETP.GE.AND P4, PT, R14, UR4, PT ;  /* 0x000000040e007c0c */ /* 0x000fe4000bf86270 */
[----:B------:R-:W-:-:S09]  /*119a0*/  ISETP.GE.AND P2, PT, R24, UR4, PT ;  /* 0x0000000418007c0c */ /* 0x000fd2000bf46270 */
[-C--:B0-----:R-:W-:Y:S02]  /*119b0*/  @!P3 LEA R8, P0, R20, R2.reuse, 0x1 ;  /* 0x000000021408b211 */ /* 0x081fe400078008ff */
[----:B------:R-:W-:Y:S02]  /*119c0*/  @!P4 LEA R10, P1, R14, R2, 0x1 ;  /* 0x000000020e0ac211 */ /* 0x000fe400078208ff */
[----:B-1----:R-:W-:Y:S01]  /*119d0*/  @!P2 IMAD.WIDE R6, R24, 0x2, R2 ;  /* 0x000000021806a825 */ /* 0x002fe200078e0202 */
[-C--:B------:R-:W-:Y:S02]  /*119e0*/  @!P3 LEA.HI.X R9, R20, R3.reuse, R21, 0x1, P0 ;  /* 0x000000031409b211 */ /* 0x080fe400000f0c15 */
[----:B------:R-:W-:Y:S02]  /*119f0*/  @!P4 LEA.HI.X R11, R14, R3, R15, 0x1, P1 ;  /* 0x000000030e0bc211 */ /* 0x000fe400008f0c0f */
[----:B------:R3:W-:Y:S04]  /*11a00*/  @!P2 ST.E.128 desc[UR42][R6.64], RZ ;  /* 0x000000ff0600a985 */ /* 0x0007e8000c101d2a */
[----:B------:R3:W-:Y:S04]  /*11a10*/  @!P3 ST.E.128 desc[UR42][R8.64], RZ ;  /* 0x000000ff0800b985 */ /* 0x0007e8000c101d2a */
[----:B------:R3:W-:Y:S02]  /*11a20*/  @!P4 ST.E.128 desc[UR42][R10.64], RZ ;  /* 0x000000ff0a00c985 */ /* 0x0007e4000c101d2a */
.L_x_429:
[----:B------:R-:W-:Y:S05]  /*11a30*/  BSYNC B1 ;  /* 0x0000000000017941 */ /* 0x000fea0003800000 */
.L_x_428:
[----:B------:R-:W-:Y:S01]  /*11a40*/  VIADD R0, R0, 0x60 ;  /* 0x0000006000007836 */ /* 0x000fe20000000000 */
[----:B-1----:R1:W4:Y:S04]  /*11a50*/  SHFL.IDX PT, R3, R5, 0x1, 0x1c1f ;  /* 0x003c1f0005037f89 */ /* 0x00232800000e0000 */
[----:B------:R-:W-:Y:S01]  /*11a60*/  ISETP.GE.AND P0, PT, R0, R25, PT ;  /* 0x000000190000720c */ /* 0x000fe20003f06270 */
[----:B0-----:R1:W0:-:S12]  /*11a70*/  SHFL.IDX PT, R2, R4, 0x1, 0x1c1f ;  /* 0x003c1f0004027f89 */ /* 0x00121800000e0000 */
[----:B-1----:R-:W-:Y:S05]  /*11a80*/  @P0 BRA `(.L_x_424) ;  /* 0x0000000000300947 */ /* 0x002fea0003800000 */
[----:B------:R-:W-:Y:S02]  /*11a90*/  ULDC UR4, c[0x0][0xac8] ;  /* 0x0002b20000047ab9 */ /* 0x000fe40000000800 */
[----:B-----5:R-:W-:Y:S02]  /*11aa0*/  ISETP.GE.AND P3, PT, R20, UR4, PT ;  /* 0x0000000414007c0c */ /* 0x020fe4000bf66270 */
[----:B------:R-:W-:Y:S02]  /*11ab0*/  ISETP.GE.AND P4, PT, R14, UR4, PT ;  /* 0x000000040e007c0c */ /* 0x000fe4000bf86270 */
[----:B------:R-:W-:-:S09]  /*11ac0*/  ISETP.GE.AND P2, PT, R24, UR4, PT ;  /* 0x0000000418007c0c */ /* 0x000fd2000bf46270 */
[-C--:B0--3--:R-:W-:Y:S02]  /*11ad0*/  @!P3 LEA R6, P0, R20, R2.reuse, 0x1 ;  /* 0x000000021406b211 */ /* 0x089fe400078008ff */
[----:B------:R-:W-:Y:S02]  /*11ae0*/  @!P4 LEA R8, P1, R14, R2, 0x1 ;  /* 0x000000020e08c211 */ /* 0x000fe400078208ff */
[----:B--2-4-:R-:W-:Y:S01]  /*11af0*/  @!P2 IMAD.WIDE R4, R24, 0x2, R2 ;  /* 0x000000021804a825 */ /* 0x014fe200078e0202 */
[-C--:B------:R-:W-:Y:S02]  /*11b00*/  @!P3 LEA.HI.X R7, R20, R3.reuse, R21, 0x1, P0 ;  /* 0x000000031407b211 */ /* 0x080fe400000f0c15 */
[----:B------:R-:W-:Y:S02]  /*11b10*/  @!P4 LEA.HI.X R9, R14, R3, R15, 0x1, P1 ;  /* 0x000000030e09c211 */ /* 0x000fe400008f0c0f */
[----:B------:R1:W-:Y:S04]  /*11b20*/  @!P2 ST.E.128 desc[UR42][R4.64], RZ ;  /* 0x000000ff0400a985 */ /* 0x0003e8000c101d2a */
[----:B------:R1:W-:Y:S04]  /*11b30*/  @!P3 ST.E.128 desc[UR42][R6.64], RZ ;  /* 0x000000ff0600b985 */ /* 0x0003e8000c101d2a */
[----:B------:R1:W-:Y:S02]  /*11b40*/  @!P4 ST.E.128 desc[UR42][R8.64], RZ ;  /* 0x000000ff0800c985 */ /* 0x0003e4000c101d2a */
.L_x_424:
[----:B------:R-:W-:Y:S05]  /*11b50*/  BSYNC B0 ;  /* 0x0000000000007941 */ /* 0x000fea0003800000 */
.L_x_419:
[----:B0-----:R-:W2:Y:S01]  /*11b60*/  LDL R0, [R1+0x1c] ;  /* 0x00001c0001007983 */ /* 0x001ea20000100800 */
[----:B------:R-:W-:Y:S02]  /*11b70*/  ULDC UR4, c[0x0][0xc3c] ;  /* 0x00030f0000047ab9 */ /* 0x000fe40000000800 */
[----:B--2---:R-:W-:-:S13]  /*11b80*/  ISETP.GE.AND P0, PT, R0, UR4, PT ;  /* 0x0000000400007c0c */ /* 0x004fda000bf06270 */
[----:B------:R-:W-:Y:S05]  /*11b90*/  @!P0 BRA `(.L_x_430) ;  /* 0xfffffef400848947 */ /* 0x000fea000383ffff */
[----:B------:R-:W-:Y:S05]  /*11ba0*/  BRA `(.L_x_315) ;  /* 0x0000006400807947 */ /* 0x000fea0003800000 */
.L_x_313:
[----:B------:R-:W-:-:S08]  /*11bb0*/  NOP ;  /* 0x0000000000007918 */ /* 0x000fd00000000000 */
[----:B------:R-:W0:-:S00]  /*11bc0*/  USETMAXREG.DEALLOC.CTAPOOL 0x20 ;  /* 0x00000020000079c8 */ /* 0x000e0000080e0500 */
[----:B0-----:R-:W-:Y:S01]  /*11bd0*/  LOP3.LUT R2, R0, 0x3, RZ, 0xc0, !PT ;  /* 0x0000000300027812 */ /* 0x001fe200078ec0ff */
[----:B------:R-:W-:Y:S01]  /*11be0*/  IMAD.MOV.U32 R4, RZ, RZ, RZ ;  /* 0x000000ffff047224 */ /* 0x000fe200078e00ff */
[----:B------:R-:W-:-:S04]  /*11bf0*/  LOP3.LUT R29, R29, 0xfffffffd, RZ, 0xc0, !PT ;  /* 0xfffffffd1d1d7812 */ /* 0x000fc800078ec0ff */
[----:B------:R-:W0:Y:S02]  /*11c00*/  SHFL.IDX PT, R2, R2, RZ, 0x1f ;  /* 0x00001fff02027589 */ /* 0x000e2400000e0000 */
[----:B0-----:R-:W-:-:S13]  /*11c10*/  ISETP.NE.AND P0, PT, R2, RZ, PT ;  /* 0x000000ff0200720c */ /* 0x001fda0003f05270 */
[----:B------:R-:W-:Y:S01]  /*11c20*/  @P0 LOP3.LUT R29, R29, 0x2, RZ, 0xfc, !PT ;  /* 0x000000021d1d0812 */ /* 0x000fe200078efcff */
[----:B------:R-:W-:Y:S06]  /*11c30*/  @!P0 BRA `(.L_x_431) ;  /* 0x00000000001c8947 */ /* 0x000fec0003800000 */
[----:B------:R-:W0:Y:S08]  /*11c40*/  S2UR UR5, SR_CgaCtaId ;  /* 0x00000000000579c3 */ /* 0x000e300000008800 */
[----:B------:R-:W-:Y:S06]  /*11c50*/  BAR.SYNC.DEFER_BLOCKING 0x5, 0x200 ;  /* 0x0148000000007b1d */ /* 0x000fec0000010000 */
[----:B------:R-:W-:-:S02]  /*11c60*/  UMOV UR4, 0x400 ;  /* 0x0000040000047882 */ /* 0x000fc40000000000 */
[----:B0-----:R-:W-:-:S09]  /*11c70*/  ULEA UR4, UR5, UR4, 0x18 ;  /* 0x0000000405047291 */ /* 0x001fd2000f8ec03f */
[----:B------:R-:W0:Y:S01]  /*11c80*/  LDS.128 R16, [UR4+0x19cd0] ;  /* 0x019cd004ff107984 */ /* 0x000e220008000c00 */
[----:B------:R-:W-:Y:S06]  /*11c90*/  BAR.ARV 0x4, 0x200 ;  /* 0x0108000000007b1d */ /* 0x000fec0000002000 */
[----:B------:R-:W-:Y:S05]  /*11ca0*/  BRA `(.L_x_432) ;  /* 0x0000000800007947 */ /* 0x000fea0003800000 */
.L_x_431:
[----:B------:R-:W0:Y:S01]  /*11cb0*/  S2R R2, SR_TID.X ;  /* 0x0000000000027919 */ /* 0x000e220000002100 */
[----:B------:R-:W-:Y:S01]  /*11cc0*/  ULDC UR4, c[0x0][0xc3c] ;  /* 0x00030f0000047ab9 */ /* 0x000fe20000000800 */
[----:B------:R-:W1:Y:S01]  /*11cd0*/  S2UR UR6, SR_CTAID.X ;  /* 0x00000000000679c3 */ /* 0x000e620000002500 */
[----:B------:R-:W-:Y:S01]  /*11ce0*/  ULDC UR5, c[0x0][0xc38] ;  /* 0x00030e0000057ab9 */ /* 0x000fe20000000800 */
[----:B0-----:R-:W-:-:S04]  /*11cf0*/  LOP3.LUT R5, R2, 0x1f, RZ, 0xc0, !PT ;  /* 0x0000001f02057812 */ /* 0x001fc800078ec0ff */
[----:B------:R-:W-:-:S04]  /*11d00*/  ISETP.NE.AND P0, PT, R5, 0x1f, PT ;  /* 0x0000001f0500780c */ /* 0x000fc80003f05270 */
[----:B------:R-:W-:-:S13]  /*11d10*/  ISETP.GE.OR P1, PT, R5, UR4, !P0 ;  /* 0x0000000405007c0c */ /* 0x000fda000c726670 */
[----:B------:R-:W0:Y:S02]  /*11d20*/  @!P1 LDC.64 R2, c[0x0][0xc80] ;  /* 0x00032000ff029b82 */ /* 0x000e240000000a00 */
[----:B0-----:R-:W-:-:S05]  /*11d30*/  @!P1 IMAD.WIDE.U32 R2, R5, 0x4, R2 ;  /* 0x0000000405029825 */ /* 0x001fca00078e0002 */
[----:B------:R-:W2:Y:S01]  /*11d40*/  @!P1 LDG.E R4, desc[UR42][R2.64] ;  /* 0x0000002a02049981 */ /* 0x000ea2000c1e1900 */
[C---:B------:R-:W-:Y:S01]  /*11d50*/  ISETP.NE.AND P1, PT, R5.reuse, RZ, PT ;  /* 0x000000ff0500720c */ /* 0x040fe20003f25270 */
[----:B------:R-:W-:Y:S01]  /*11d60*/  UMOV UR4, URZ ;  /* 0x0000003f00047c82 */ /* 0x000fe20008000000 */
[C---:B------:R-:W-:Y:S01]  /*11d70*/  ISETP.GE.U32.AND P2, PT, R5.reuse, 0x2, PT ;  /* 0x000000020500780c */ /* 0x040fe20003f46070 */
[----:B------:R-:W-:Y:S01]  /*11d80*/  IMAD.MOV.U32 R16, RZ, RZ, RZ ;  /* 0x000000ffff107224 */ /* 0x000fe200078e00ff */
        /* <DEDUP_REMOVED lines=18> */
[----:B------:R-:W0:Y:S02]  /*11eb0*/  SHFL.IDX PT, R6, R7, 0x1f, 0x1f ;  /* 0x03e01f0007067f89 */ /* 0x000e2400000e0000 */
[----:B0-----:R-:W-:-:S04]  /*11ec0*/  IMAD R6, R6, UR5, RZ ;  /* 0x0000000506067c24 */ /* 0x001fc8000f8e02ff */
[----:B------:R-:W-:Y:S01]  /*11ed0*/  IMAD.MOV.U32 R3, RZ, RZ, R6 ;  /* 0x000000ffff037224 */ /* 0x000fe200078e0006 */
[----:B-1----:R-:W-:-:S13]  /*11ee0*/  ISETP.GT.AND P6, PT, R6, UR6, PT ;  /* 0x0000000606007c0c */ /* 0x002fda000bfc4270 */
[----:B------:R-:W-:Y:S05]  /*11ef0*/  @P6 BRA `(.L_x_433) ;  /* 0x00000000009c6947 */ /* 0x000fea0003800000 */
[----:B------:R-:W0:Y:S01]  /*11f00*/  LDC R7, c[0x0][0xc3c] ;  /* 0x00030f00ff077b82 */ /* 0x000e220000000800 */
[----:B------:R-:W-:Y:S01]  /*11f10*/  IMAD.MOV.U32 R6, RZ, RZ, R3 ;  /* 0x000000ffff067224 */ /* 0x000fe200078e0003 */
[----:B------:R-:W-:Y:S01]  /*11f20*/  UMOV UR4, URZ ;  /* 0x0000003f00047c82 */ /* 0x000fe20008000000 */
[----:B------:R-:W-:Y:S01]  /*11f30*/  ULDC UR7, c[0x0][0xc3c] ;  /* 0x00030f0000077ab9 */ /* 0x000fe20000000800 */
[----:B------:R-:W-:-:S05]  /*11f40*/  ULDC UR5, c[0x0][0xc38] ;  /* 0x00030e0000057ab9 */ /* 0x000fca0000000800 */
.L_x_437:
[----:B------:R-:W-:Y:S01]  /*11f50*/  UIADD3 UR4, UR4, 0x1f, URZ ;  /* 0x0000001f04047890 */ /* 0x000fe2000fffe03f */
[----:B------:R-:W-:-:S05]  /*11f60*/  IMAD.U32 R19, RZ, RZ, UR7 ;  /* 0x00000007ff137e24 */ /* 0x000fca000f8e00ff */
[----:B0-----:R-:W-:-:S13]  /*11f70*/  ISETP.LE.AND P6, PT, R7, UR4, PT ;  /* 0x0000000407007c0c */ /* 0x001fda000bfc3270 */
[----:B------:R-:W-:Y:S05]  /*11f80*/  @P6 BRA `(.L_x_434) ;  /* 0x0000000400246947 */ /* 0x000fea0003800000 */
[----:B------:R-:W-:Y:S01]  /*11f90*/  VIADD R8, R5, UR4 ;  /* 0x0000000405087c36 */ /* 0x000fe20008000000 */
[----:B------:R-:W-:Y:S01]  /*11fa0*/  BSSY B0, `(.L_x_435) ;  /* 0x0000007000007945 */ /* 0x000fe20003800000 */
[----:B------:R-:W-:-:S03]  /*11fb0*/  IMAD.MOV.U32 R4, RZ, RZ, RZ ;  /* 0x000000ffff047224 */ /* 0x000fc600078e00ff */
[----:B------:R-:W-:-:S13]  /*11fc0*/  ISETP.GE.OR P6, PT, R8, R7, !P0 ;  /* 0x000000070800720c */ /* 0x000fda00047c6670 */
[----:B------:R-:W-:Y:S05]  /*11fd0*/  @P6 BRA `(.L_x_436) ;  /* 0x00000000000c6947 */ /* 0x000fea0003800000 */
[----:B------:R-:W0:Y:S02]  /*11fe0*/  LDC.64 R2, c[0x0][0xc80] ;  /* 0x00032000ff027b82 */ /* 0x000e240000000a00 */
[----:B0-----:R-:W-:-:S05]  /*11ff0*/  IMAD.WIDE R2, R8, 0x4, R2 ;  /* 0x0000000408027825 */ /* 0x001fca00078e0202 */
[----:B------:R0:W5:Y:S02]  /*12000*/  LDG.E R4, desc[UR42][R2.64] ;  /* 0x0000002a02047981 */ /* 0x000164000c1e1900 */
.L_x_436:
[----:B------:R-:W-:Y:S05]  /*12010*/  BSYNC B0 ;  /* 0x0000000000007941 */ /* 0x000fea0003800000 */
.L_x_435:
        /* <DEDUP_REMOVED lines=17> */
[----:B------:R-:W-:-:S05]  /*12130*/  IMAD.IADD R6, R3, 0x1, R6 ;  /* 0x0000000103067824 */ /* 0x000fca00078e0206 */
[----:B------:R-:W-:-:S13]  /*12140*/  ISETP.GT.AND P6, PT, R6, UR6, PT ;  /* 0x0000000606007c0c */ /* 0x000fda000bfc4270 */
[----:B------:R-:W-:Y:S05]  /*12150*/  @!P6 BRA `(.L_x_437) ;  /* 0xfffffffc007ce947 */ /* 0x000fea000383ffff */
[----:B------:R-:W-:-:S07]  /*12160*/  IMAD.MOV.U32 R7, RZ, RZ, R11 ;  /* 0x000000ffff077224 */ /* 0x000fce00078e000b */
.L_x_433:
[----:B------:R-:W-:-:S04]  /*12170*/  IMAD.IADD R10, R6, 0x1, -R3 ;  /* 0x00000001060a7824 */ /* 0x000fc800078e0a03 */
[----:B------:R-:W-:-:S05]  /*12180*/  IMAD R2, R7, UR5, R10 ;  /* 0x0000000507027c24 */ /* 0x000fca000f8e020a */
[----:B------:R-:W-:-:S13]  /*12190*/  ISETP.GT.AND P0, PT, R2, UR6, PT ;  /* 0x0000000602007c0c */ /* 0x000fda000bf04270 */
[----:B------:R-:W-:-:S04]  /*121a0*/  VOTE.ANY R8, PT, !P0 ;  /* 0x0000000000087806 */ /* 0x000fc800040e0100 */
[----:B------:R-:W0:Y:S01]  /*121b0*/  POPC R19, R8 ;  /* 0x0000000800137309 */ /* 0x000e220000000000 */
[----:B------:R-:W-:Y:S01]  /*121c0*/  ISETP.NE.AND P0, PT, R8, RZ, PT ;  /* 0x000000ff0800720c */ /* 0x000fe20003f05270 */
[----:B0-----:R-:W0:Y:S02]  /*121d0*/  SHFL.IDX PT, R4, R4, R19, 0x1f ;  /* 0x00001f1304047589 */ /* 0x001e2400000e0000 */
[----:B0-----:R-:W-:-:S04]  /*121e0*/  IABS R6, R4 ;  /* 0x0000000400067213 */ /* 0x001fc80000000000 */
[----:B------:R-:W0:Y:S08]  /*121f0*/  I2F.RP R9, R6 ;  /* 0x0000000600097306 */ /* 0x000e300000209400 */
[----:B0-----:R-:W0:Y:S02]  /*12200*/  MUFU.RCP R9, R9 ;  /* 0x0000000900097308 */ /* 0x001e240000001000 */
[----:B0-----:R-:W-:-:S06]  /*12210*/  VIADD R2, R9, 0xffffffe ;  /* 0x0ffffffe09027836 */ /* 0x001fcc0000000000 */
[----:B------:R0:W1:Y:S01]  /*12220*/  F2I.FTZ.U32.TRUNC.NTZ R3, R2 ;  /* 0x0000000200037305 */ /* 0x000062000021f000 */
[----:B------:R-:W-:Y:S05]  /*12230*/  @!P0 BRA `(.L_x_438) ;  /* 0x0000000000088947 */ /* 0x000fea0003800000 */
[----:B------:R-:W-:-:S06]  /*12240*/  VIADD R16, R19, 0xffffffff ;  /* 0xffffffff13107836 */ /* 0x000fcc0000000000 */
[----:B------:R2:W3:Y:S02]  /*12250*/  SHFL.IDX PT, R16, R7, R16, 0x1f ;  /* 0x00001f1007107589 */ /* 0x0004e400000e0000 */
.L_x_438:
[----:B---3--:R-:W-:Y:S01]  /*12260*/  IMAD R16, R16, UR5, R10 ;  /* 0x0000000510107c24 */ /* 0x008fe2000f8e020a */
[----:B0-----:R-:W-:Y:S01]  /*12270*/  IABS R2, R4 ;  /* 0x0000000400027213 */ /* 0x001fe20000000000 */
[----:B-12---:R-:W-:Y:S02]  /*12280*/  IMAD.MOV R7, RZ, RZ, -R3 ;  /* 0x000000ffff077224 */ /* 0x006fe400078e0a03 */
[----:B------:R-:W-:Y:S01]  /*12290*/  VIADD R19, R19, UR4 ;  /* 0x0000000413137c36 */ /* 0x000fe20008000000 */
[----:B------:R-:W-:Y:S01]  /*122a0*/  IADD3 R9, -R16, UR6, RZ ;  /* 0x0000000610097c10 */ /* 0x000fe2000fffe1ff */
[----:B------:R-:W-:Y:S02]  /*122b0*/  IMAD.MOV R10, RZ, RZ, -R2 ;  /* 0x000000ffff0a7224 */ /* 0x000fe400078e0a02 */
[----:B------:R-:W-:Y:S01]  /*122c0*/  IMAD R7, R7, R6, RZ ;  /* 0x0000000607077224 */ /* 0x000fe200078e02ff */
[----:B------:R-:W-:Y:S01]  /*122d0*/  IABS R8, R9 ;  /* 0x0000000900087213 */ /* 0x000fe20000000000 */
        /* <DEDUP_REMOVED lines=15> */
[----:B------:R-:W-:-:S05]  /*123d0*/  @!P1 LOP3.LUT R2, RZ, R4, RZ, 0x33, !PT ;  /* 0x00000004ff029212 */ /* 0x000fca00078e33ff */
[--C-:B------:R-:W-:Y:S02]  /*123e0*/  IMAD.MOV R17, RZ, RZ, -R2.reuse ;  /* 0x000000ffff117224 */ /* 0x100fe400078e0a02 */
[----:B------:R-:W-:Y:S02]  /*123f0*/  IMAD.MOV.U32 R18, RZ, RZ, R2 ;  /* 0x000000ffff127224 */ /* 0x000fe400078e0002 */
[----:B------:R-:W-:Y:S01]  /*12400*/  IMAD R17, R4, R17, R9 ;  /* 0x0000001104117224 */ /* 0x000fe200078e0209 */
[----:B------:R-:W-:Y:S06]  /*12410*/  BRA `(.L_x_439) ;  /* 0x00000000000c7947 */ /* 0x000fec0003800000 */
.L_x_434:
[----:B------:R-:W-:Y:S02]  /*12420*/  IMAD.MOV.U32 R17, RZ, RZ, RZ ;  /* 0x000000ffff117224 */ /* 0x000fe400078e00ff */
[----:B------:R-:W-:Y:S02]  /*12430*/  IMAD.U32 R16, RZ, RZ, UR6 ;  /* 0x00000006ff107e24 */ /* 0x000fe4000f8e00ff */
[----:B------:R-:W-:-:S07]  /*12440*/  IMAD.MOV.U32 R18, RZ, RZ, RZ ;  /* 0x000000ffff127224 */ /* 0x000fce00078e00ff */
.L_x_439:
[----:B------:R-:W-:-:S13]  /*12450*/  ISETP.NE.AND P0, PT, R5, RZ, PT ;  /* 0x000000ff0500720c */ /* 0x000fda0003f05270 */
[----:B------:R-:W0:Y:S01]  /*12460*/  @!P0 S2R R3, SR_CgaCtaId ;  /* 0x0000000000038919 */ /* 0x000e220000008800 */
[----:B------:R-:W-:-:S04]  /*12470*/  @!P0 MOV R2, 0x400 ;  /* 0x0000040000028802 */ /* 0x000fc80000000f00 */
[----:B0-----:R-:W-:-:S05]  /*12480*/  @!P0 LEA R2, R3, R2, 0x18 ;  /* 0x0000000203028211 */ /* 0x001fca00078ec0ff */
[----:B------:R1:W-:Y:S01]  /*12490*/  @!P0 STS.128 [R2+0x19cd0], R16 ;  /* 0x019cd01002008388 */ /* 0x0003e20000000c00 */
[----:B------:R-:W-:Y:S06]  /*124a0*/  BAR.ARV 0x5, 0x200 ;  /* 0x0148000000007b1d */ /* 0x000fec0000002000 */
.L_x_432:
[----:B------:R2:W-:Y:S01]  /*124b0*/  STL [R1+0x3c], RZ ;  /* 0x00003cff01007387 */ /* 0x0005e20000100800 */
[----:B------:R-:W-:Y:S01]  /*124c0*/  ULDC UR4, c[0x0][0xc3c] ;  /* 0x00030f0000047ab9 */ /* 0x000fe20000000800 */
[----:B------:R-:W-:Y:S01]  /*124d0*/  IMAD.MOV.U32 R26, RZ, RZ, 0x1 ;  /* 0x00000001ff1a7424 */ /* 0x000fe200078e00ff */
[----:B0-----:R-:W-:Y:S01]  /*124e0*/  ISETP.GE.AND P0, PT, R19, UR4, PT ;  /* 0x0000000413007c0c */ /* 0x001fe2000bf06270 */
[----:B------:R-:W-:-:S12]  /*124f0*/  IMAD.MOV.U32 R24, RZ, RZ, RZ ;  /* 0x000000ffff187224 */ /* 0x000fd800078e00ff */
[----:B--2---:R-:W-:Y:S05]  /*12500*/  @P0 BRA `(.L_x_440) ;  /* 0x0000005800300947 */ /* 0x004fea0003800000 */
[----:B------:R-:W0:Y:S01]  /*12510*/  S2R R12, SR_TID.X ;  /* 0x00000000000c7919 */ /* 0x000e220000002100 */
[----:B------:R-:W2:Y:S01]  /*12520*/  S2UR UR5, SR_CgaCtaId ;  /* 0x00000000000579c3 */ /* 0x000ea20000008800 */
[----:B------:R-:W-:Y:S01]  /*12530*/  UMOV UR4, 0x400 ;  /* 0x0000040000047882 */ /* 0x000fe20000000000 */
[----:B------:R-:W-:Y:S01]  /*12540*/  BSSY B7, `(.L_x_440) ;  /* 0x0000588000077945 */ /* 0x000fe20003800000 */
[----:B------:R-:W-:Y:S01]  /*12550*/  IMAD.MOV.U32 R27, RZ, RZ, 0x1 ;  /* 0x00000001ff1b7424 */ /* 0x000fe200078e00ff */
[----:B------:R-:W-:Y:S01]  /*12560*/  CS2R R24, SRZ ;  /* 0x0000000000187805 */ /* 0x000fe2000001ff00 */
[----:B------:R-:W-:Y:S01]  /*12570*/  IMAD.MOV.U32 R26, RZ, RZ, 0x1 ;  /* 0x00000001ff1a7424 */ /* 0x000fe200078e00ff */
[----:B------:R-:W-:Y:S01]  /*12580*/  ULDC.64 UR40, c[0x0][0x198] ;  /* 0x0000660000287ab9 */ /* 0x000fe20000000a00 */
[----:B------:R-:W-:Y:S02]  /*12590*/  ULOP3.LUT UR36, UR37, 0x1, URZ, 0xfc, !UPT ;  /* 0x0000000125247892 */ /* 0x000fe4000f8efc3f */
[----:B------:R-:W-:Y:S01]  /*125a0*/  ULOP3.LUT UR39, UR37, 0x2, URZ, 0xfc, !UPT ;  /* 0x0000000225277892 */ /* 0x000fe2000f8efc3f */
[----:B------:R-:W-:Y:S01]  /*125b0*/  ULDC UR38, c[0x0][0xc] ;  /* 0x0000030000267ab9 */ /* 0x000fe20000000800 */
[----:B--2---:R-:W-:-:S06]  /*125c0*/  ULEA UR4, UR5, UR4, 0x18 ;  /* 0x0000000405047291 */ /* 0x004fcc000f8ec03f */
[----:B------:R-:W-:Y:S01]  /*125d0*/  IMAD.U32 R22, RZ, RZ, UR4 ;  /* 0x00000004ff167e24 */ /* 0x000fe2000f8e00ff */
[C---:B0-----:R-:W-:Y:S01]  /*125e0*/  LOP3.LUT R10, R12.reuse, 0x7f, RZ, 0xc0, !PT ;  /* 0x0000007f0c0a7812 */ /* 0x041fe200078ec0ff */
[C---:B------:R-:W-:Y:S01]  /*125f0*/  IMAD.SHL.U32 R4, R12.reuse, 0x20, RZ ;  /* 0x000000200c047824 */ /* 0x040fe200078e00ff */
[----:B------:R-:W-:Y:S01]  /*12600*/  SHF.R.U32.HI R5, RZ, 0x1, R12 ;  /* 0x00000001ff057819 */ /* 0x000fe2000001160c */
[C---:B-1----:R-:W-:Y:S01]  /*12610*/  IMAD.SHL.U32 R2, R12.reuse, 0x10, RZ ;  /* 0x000000100c027824 */ /* 0x042fe200078e00ff */
[----:B------:R-:W-:Y:S01]  /*12620*/  LOP3.LUT P0, RZ, R12, 0x4, RZ, 0xc0, !PT ;  /* 0x000000040cff7812 */ /* 0x000fe2000780c0ff */
[----:B------:R-:W-:Y:S01]  /*12630*/  IMAD.SHL.U32 R6, R10, 0x10, RZ ;  /* 0x000000100a067824 */ /* 0x000fe200078e00ff */
[----:B------:R-:W-:Y:S01]  /*12640*/  LOP3.LUT R3, R4, 0x360, RZ, 0xc0, !PT ;  /* 0x0000036004037812 */ /* 0x000fe200078ec0ff */
[----:B------:R-:W-:Y:S01]  /*12650*/  IMAD.SHL.U32 R8, R12, 0x2, RZ ;  /* 0x000000020c087824 */ /* 0x000fe200078e00ff */
[----:B------:R-:W-:Y:S01]  /*12660*/  LOP3.LUT R7, R2, 0x60, RZ, 0xc0, !PT ;  /* 0x0000006002077812 */ /* 0x000fe200078ec0ff */
[----:B------:R-:W-:Y:S01]  /*12670*/  IMAD.SHL.U32 R11, R12, 0x4, RZ ;  /* 0x000000040c0b7824 */ /* 0x000fe200078e00ff */
[----:B------:R-:W-:-:S02]  /*12680*/  LOP3.LUT R4, R4, 0x80, RZ, 0xc0, !PT ;  /* 0x0000008004047812 */ /* 0x000fc400078ec0ff */
[--C-:B------:R-:W-:Y:S02]  /*12690*/  LOP3.LUT R3, R3, 0x400, R6.reuse, 0xf8, !PT ;  /* 0x0000040003037812 */ /* 0x100fe400078ef806 */
[----:B------:R-:W-:Y:S02]  /*126a0*/  LOP3.LUT R9, R7, 0x700, R6, 0xf8, !PT ;  /* 0x0000070007097812 */ /* 0x000fe400078ef806 */
[----:B------:R-:W-:Y:S02]  /*126b0*/  LOP3.LUT R6, R5, 0x20, RZ, 0xc0, !PT ;  /* 0x0000002005067812 */ /* 0x000fe400078ec0ff */
[----:B------:R-:W-:Y:S02]  /*126c0*/  LOP3.LUT R7, R2, 0x90, RZ, 0xc0, !PT ;  /* 0x0000009002077812 */ /* 0x000fe400078ec0ff */
[----:B------:R-:W-:Y:S01]  /*126d0*/  LOP3.LUT R4, R4, 0x10, R5, 0xf8, !PT ;  /* 0x0000001004047812 */ /* 0x000fe200078ef805 */
[----:B------:R-:W-:Y:S01]  /*126e0*/  IMAD.SHL.U32 R5, R12, 0x80, RZ ;  /* 0x000000800c057824 */ /* 0x000fe200078e00ff */
[----:B------:R-:W-:-:S02]  /*126f0*/  LOP3.LUT R6, R6, 0x10, R12, 0xf8, !PT ;  /* 0x0000001006067812 */ /* 0x000fc400078ef80c */
[----:B------:R-:W-:Y:S01]  /*12700*/  LOP3.LUT R8, R7, 0x10, R8, 0x78, !PT ;  /* 0x0000001007087812 */ /* 0x000fe200078e7808 */
[----:B------:R-:W-:Y:S01]  /*12710*/  IMAD.SHL.U32 R7, R0, 0x800, RZ ;  /* 0x0000080000077824 */ /* 0x000fe200078e00ff */
[----:B------:R-:W-:Y:S02]  /*12720*/  LOP3.LUT R0, R5, 0x400, RZ, 0xc0, !PT ;  /* 0x0000040005007812 */ /* 0x000fe400078ec0ff */
[----:B------:R-:W-:Y:S02]  /*12730*/  LOP3.LUT R5, R6, 0x380, R5, 0xf8, !PT ;  /* 0x0000038006057812 */ /* 0x000fe400078ef805 */
[----:B------:R-:W-:Y:S02]  /*12740*/  LOP3.LUT R4, R4, 0x10, R11, 0x78, !PT ;  /* 0x0000001004047812 */ /* 0x000fe400078e780b */
[----:B------:R-:W-:Y:S02]  /*12750*/  LOP3.LUT R0, R0, 0x800, R7, 0xf8, !PT ;  /* 0x0000080000007812 */ /* 0x000fe400078ef807 */
[----:B------:R-:W-:-:S02]  /*12760*/  LOP3.LUT R5, R5, 0x70, R2, 0x78, !PT ;  /* 0x0000007005057812 */ /* 0x000fc400078e7802 */
[----:B------:R-:W-:Y:S02]  /*12770*/  LOP3.LUT R3, R3, R4, RZ, 0xfc, !PT ;  /* 0x0000000403037212 */ /* 0x000fe400078efcff */
[----:B------:R-:W-:Y:S02]  /*12780*/  LOP3.LUT R0, R0, R5, RZ, 0xfc, !PT ;  /* 0x0000000500007212 */ /* 0x000fe400078efcff */
[----:B------:R-:W-:Y:S01]  /*12790*/  LOP3.LUT R9, R9, R8, RZ, 0xfc, !PT ;  /* 0x0000000809097212 */ /* 0x000fe200078efcff */
[----:B------:R0:W-:Y:S01]  /*127a0*/  STL [R1+0x10], R3 ;  /* 0x0000100301007387 */ /* 0x0001e20000100800 */
[----:B------:R-:W-:Y:S02]  /*127b0*/  SHF.R.U32.HI R4, RZ, 0x1, R10 ;  /* 0x00000001ff047819 */ /* 0x000fe4000001160a */
[----:B------:R-:W-:Y:S01]  /*127c0*/  LOP3.LUT R2, R2, 0x10, RZ, 0xc0, !PT ;  /* 0x0000001002027812 */ /* 0x000fe200078ec0ff */
[----:B------:R1:W-:Y:S01]  /*127d0*/  STL [R1+0x8], R0 ;  /* 0x0000080001007387 */ /* 0x0003e20000100800 */
[----:B0-----:R-:W-:-:S02]  /*127e0*/  IMAD.MOV.U32 R3, RZ, RZ, 0x40 ;  /* 0x00000040ff037424 */ /* 0x001fc400078e00ff */
[----:B-1----:R-:W-:-:S03]  /*127f0*/  IMAD.SHL.U32 R0, R12, 0x40, RZ ;  /* 0x000000400c007824 */ /* 0x002fc600078e00ff */
[----:B------:R-:W-:Y:S02]  /*12800*/  SEL R5, R3, 0xffffffc0, !P0 ;  /* 0xffffffc003057807 */ /* 0x000fe40004000000 */
[----:B------:R-:W-:Y:S01]  /*12810*/  LOP3.LUT R3, R4, 0x40, R0, 0xf8, !PT ;  /* 0x0000004004037812 */ /* 0x000fe200078ef800 */
[----:B------:R-:W-:Y:S02]  /*12820*/  IMAD.IADD R0, R22, 0x1, R9 ;  /* 0x0000000116007824 */ /* 0x000fe400078e0209 */
[----:B------:R-:W-:Y:S01]  /*12830*/  STL [R1+0xc], R5 ;  /* 0x00000c0501007387 */ /* 0x000fe20000100800 */
[----:B------:R-:W-:-:S03]  /*12840*/  LOP3.LUT R3, R2, 0x20, RZ, 0xfc, !PT ;  /* 0x0000002002037812 */ /* 0x000fc600078efcff */
[----:B------:R-:W-:Y:S04]  /*12850*/  STL [R1+0x3c], RZ ;  /* 0x00003cff01007387 */ /* 0x000fe80000100800 */
[----:B------:R0:W-:Y:S02]  /*12860*/  STL [R1+0x18], R0 ;  /* 0x0000180001007387 */ /* 0x0001e40000100800 */
[----:B0-----:R-:W-:-:S07]  /*12870*/  LOP3.LUT R0, R2, 0x40, RZ, 0xfc, !PT ;  /* 0x0000004002007812 */ /* 0x001fce00078efcff */
.L_x_556:
[----:B0-----:R-:W0:Y:S02]  /*12880*/  LDC.64 R2, c[0x0][0xc88] ;  /* 0x00032200ff027b82 */ /* 0x001e240000000a00 */
[----:B0-----:R-:W-:-:S05]  /*12890*/  IMAD.WIDE R2, R19, 0x4, R2 ;  /* 0x0000000413027825 */ /* 0x001fca00078e0202 */
[----:B------:R-:W2:Y:S01]  /*128a0*/  LDG.E R14, desc[UR42][R2.64] ;  /* 0x0000002a020e7981 */ /* 0x000ea2000c1e1900 */
[----:B------:R-:W-:Y:S05]  /*128b0*/  YIELD ;  /* 0x0000000000007946 */ /* 0x000fea0003800000 */
[----:B------:R-:W-:Y:S01]  /*128c0*/  ULDC.64 UR4, c[0x0][0xa28] ;  /* 0x00028a0000047ab9 */ /* 0x000fe20000000a00 */
[----:B------:R-:W-:Y:S01]  /*128d0*/  ULDC.64 UR6, c[0x0][0xa00] ;  /* 0x0002800000067ab9 */ /* 0x000fe20000000a00 */
[----:B------:R-:W-:Y:S02]  /*128e0*/  ISETP.NE.U32.AND P0, PT, RZ, UR4, PT ;  /* 0x00000004ff007c0c */ /* 0x000fe4000bf05070 */
[----:B------:R-:W-:Y:S01]  /*128f0*/  CS2R R8, SRZ ;  /* 0x0000000000087805 */ /* 0x000fe2000001ff00 */
[----:B------:R-:W-:Y:S01]  /*12900*/  ULDC.64 UR8, c[0x0][0xa18] ;  /* 0x0002860000087ab9 */ /* 0x000fe20000000a00 */
[----:B------:R-:W-:-:S02]  /*12910*/  ISETP.NE.AND.EX P1, PT, RZ, UR5, PT, P0 ;  /* 0x00000005ff007c0c */ /* 0x000fc4000bf25300 */
[----:B------:R-:W-:-:S04]  /*12920*/  ISETP.NE.U32.AND P0, PT, RZ, UR6, PT ;  /* 0x00000006ff007c0c */ /* 0x000fc8000bf05070 */
[----:B------:R-:W-:Y:S02]  /*12930*/  ISETP.NE.AND.EX P0, PT, RZ, UR7, PT, P0 ;  /* 0x00000007ff007c0c */ /* 0x000fe4000bf05300 */
[----:B--2---:R-:W-:Y:S01]  /*12940*/  SHF.R.S32.HI R0, RZ, 0x1f, R14 ;  /* 0x0000001fff007819 */ /* 0x004fe2000001140e */
[----:B------:R-:W-:-:S04]  /*12950*/  IMAD.SHL.U32 R23, R14, 0x4, RZ ;  /* 0x000000040e177824 */ /* 0x000fc800078e00ff */
[C---:B------:R-:W-:Y:S01]  /*12960*/  @P1 LEA R4, P2, R14.reuse, UR4, 0x2 ;  /* 0x000000040e041c11 */ /* 0x040fe2000f8410ff */
[----:B------:R-:W-:Y:S01]  /*12970*/  STL [R1+0x14], R14 ;  /* 0x0000140e01007387 */ /* 0x000fe20000100800 */
[C-C-:B------:R-:W-:Y:S02]  /*12980*/  SHF.L.U64.HI R13, R14.reuse, 0x2, R0.reuse ;  /* 0x000000020e0d7819 */ /* 0x140fe40000010200 */
[----:B------:R-:W-:Y:S01]  /*12990*/  @P1 LEA.HI.X R5, R14, UR5, R0, 0x2, P2 ;  /* 0x000000050e051c11 */ /* 0x000fe200090f1400 */
[----:B------:R-:W-:Y:S01]  /*129a0*/  ULDC.64 UR4, c[0x0][0xa08] ;  /* 0x0002820000047ab9 */ /* 0x000fe20000000a00 */
[----:B------:R-:W-:Y:S01]  /*129b0*/  IADD3 R2, P2, R23, UR6, RZ ;  /* 0x0000000617027c10 */ /* 0x000fe2000ff5e0ff */
[----:B------:R0:W-:Y:S03]  /*129c0*/  STL [R1+0x28], R0 ;  /* 0x0000280001007387 */ /* 0x0001e60000100800 */
[----:B------:R-:W-:Y:S01]  /*129d0*/  IADD3.X R3, R13, UR7, RZ, P2, !PT ;  /* 0x000000070d037c10 */ /* 0x000fe200097fe4ff */
[----:B------:R-:W-:Y:S01]  /*129e0*/  ULDC.64 UR6, c[0x0][0xa10] ;  /* 0x0002840000067ab9 */ /* 0x000fe20000000a00 */
[----:B------:R-:W-:Y:S01]  /*129f0*/  ISETP.NE.U32.AND P3, PT, RZ, UR8, PT ;  /* 0x00000008ff007c0c */ /* 0x000fe2000bf65070 */
[----:B-1----:R1:W5:Y:S04]  /*12a00*/  @P1 LDG.E R8, desc[UR42][R4.64] ;  /* 0x0000002a04081981 */ /* 0x002368000c1e1900 */
[----:B------:R-:W2:Y:S01]  /*12a10*/  @P0 LDG.E R9, desc[UR42][R2.64] ;  /* 0x0000002a02090981 */ /* 0x000ea2000c1e1900 */
[----:B------:R-:W-:-:S02]  /*12a20*/  ISETP.NE.AND.EX P3, PT, RZ, UR9, PT, P3 ;  /* 0x00000009ff007c0c */ /* 0x000fc4000bf65330 */
[----:B------:R-:W-:Y:S01]  /*12a30*/  IADD3 R6, P4, R23, UR4, RZ ;  /* 0x0000000417067c10 */ /* 0x000fe2000ff9e0ff */
[----:B------:R-:W-:Y:S03]  /*12a40*/  STL [R1], R13 ;  /* 0x0000000d01007387 */ /* 0x000fe60000100800 */
[----:B------:R-:W-:Y:S02]  /*12a50*/  IADD3.X R7, R13, UR5, RZ, P4, !PT ;  /* 0x000000050d077c10 */ /* 0x000fe4000a7fe4ff */
[----:B-1----:R-:W-:Y:S02]  /*12a60*/  IADD3 R4, P4, R23, UR6, RZ ;  /* 0x0000000617047c10 */ /* 0x002fe4000ff9e0ff */
[----:B------:R-:W-:Y:S02]  /*12a70*/  ISETP.NE.U32.AND P1, PT, RZ, UR4, PT ;  /* 0x00000004ff007c0c */ /* 0x000fe4000bf25070 */
[----:B------:R-:W-:Y:S01]  /*12a80*/  IADD3.X R5, R13, UR7, RZ, P4, !PT ;  /* 0x000000070d057c10 */ /* 0x000fe2000a7fe4ff */
[----:B------:R-:W-:Y:S01]  /*12a90*/  ULDC UR4, c[0x0][0x288] ;  /* 0x0000a20000047ab9 */ /* 0x000fe20000000800 */
[----:B------:R-:W-:-:S02]  /*12aa0*/  ISETP.NE.U32.AND P2, PT, RZ, UR6, PT ;  /* 0x00000006ff007c0c */ /* 0x000fc4000bf45070 */
[----:B------:R-:W-:Y:S02]  /*12ab0*/  @P3 IADD3 R10, P4, R23, UR8, RZ ;  /* 0x00000008170a3c10 */ /* 0x000fe4000ff9e0ff */
[----:B------:R-:W-:Y:S02]  /*12ac0*/  ISETP.NE.AND.EX P1, PT, RZ, UR5, PT, P1 ;  /* 0x00000005ff007c0c */ /* 0x000fe4000bf25310 */
[----:B------:R-:W-:Y:S02]  /*12ad0*/  ISETP.NE.AND.EX P2, PT, RZ, UR7, PT, P2 ;  /* 0x00000007ff007c0c */ /* 0x000fe4000bf45320 */
[----:B------:R-:W-:Y:S01]  /*12ae0*/  @P3 IADD3.X R11, R13, UR9, RZ, P4, !PT ;  /* 0x000000090d0b3c10 */ /* 0x000fe2000a7fe4ff */
[----:B------:R-:W-:Y:S02]  /*12af0*/  IMAD.MOV.U32 R12, RZ, RZ, RZ ;  /* 0x000000ffff0c7224 */ /* 0x000fe400078e00ff */
[----:B0-----:R-:W-:-:S06]  /*12b00*/  IMAD.MOV.U32 R0, RZ, RZ, RZ ;  /* 0x000000ffff007224 */ /* 0x001fcc00078e00ff */
[----:B------:R-:W5:Y:S04]  /*12b10*/  @P1 LDG.E R12, desc[UR42][R6.64] ;  /* 0x0000002a060c1981 */ /* 0x000f68000c1e1900 */
[----:B------:R-:W5:Y:S04]  /*12b20*/  @P2 LDG.E R0, desc[UR42][R4.64] ;  /* 0x0000002a04002981 */ /* 0x000f68000c1e1900 */
[----:B--2---:R0:W-:Y:S02]  /*12b30*/  STL [R1+0x1c], R9 ;  /* 0x00001c0901007387 */ /* 0x0041e40000100800 */
[----:B0-----:R-:W-:Y:S01]  /*12b40*/  IMAD.U32 R9, RZ, RZ, UR4 ;  /* 0x00000004ff097e24 */ /* 0x001fe2000f8e00ff */
[----:B------:R-:W-:-:S05]  /*12b50*/  ULDC.64 UR4, c[0x0][0x418] ;  /* 0x0001060000047ab9 */ /* 0x000fca0000000a00 */
[----:B------:R0:W2:Y:S01]  /*12b60*/  @P3 LDG.E R9, desc[UR42][R10.64] ;  /* 0x0000002a0a093981 */ /* 0x0000a2000c1e1900 */
[----:B------:R-:W-:-:S03]  /*12b70*/  UISETP.NE.U32.AND UP0, UPT, UR4, URZ, UPT ;  /* 0x0000003f0400728c */ /* 0x000fc6000bf05070 */
[----:B------:R-:W-:Y:S01]  /*12b80*/  ULDC UR4, c[0x0][0x424] ;  /* 0x0001090000047ab9 */ /* 0x000fe20000000800 */
[----:B------:R-:W-:-:S03]  /*12b90*/  UISETP.NE.AND.EX UP0, UPT, UR5, URZ, UPT, UP0 ;  /* 0x0000003f0500728c */ /* 0x000fc6000bf05300 */
[----:B------:R-:W-:Y:S01]  /*12ba0*/  ULDC UR5, c[0x0][0x2f0] ;  /* 0x0000bc0000057ab9 */ /* 0x000fe20000000800 */
[----:B------:R-:W-:-:S04]  /*12bb0*/  USEL UR4, UR4, 0x1, UP0 ;  /* 0x0000000104047887 */ /* 0x000fc80008000000 */
[----:B------:R-:W-:-:S03]  /*12bc0*/  UIMAD UR4, UR4, UR5, URZ ;  /* 0x00000005040472a4 */ /* 0x000fc6000f8e023f */
[----:B------:R-:W-:-:S03]  /*12bd0*/  ULDC UR5, c[0x0][0x348] ;  /* 0x0000d20000057ab9 */ /* 0x000fc60000000800 */
[----:B0-----:R-:W-:Y:S01]  /*12be0*/  IMAD.U32 R10, RZ, RZ, UR4 ;  /* 0x00000004ff0a7e24 */ /* 0x001fe2000f8e00ff */
[----:B--2---:R0:W-:Y:S02]  /*12bf0*/  STL [R1+0x38], R9 ;  /* 0x0000380901007387 */ /* 0x0041e40000100800 */
[----:B0-----:R-:W-:Y:S01]  /*12c00*/  IMAD.U32 R9, RZ, RZ, UR5 ;  /* 0x00000005ff097e24 */ /* 0x001fe2000f8e00ff */
[----:B------:R-:W-:Y:S06]  /*12c10*/  @P3 BRA `(.L_x_441) ;  /* 0x0000000000143947 */ /* 0x000fec0003800000 */
[----:B------:R-:W-:Y:S05]  /*12c20*/  @!P0 BRA `(.L_x_441) ;  /* 0x0000000000108947 */ /* 0x000fea0003800000 */
[----:B------:R-:W2:Y:S04]  /*12c30*/  LDG.E R11, desc[UR42][R2.64] ;  /* 0x0000002a020b7981 */ /* 0x000ea8000c1e1900 */
[----:B------:R-:W2:Y:S02]  /*12c40*/  LDG.E R2, desc[UR42][R2.64+0x4] ;  /* 0x0000042a02027981 */ /* 0x000ea4000c1e1900 */
[----:B--2---:R-:W-:-:S05]  /*12c50*/  IMAD.IADD R2, R2, 0x1, -R11 ;  /* 0x0000000102027824 */ /* 0x004fca00078e0a0b */
[----:B------:R0:W-:Y:S02]  /*12c60*/  STL [R1+0x38], R2 ;  /* 0x0000380201007387 */ /* 0x0001e40000100800 */
.L_x_441:
[----:B0----5:R-:W-:Y:S01]  /*12c70*/  IMAD.IADD R2, R12, 0x1, R8 ;  /* 0x000000010c027824 */ /* 0x021fe200078e0208 */
[----:B------:R-:W-:Y:S01]  /*12c80*/  ULDC.64 UR4, c[0x0][0xa20] ;  /* 0x0002880000047ab9 */ /* 0x000fe20000000a00 */
[----:B------:R-:W-:Y:S01]  /*12c90*/  IMAD.MOV.U32 R28, RZ, RZ, R14 ;  /* 0x000000ffff1c7224 */ /* 0x000fe200078e000e */
[----:B------:R-:W-:Y:S02]  /*12ca0*/  ISETP.NE.U32.AND P0, PT, RZ, UR4, PT ;  /* 0x00000004ff007c0c */ /* 0x000fe4000bf05070 */
[----:B------:R0:W-:Y:S02]  /*12cb0*/  STL [R1+0x4], R2 ;  /* 0x0000040201007387 */ /* 0x0001e40000100800 */
[----:B------:R-:W-:-:S13]  /*12cc0*/  ISETP.NE.AND.EX P0, PT, RZ, UR5, PT, P0 ;  /* 0x00000005ff007c0c */ /* 0x000fda000bf05300 */
[----:B0-----:R-:W-:Y:S05]  /*12cd0*/  @!P0 BRA `(.L_x_442) ;  /* 0x0000000000108947 */ /* 0x001fea0003800000 */
[----:B------:R-:W-:-:S04]  /*12ce0*/  IADD3 R10, P0, R23, UR4, RZ ;  /* 0x00000004170a7c10 */ /* 0x000fc8000ff1e0ff */
[----:B------:R-:W-:-:S05]  /*12cf0*/  IADD3.X R11, R13, UR5, RZ, P0, !PT ;  /* 0x000000050d0b7c10 */ /* 0x000fca00087fe4ff */
[----:B------:R0:W5:Y:S01]  /*12d00*/  LDG.E R10, desc[UR42][R10.64] ;  /* 0x0000002a0a0a7981 */ /* 0x000162000c1e1900 */
[----:B------:R-:W-:Y:S05]  /*12d10*/  BRA `(.L_x_443) ;  /* 0x0000000000107947 */ /* 0x000fea0003800000 */
.L_x_442:
[----:B------:R-:W-:Y:S05]  /*12d20*/  @!P1 BRA `(.L_x_443) ;  /* 0x00000000000c9947 */ /* 0x000fea0003800000 */
[----:B------:R-:W2:Y:S04]  /*12d30*/  LDG.E R10, desc[UR42][R6.64] ;  /* 0x0000002a060a7981 */ /* 0x000ea8000c1e1900 */
[----:B------:R-:W2:Y:S02]  /*12d40*/  LDG.E R6, desc[UR42][R6.64+0x4] ;  /* 0x0000042a06067981 */ /* 0x000ea4000c1e1900 */
[----:B--2---:R-:W-:-:S07]  /*12d50*/  IMAD.IADD R10, R6, 0x1, -R10 ;  /* 0x00000001060a7824 */ /* 0x004fce00078e0a0a */
.L_x_443:
[----:B------:R-:W2:Y:S01]  /*12d60*/  @P2 LDG.E R2, desc[UR42][R4.64] ;  /* 0x0000002a04022981 */ /* 0x000ea2000c1e1900 */
[----:B-----5:R-:W-:-:S03]  /*12d70*/  IMAD.IADD R10, R10, 0x1, -R8 ;  /* 0x000000010a0a7824 */ /* 0x020fc600078e0a08 */
[----:B------:R-:W2:Y:S01]  /*12d80*/  @P2 LDG.E R4, desc[UR42][R4.64+0x4] ;  /* 0x0000042a04042981 */ /* 0x000ea2000c1e1900 */
[----:B------:R-:W-:Y:S01]  /*12d90*/  BSSY B0, `(.L_x_444) ;  /* 0x0000156000007945 */ /* 0x000fe20003800000 */
[----:B--2---:R-:W-:-:S04]  /*12da0*/  @P2 IMAD.IADD R9, R4, 0x1, -R2 ;  /* 0x0000000104092824 */ /* 0x004fc800078e0a02 */
[----:B------:R-:W-:-:S04]  /*12db0*/  IMAD.IADD R3, R10, 0x1, R9 ;  /* 0x000000010a037824 */ /* 0x000fc800078e0209 */
[----:B------:R-:W-:Y:S01]  /*12dc0*/  VIADD R2, R3, 0x7f ;  /* 0x0000007f03027836 */ /* 0x000fe20000000000 */
[----:B------:R1:W-:Y:S04]  /*12dd0*/  STL [R1+0x30], R3 ;  /* 0x0000300301007387 */ /* 0x0003e80000100800 */
[----:B-1----:R-:W-:-:S04]  /*12de0*/  SHF.R.S32.HI R3, RZ, 0x1f, R2 ;  /* 0x0000001fff037819 */ /* 0x002fc80000011402 */
[----:B------:R-:W-:Y:S01]  /*12df0*/  LEA.HI R4, R3, R2, RZ, 0x7 ;  /* 0x0000000203047211 */ /* 0x000fe200078f38ff */
[----:B------:R-:W-:-:S03]  /*12e00*/  IMAD.MOV R3, RZ, RZ, -R10 ;  /* 0x000000ffff037224 */ /* 0x000fc600078e0a0a */
[----:B------:R-:W-:Y:S02]  /*12e10*/  LOP3.LUT R2, R4, 0xffffff80, RZ, 0xc0, !PT ;  /* 0xffffff8004027812 */ /* 0x000fe400078ec0ff */
[----:B------:R-:W-:Y:S02]  /*12e20*/  VIMNMX R3, RZ, R3, !PT ;  /* 0x00000003ff037248 */ /* 0x000fe40007fe0100 */
[----:B------:R-:W-:-:S04]  /*12e30*/  VIADDMNMX R2, R2, -R10, R9, PT ;  /* 0x8000000a02027246 */ /* 0x000fc80003800109 */
[----:B------:R-:W-:Y:S01]  /*12e40*/  ISETP.GT.AND P0, PT, R2, R3, PT ;  /* 0x000000030200720c */ /* 0x000fe20003f04270 */
[----:B------:R1:W-:Y:S01]  /*12e50*/  STL [R1+0x34], R4 ;  /* 0x0000340401007387 */ /* 0x0003e20000100800 */
[----:B------:R-:W-:-:S11]  /*12e60*/  SHF.R.U32.HI R3, RZ, 0x7, R3 ;  /* 0x00000007ff037819 */ /* 0x000fd60000011603 */
[----:B------:R-:W-:-:S05]  /*12e70*/  @P0 VIADD R2, R2, 0x7f ;  /* 0x0000007f02020836 */ /* 0x000fca0000000000 */
[----:B-1----:R-:W-:-:S04]  /*12e80*/  @P0 SHF.R.S32.HI R4, RZ, 0x1f, R2 ;  /* 0x0000001fff040819 */ /* 0x002fc80000011402 */
[----:B------:R-:W-:Y:S01]  /*12e90*/  @P0 LEA.HI R2, R4, R2, RZ, 0x7 ;  /* 0x0000000204020211 */ /* 0x000fe200078f38ff */
[----:B------:R-:W-:-:S03]  /*12ea0*/  IMAD.MOV.U32 R4, RZ, RZ, R3 ;  /* 0x000000ffff047224 */ /* 0x000fc600078e0003 */
[----:B------:R-:W-:-:S04]  /*12eb0*/  @P0 SHF.R.S32.HI R4, RZ, 0x7, R2 ;  /* 0x00000007ff040819 */ /* 0x000fc80000011402 */
[----:B------:R-:W-:Y:S02]  /*12ec0*/  ISETP.GT.AND P1, PT, R4, R3, PT ;  /* 0x000000030400720c */ /* 0x000fe40003f24270 */
[----:B------:R-:W-:-:S11]  /*12ed0*/  PLOP3.LUT P0, PT, PT, PT, PT, 0x80, 0x0 ;  /* 0x000000000000781c */ /* 0x000fd60003f0f070 */
[----:B------:R-:W-:Y:S05]  /*12ee0*/  @!P1 BRA `(.L_x_445) ;  /* 0x0000001400009947 */ /* 0x000fea0003800000 */
[----:B------:R-:W-:Y:S01]  /*12ef0*/  UMOV UR4, 0xffffffff ;  /* 0xffffffff00047882 */ /* 0x000fe20000000000 */
[----:B------:R-:W-:Y:S02]  /*12f00*/  SEL R2, R28, RZ, !P2 ;  /* 0x000000ff1c027207 */ /* 0x000fe40005000000 */
[----:B------:R-:W-:Y:S05]  /*12f10*/  BRA.DIV UR4, `(.L_x_446) ;  /* 0x0000005a04587947 */ /* 0x000fea000b800000 */
[----:B------:R-:W1:Y:S02]  /*12f20*/  S2R R5, SR_TID.X ;  /* 0x0000000000057919 */ /* 0x000e640000002100 */
[----:B-1----:R-:W-:-:S04]  /*12f30*/  SHF.R.U32.HI R5, RZ, 0x5, R5 ;  /* 0x00000005ff057819 */ /* 0x002fc80000011605 */
[----:B------:R-:W-:-:S05]  /*12f40*/  LOP3.LUT R5, R5, 0x3, RZ, 0xc0, !PT ;  /* 0x0000000305057812 */ /* 0x000fca00078ec0ff */
[----:B------:R1:W2:Y:S02]  /*12f50*/  SHFL.IDX PT, R14, R5, RZ, 0x1f ;  /* 0x00001fff050e7589 */ /* 0x0002a400000e0000 */
.L_x_591:
[----:B--2---:R-:W-:Y:S02]  /*12f60*/  ISETP.NE.AND P0, PT, R14, RZ, PT ;  /* 0x000000ff0e00720c */ /* 0x004fe40003f05270 */
[----:B------:R-:W-:-:S11]  /*12f70*/  PLOP3.LUT P6, PT, PT, PT, PT, 0x8, 0x0 ;  /* 0x000000000000781c */ /* 0x000fd60003fce170 */
[----:B------:R-:W-:Y:S05]  /*12f80*/  @P0 BRA `(.L_x_447) ;  /* 0x00000000000c0947 */ /* 0x000fea0003800000 */
[----:B------:R-:W-:-:S03]  /*12f90*/  UMOV UR4, 0xffffffff ;  /* 0xffffffff00047882 */ /* 0x000fc60000000000 */
[----:B------:R-:W-:Y:S05]  /*12fa0*/  BRA.DIV UR4, `(.L_x_448) ;  /* 0x0000005a04687947 */ /* 0x000fea000b800000 */
[----:B------:R-:W-:-:S13]  /*12fb0*/  ELECT P6, URZ, PT ;  /* 0x00000000003f782f */ /* 0x000fda00038c0000 */
.L_x_447:
[----:B-1----:R-:W2:Y:S01]  /*12fc0*/  LDL R5, [R1+0x3c] ;  /* 0x00003c0001057983 */ /* 0x002ea20000100800 */
[----:B------:R-:W-:Y:S01]  /*12fd0*/  BSSY B1, `(.L_x_449) ;  /* 0x0000008000017945 */ /* 0x000fe20003800000 */
[----:B--2---:R-:W-:-:S05]  /*12fe0*/  VIADD R5, R5, 0x1 ;  /* 0x0000000105057836 */ /* 0x004fca0000000000 */
[----:B------:R-:W-:-:S04]  /*12ff0*/  LEA.HI R6, R5, R5, RZ, 0x1 ;  /* 0x0000000505067211 */ /* 0x000fc800078f08ff */
[----:B------:R-:W-:-:S05]  /*13000*/  LOP3.LUT R6, R6, 0xfffffffe, RZ, 0xc0, !PT ;  /* 0xfffffffe06067812 */ /* 0x000fca00078ec0ff */
[----:B------:R-:W-:-:S05]  /*13010*/  IMAD.IADD R5, R5, 0x1, -R6 ;  /* 0x0000000105057824 */ /* 0x000fca00078e0a06 */
[----:B------:R-:W-:-:S04]  /*13020*/  SHF.L.U32 R5, R5, 0x1f, RZ ;  /* 0x0000001f05057819 */ /* 0x000fc800000006ff */
[----:B------:R-:W1:Y:S02]  /*13030*/  SYNCS.PHASECHK.TRANS64.TRYWAIT P0, [R22+URZ+0x19c20], R5 ;  /* 0x019c2005160075a7 */ /* 0x000e64000800017f */
[----:B-1----:R-:W-:Y:S05]  /*13040*/  @!P0 BRA `(.L_x_450) ;  /* 0x0000005800608947 */ /* 0x002fea0003800000 */
.L_x_594:
[----:B------:R-:W-:Y:S05]  /*13050*/  BSYNC B1 ;  /* 0x0000000000017941 */ /* 0x000fea0003800000 */
.L_x_449:
[----:B------:R-:W-:Y:S04]  /*13060*/  BSSY B1, `(.L_x_451) ;  /* 0x000008b000017945 */ /* 0x000fe80003800000 */
[----:B------:R-:W-:Y:S05]  /*13070*/  @!P6 BRA `(.L_x_452) ;  /* 0x000000080024e947 */ /* 0x000fea0003800000 */
[----:B------:R-:W-:Y:S01]  /*13080*/  IMAD R8, R25, 0x8, R22 ;  /* 0x0000000819087824 */ /* 0x000fe200078e0216 */
[----:B------:R-:W-:Y:S01]  /*13090*/  SHF.L.U32 R10, R27, 0x1f, RZ ;  /* 0x0000001f1b0a7819 */ /* 0x000fe200000006ff */
[----:B------:R-:W2:Y:S01]  /*130a0*/  S2R R6, SR_TID.X ;  /* 0x0000000000067919 */ /* 0x000ea20000002100 */
[----:B------:R-:W-:Y:S02]  /*130b0*/  BSSY B2, `(.L_x_453) ;  /* 0x0000005000027945 */ /* 0x000fe40003800000 */
[----:B------:R-:W3:Y:S01]  /*130c0*/  SYNCS.PHASECHK.TRANS64.TRYWAIT P0, [R8+URZ+0x19ca0], R10 ;  /* 0x019ca00a080075a7 */ /* 0x000ee2000800017f */
[----:B--2---:R-:W-:-:S04]  /*130d0*/  LOP3.LUT R6, R6, 0x7f, RZ, 0xc0, !PT ;  /* 0x0000007f06067812 */ /* 0x004fc800078ec0ff */
[----:B------:R-:W-:Y:S01]  /*130e0*/  ISETP.NE.AND P1, PT, R6, RZ, PT ;  /* 0x000000ff0600720c */ /* 0x000fe20003f25270 */
[----:B---3--:R-:W-:-:S12]  /*130f0*/  @!P0 BRA `(.L_x_454) ;  /* 0x0000005800488947 */ /* 0x008fd80003800000 */
.L_x_595:
[----:B------:R-:W-:Y:S05]  /*13100*/  BSYNC B2 ;  /* 0x0000000000027941 */ /* 0x000fea0003800000 */
.L_x_453:
[----:B------:R-:W-:Y:S04]  /*13110*/  BSSY B2, `(.L_x_455) ;  /* 0x0000009000027945 */ /* 0x000fe80003800000 */
[----:B------:R-:W-:Y:S05]  /*13120*/  @P1 BRA `(.L_x_456) ;  /* 0x00000000001c1947 */ /* 0x000fea0003800000 */
[----:B-1----:R-:W1:Y:S02]  /*13130*/  S2R R5, SR_TID.X ;  /* 0x0000000000057919 */ /* 0x002e640000002100 */
[----:B-1----:R-:W-:Y:S01]  /*13140*/  LOP3.LUT R6, R5, 0x1f, RZ, 0xc0, !PT ;  /* 0x0000001f05067812 */ /* 0x002fe200078ec0ff */
[----:B------:R-:W-:-:S03]  /*13150*/  IMAD.MOV.U32 R5, RZ, RZ, 0x3000 ;  /* 0x00003000ff057424 */ /* 0x000fc600078e00ff */
[----:B------:R-:W-:Y:S01]  /*13160*/  ISETP.NE.AND P0, PT, R6, RZ, PT ;  /* 0x000000ff0600720c */ /* 0x000fe20003f05270 */
[----:B------:R3:W-:-:S12]  /*13170*/  SYNCS.ARRIVE.TRANS64 RZ, [R8+URZ+0x19c90], R5 ;  /* 0x019c900508ff79a7 */ /* 0x0007d8000800003f */
[----:B---3--:R-:W-:Y:S05]  /*13180*/  @!P0 BRA `(.L_x_456) ;  /* 0x0000000000048947 */ /* 0x008fea0003800000 */
[----:B------:R-:W-:Y:S01]  /*13190*/  BPT.TRAP 0x1 ;  /* 0x000000040000795c */ /* 0x000fe20000300000 */
.L_x_456:
[----:B------:R-:W-:Y:S05]  /*131a0*/  BSYNC B2 ;  /* 0x0000000000027941 */ /* 0x000fea0003800000 */
.L_x_455:
[----:B------:R-:W-:Y:S01]  /*131b0*/  IMAD.MOV.U32 R14, RZ, RZ, RZ ;  /* 0x000000ffff0e7224 */ /* 0x000fe200078e00ff */
[----:B------:R-:W-:Y:S01]  /*131c0*/  UIADD3 UR4, UP0, UR40, 0x570, URZ ;  /* 0x0000057028047890 */ /* 0x000fe2000ff1e03f */
[----:B------:R-:W-:Y:S01]  /*131d0*/  IMAD R6, R4, 0x80, R0 ;  /* 0x0000008004067824 */ /* 0x000fe200078e0200 */
[----:B------:R-:W-:Y:S01]  /*131e0*/  PLOP3.LUT P0, PT, PT, PT, PT, 0x80, 0x0 ;  /* 0x000000000000781c */ /* 0x000fe20003f0f070 */
[----:B------:R-:W-:Y:S01]  /*131f0*/  IMAD R7, R25, 0x3000, R22 ;  /* 0x0000300019077824 */ /* 0x000fe200078e0216 */
[----:B------:R-:W-:Y:S01]  /*13200*/  R2UR UR10, R14 ;  /* 0x000000000e0a72ca */ /* 0x000fe200000e0000 */
[----:B------:R-:W-:Y:S01]  /*13210*/  VIADD R6, R6, 0xffffff80 ;  /* 0xffffff8006067836 */ /* 0x000fe20000000000 */
[----:B------:R-:W-:Y:S01]  /*13220*/  UIADD3.X UR5, URZ, UR41, URZ, UP0, !UPT ;  /* 0x000000293f057290 */ /* 0x000fe200087fe43f */
[----:B-1----:R-:W-:Y:S01]  /*13230*/  VIADD R5, R8, 0x19c90 ;  /* 0x00019c9008057836 */ /* 0x002fe20000000000 */
[----:B------:R-:W-:Y:S01]  /*13240*/  UMOV UR6, 0x0 ;  /* 0x0000000000067882 */ /* 0x000fe20000000000 */
[----:B------:R-:W-:Y:S01]  /*13250*/  VIADD R9, R7, 0x13800 ;  /* 0x0001380007097836 */ /* 0x000fe20000000000 */
[----:B------:R-:W-:-:S09]  /*13260*/  UMOV UR7, 0x12f00000 ;  /* 0x12f0000000077882 */ /* 0x000fd20000000000 */
.L_x_457:
[----:B------:R-:W-:-:S13]  /*13270*/  @P0 ELECT P2, URZ, PT ;  /* 0x00000000003f082f */ /* 0x000fda0003840000 */
[----:B------:R-:W-:Y:S02]  /*13280*/  @P2 R2UR UR13, R2 ;  /* 0x00000000020d22ca */ /* 0x000fe400000e0000 */
[----:B------:R-:W-:Y:S02]  /*13290*/  @P2 R2UR UR12, R18 ;  /* 0x00000000120c22ca */ /* 0x000fe400000e0000 */
[----:B------:R-:W-:Y:S02]  /*132a0*/  @P2 R2UR UR11, R6 ;  /* 0x00000000060b22ca */ /* 0x000fe400000e0000 */
[----:B------:R-:W-:Y:S02]  /*132b0*/  @P2 R2UR UR9, R5 ;  /* 0x00000000050922ca */ /* 0x000fe400000e0000 */
[----:B------:R-:W-:Y:S02]  /*132c0*/  @P2 R2UR UR8, R9 ;  /* 0x00000000090822ca */ /* 0x000fe400000e0000 */
[----:B------:R-:W-:-:S02]  /*132d0*/  @P2 PLOP3.LUT P0, PT, P2, PT, PT, 0x8, 0x0 ;  /* 0x000000000000281c */ /* 0x000fc4000170e170 */
[----:B------:R-:W-:-:S09]  /*132e0*/  PLOP3.LUT P2, PT, PT, PT, PT, 0x8, 0x0 ;  /* 0x000000000000781c */ /* 0x000fd20003f4e170 */
[----:B------:R1:W-:Y:S02]  /*132f0*/  UTMALDG.4D [UR8], [UR4], desc[UR6] ;  /* 0x00000608040075b4 */ /* 0x0003e40008019000 */
[----:B-1----:R-:W-:Y:S05]  /*13300*/  @P0 BRA.U.ANY `(.L_x_457) ;  /* 0xfffffffd00d80947 */ /* 0x002fea000393ffff */
[----:B------:R-:W-:Y:S01]  /*13310*/  IMAD.MOV.U32 R13, RZ, RZ, 0x20 ;  /* 0x00000020ff0d7424 */ /* 0x000fe200078e00ff */
[----:B------:R-:W-:Y:S01]  /*13320*/  PLOP3.LUT P0, PT, PT, PT, PT, 0x80, 0x0 ;  /* 0x000000000000781c */ /* 0x000fe20003f0f070 */
[----:B------:R-:W-:Y:S01]  /*13330*/  VIADD R9, R7, 0x14800 ;  /* 0x0001480007097836 */ /* 0x000fe20000000000 */
[----:B------:R-:W-:Y:S01]  /*13340*/  UMOV UR6, 0x0 ;  /* 0x0000000000067882 */ /* 0x000fe20000000000 */
[----:B------:R-:W-:Y:S01]  /*13350*/  UMOV UR7, 0x12f00000 ;  /* 0x12f0000000077882 */ /* 0x000fe20000000000 */
[----:B------:R-:W-:-:S15]  /*13360*/  R2UR UR10, R13 ;  /* 0x000000000d0a72ca */ /* 0x000fde00000e0000 */
.L_x_458:
        /* <DEDUP_REMOVED lines=16> */
.L_x_459:
        /* <DEDUP_REMOVED lines=10> */
[----:B------:R-:W1:Y:S01]  /*13510*/  SYNCS.PHASECHK.TRANS64.TRYWAIT P0, [R8+URZ+0x19cc0], R10 ;  /* 0x019cc00a080075a7 */ /* 0x000e62000800017f */
[----:B------:R-:W-:Y:S04]  /*13520*/  BSSY B2, `(.L_x_460) ;  /* 0x0000002000027945 */ /* 0x000fe80003800000 */
[----:B-1----:R-:W-:Y:S05]  /*13530*/  @!P0 BRA `(.L_x_461) ;  /* 0x00000054004c8947 */ /* 0x002fea0003800000 */
.L_x_596:
[----:B------:R-:W-:Y:S05]  /*13540*/  BSYNC B2 ;  /* 0x0000000000027941 */ /* 0x000fea0003800000 */
.L_x_460:
[----:B------:R-:W-:Y:S01]  /*13550*/  BSSY B2, `(.L_x_462) ;  /* 0x000000b000027945 */ /* 0x000fe20003800000 */
[----:B-12---:R-:W-:Y:S02]  /*13560*/  IMAD.MOV.U32 R10, RZ, RZ, 0x0 ;  /* 0x00000000ff0a7424 */ /* 0x006fe400078e00ff */
[----:B0-----:R-:W-:Y:S01]  /*13570*/  IMAD.MOV.U32 R11, RZ, RZ, 0x12f00000 ;  /* 0x12f00000ff0b7424 */ /* 0x001fe200078e00ff */
        /* <DEDUP_REMOVED lines=8> */
.L_x_463:
[----:B------:R-:W-:Y:S05]  /*13600*/  BSYNC B2 ;  /* 0x0000000000027941 */ /* 0x000fea0003800000 */
.L_x_462:
        /* <DEDUP_REMOVED lines=8> */
.L_x_464:
        /* <DEDUP_REMOVED lines=15> */
.L_x_465:
        /* <DEDUP_REMOVED lines=15> */
.L_x_466:
        /* <DEDUP_REMOVED lines=9> */
[----:B--2---:R-:W-:Y:S05]  /*13900*/  @P0 BRA.U.ANY `(.L_x_466) ;  /* 0xfffffffd00d80947 */ /* 0x004fea000393ffff */
.L_x_452:
[----:B------:R-:W-:Y:S05]  /*13910*/  BSYNC B1 ;  /* 0x0000000000017941 */ /* 0x000fea0003800000 */
.L_x_451:
[----:B------:R-:W-:Y:S01]  /*13920*/  VIADD R9, R4, 0xfffffffe ;  /* 0xfffffffe04097836 */ /* 0x000fe20000000000 */
[----:B------:R-:W-:Y:S01]  /*13930*/  PLOP3.LUT P0, PT, PT, PT, PT, 0x8, 0x0 ;  /* 0x000000000000781c */ /* 0x000fe20003f0e170 */
[----:B------:R-:W-:-:S03]  /*13940*/  VIADD R25, R25, 0x1 ;  /* 0x0000000119197836 */ /* 0x000fc60000000000 */
[----:B------:R-:W-:Y:S02]  /*13950*/  ISETP.GE.AND P2, PT, R9, R3, PT ;  /* 0x000000030900720c */ /* 0x000fe40003f46270 */
[----:B------:R-:W-:-:S04]  /*13960*/  ISETP.NE.AND P1, PT, R25, 0x2, PT ;  /* 0x000000021900780c */ /* 0x000fc80003f25270 */
[----:B------:R-:W-:Y:S02]  /*13970*/  SEL R4, RZ, 0x1, P1 ;  /* 0x00000001ff047807 */ /* 0x000fe40000800000 */
[----:B------:R-:W-:Y:S02]  /*13980*/  SEL R25, R25, RZ, P1 ;  /* 0x000000ff19197207 */ /* 0x000fe40000800000 */
[----:B------:R-:W-:-:S03]  /*13990*/  LOP3.LUT R27, R27, R4, RZ, 0x3c, !PT ;  /* 0x000000041b1b7212 */ /* 0x000fc600078e3cff */
[----:B------:R-:W-:Y:S05]  /*139a0*/  @!P2 BRA `(.L_x_445) ;  /* 0x000000080050a947 */ /* 0x000fea0003800000 */
.L_x_483:
[----:B------:R-:W-:Y:S05]  /*139b0*/  YIELD ;  /* 0x0000000000007946 */ /* 0x000fea0003800000 */
        /* <DEDUP_REMOVED lines=10> */
.L_x_597:
[----:B------:R-:W-:Y:S05]  /*13a60*/  BSYNC B2 ;  /* 0x0000000000027941 */ /* 0x000fea0003800000 */
.L_x_469:
[----:B------:R-:W-:Y:S04]  /*13a70*/  BSSY B2, `(.L_x_471) ;  /* 0x0000009000027945 */ /* 0x000fe80003800000 */
[----:B------:R-:W-:Y:S05]  /*13a80*/  @P2 BRA `(.L_x_472) ;  /* 0x00000000001c2947 */ /* 0x000fea0003800000 */
[----:B------:R-:W1:Y:S02]  /*13a90*/  S2R R4, SR_TID.X ;  /* 0x0000000000047919 */ /* 0x000e640000002100 */
[----:B-1----:R-:W-:Y:S01]  /*13aa0*/  LOP3.LUT R5, R4, 0x1f, RZ, 0xc0, !PT ;  /* 0x0000001f04057812 */ /* 0x002fe200078ec0ff */
[----:B------:R-:W-:-:S03]  /*13ab0*/  IMAD.MOV.U32 R4, RZ, RZ, 0x3000 ;  /* 0x00003000ff047424 */ /* 0x000fc600078e00ff */
[----:B------:R-:W-:Y:S01]  /*13ac0*/  ISETP.NE.AND P1, PT, R5, RZ, PT ;  /* 0x000000ff0500720c */ /* 0x000fe20003f25270 */
[----:B------:R3:W-:-:S12]  /*13ad0*/  SYNCS.ARRIVE.TRANS64 RZ, [R8+URZ+0x19c90], R4 ;  /* 0x019c900408ff79a7 */ /* 0x0007d8000800003f */
[----:B---3--:R-:W-:Y:S05]  /*13ae0*/  @!P1 BRA `(.L_x_472) ;  /* 0x0000000000049947 */ /* 0x008fea0003800000 */
[----:B------:R-:W-:Y:S01]  /*13af0*/  BPT.TRAP 0x1 ;  /* 0x000000040000795c */ /* 0x000fe20000300000 */
.L_x_472:
[----:B------:R-:W-:Y:S05]  /*13b00*/  BSYNC B2 ;  /* 0x0000000000027941 */ /* 0x000fea0003800000 */
.L_x_471:
[----:B------:R-:W-:Y:S01]  /*13b10*/  IMAD.MOV.U32 R12, RZ, RZ, RZ ;  /* 0x000000ffff0c7224 */ /* 0x000fe200078e00ff */
[----:B------:R-:W-:Y:S01]  /*13b20*/  UIADD3 UR4, UP0, UR40, 0x570, URZ ;  /* 0x0000057028047890 */ /* 0x000fe2000ff1e03f */
[----:B------:R-:W-:Y:S01]  /*13b30*/  IMAD R6, R25, 0x3000, R22 ;  /* 0x0000300019067824 */ /* 0x000fe200078e0216 */
[----:B------:R-:W-:Y:S01]  /*13b40*/  PLOP3.LUT P1, PT, PT, PT, PT, 0x80, 0x0 ;  /* 0x000000000000781c */ /* 0x000fe20003f2f070 */
[----:B-1----:R-:W-:Y:S01]  /*13b50*/  IMAD R5, R9, 0x80, R0 ;  /* 0x0000008009057824 */ /* 0x002fe200078e0200 */
[----:B------:R-:W-:Y:S01]  /*13b60*/  R2UR UR10, R12 ;  /* 0x000000000c0a72ca */ /* 0x000fe200000e0000 */
[----:B------:R-:W-:Y:S01]  /*13b70*/  VIADD R4, R8, 0x19c90 ;  /* 0x00019c9008047836 */ /* 0x000fe20000000000 */
[----:B------:R-:W-:Y:S01]  /*13b80*/  UIADD3.X UR5, URZ, UR41, URZ, UP0, !UPT ;  /* 0x000000293f057290 */ /* 0x000fe200087fe43f */
[----:B------:R-:W-:Y:S01]  /*13b90*/  VIADD R10, R6, 0x13800 ;  /* 0x00013800060a7836 */ /* 0x000fe20000000000 */
[----:B------:R-:W-:Y:S01]  /*13ba0*/  UMOV UR6, 0x0 ;  /* 0x0000000000067882 */ /* 0x000fe20000000000 */
[----:B------:R-:W-:-:S10]  /*13bb0*/  UMOV UR7, 0x12f00000 ;  /* 0x12f0000000077882 */ /* 0x000fd40000000000 */
.L_x_473:
        /* <DEDUP_REMOVED lines=16> */
.L_x_474:
        /* <DEDUP_REMOVED lines=16> */
.L_x_475:
        /* <DEDUP_REMOVED lines=13> */
.L_x_598:
[----:B------:R-:W-:Y:S05]  /*13e90*/  BSYNC B2 ;  /* 0x0000000000027941 */ /* 0x000fea0003800000 */
.L_x_476:
[----:B------:R-:W-:Y:S01]  /*13ea0*/  BSSY B2, `(.L_x_478) ;  /* 0x000000b000027945 */ /* 0x000fe20003800000 */
[----:B------:R-:W-:Y:S02]  /*13eb0*/  IMAD.MOV.U32 R10, RZ, RZ, 0x0 ;  /* 0x00000000ff0a7424 */ /* 0x000fe400078e00ff */
        /* <DEDUP_REMOVED lines=9> */
.L_x_479:
[----:B------:R-:W-:Y:S05]  /*13f50*/  BSYNC B2 ;  /* 0x0000000000027941 */ /* 0x000fea0003800000 */
.L_x_478:
[----:B------:R-:W-:Y:S01]  /*13f60*/  R2UR UR10, R12 ;  /* 0x000000000c0a72ca */ /* 0x000fe200000e0000 */
[----:B------:R-:W-:Y:S01]  /*13f70*/  UIADD3 UR4, UP0, UR40, 0x670, URZ ;  /* 0x0000067028047890 */ /* 0x000fe2000ff1e03f */
[----:B------:R-:W-:Y:S01]  /*13f80*/  R2UR UR6, R10 ;  /* 0x000000000a0672ca */ /* 0x000fe200000e0000 */
[----:B-12---:R-:W-:Y:S01]  /*13f90*/  VIADD R8, R8, 0x19cb0 ;  /* 0x00019cb008087836 */ /* 0x006fe20000000000 */
[----:B------:R-:W-:Y:S01]  /*13fa0*/  R2UR UR7, R11 ;  /* 0x000000000b0772ca */ /* 0x000fe200000e0000 */
[----:B------:R-:W-:Y:S01]  /*13fb0*/  VIADD R4, R6, 0x9000 ;  /* 0x0000900006047836 */ /* 0x000fe20000000000 */
[----:B------:R-:W-:Y:S01]  /*13fc0*/  PLOP3.LUT P1, PT, PT, PT, PT, 0x80, 0x0 ;  /* 0x000000000000781c */ /* 0x000fe20003f2f070 */
[----:B------:R-:W-:-:S12]  /*13fd0*/  UIADD3.X UR5, URZ, UR41, URZ, UP0, !UPT ;  /* 0x000000293f057290 */ /* 0x000fd800087fe43f */
.L_x_480:
        /* <DEDUP_REMOVED lines=15> */
.L_x_481:
        /* <DEDUP_REMOVED lines=15> */
.L_x_482:
        /* <DEDUP_REMOVED lines=10> */
.L_x_468:
[----:B------:R-:W-:Y:S05]  /*14260*/  BSYNC B1 ;  /* 0x0000000000017941 */ /* 0x000fea0003800000 */
.L_x_467:
[----:B------:R-:W-:Y:S01]  /*14270*/  ISETP.GT.AND P2, PT, R9, R3, PT ;  /* 0x000000030900720c */ /* 0x000fe20003f44270 */
[----:B------:R-:W-:Y:S02]  /*14280*/  VIADD R25, R25, 0x1 ;  /* 0x0000000119197836 */ /* 0x000fe40000000000 */
[----:B------:R-:W-:-:S03]  /*14290*/  VIADD R9, R9, 0xffffffff ;  /* 0xffffffff09097836 */ /* 0x000fc60000000000 */
[----:B------:R-:W-:-:S04]  /*142a0*/  ISETP.NE.AND P1, PT, R25, 0x2, PT ;  /* 0x000000021900780c */ /* 0x000fc80003f25270 */
[----:B------:R-:W-:Y:S02]  /*142b0*/  SEL R4, RZ, 0x1, P1 ;  /* 0x00000001ff047807 */ /* 0x000fe40000800000 */
[----:B------:R-:W-:Y:S02]  /*142c0*/  SEL R25, R25, RZ, P1 ;  /* 0x000000ff19197207 */ /* 0x000fe40000800000 */
[----:B------:R-:W-:Y:S01]  /*142d0*/  LOP3.LUT R27, R27, R4, RZ, 0x3c, !PT ;  /* 0x000000041b1b7212 */ /* 0x000fe200078e3cff */
[----:B------:R-:W-:Y:S06]  /*142e0*/  @P2 BRA `(.L_x_483) ;  /* 0xfffffff400b02947 */ /* 0x000fec000383ffff */
.L_x_445:
[----:B------:R-:W-:Y:S05]  /*142f0*/  BSYNC B0 ;  /* 0x0000000000007941 */ /* 0x000fea0003800000 */
.L_x_444:
[----:B------:R-:W2:Y:S01]  /*14300*/  LDL R4, [R1+0x30] ;  /* 0x0000300001047983 */ /* 0x000ea20000100800 */
[----:B------:R-:W-:Y:S05]  /*14310*/  @!P0 WARPSYNC.ALL ;  /* 0x0000000000008948 */ /* 0x000fea0003800000 */
[----:B------:R-:W-:Y:S01]  /*14320*/  @!P0 BAR.SYNC.DEFER_BLOCKING 0xc, 0x200 ;  /* 0x0308000000008b1d */ /* 0x000fe20000010000 */
[----:B--2---:R-:W-:-:S13]  /*14330*/  ISETP.GT.AND P0, PT, R4, RZ, PT ;  /* 0x000000ff0400720c */ /* 0x004fda0003f04270 */
[----:B------:R-:W-:Y:S05]  /*14340*/  @P0 BRA `(.L_x_484) ;  /* 0x0000000000440947 */ /* 0x000fea0003800000 */
[----:B------:R-:W2:Y:S02]  /*14350*/  S2R R4, SR_TID.X ;  /* 0x0000000000047919 */ /* 0x000ea40000002100 */
[----:B--2---:R-:W-:-:S04]  /*14360*/  LOP3.LUT R4, R4, 0x7f, RZ, 0xc0, !PT ;  /* 0x0000007f04047812 */ /* 0x004fc800078ec0ff */
[----:B------:R-:W-:-:S13]  /*14370*/  ISETP.NE.AND P0, PT, R4, RZ, PT ;  /* 0x000000ff0400720c */ /* 0x000fda0003f05270 */
[----:B------:R-:W-:Y:S05]  /*14380*/  @P0 BRA `(.L_x_485) ;  /* 0x0000003000140947 */ /* 0x000fea0003800000 */
[----:B-1----:R-:W1:Y:S01]  /*14390*/  S2R R5, SR_LANEID ;  /* 0x0000000000057919 */ /* 0x002e620000000000 */
[----:B------:R-:W-:Y:S01]  /*143a0*/  VOTEU.ANY UR4, UPT, PT ;  /* 0x0000000000047886 */ /* 0x000fe200038e0100 */
[----:B------:R-:W2:Y:S01]  /*143b0*/  LDC.64 R2, c[0x0][0xc60] ;  /* 0x00031800ff027b82 */ /* 0x000ea20000000a00 */
[----:B------:R-:W1:Y:S02]  /*143c0*/  FLO.U32 R0, UR4 ;  /* 0x0000000400007d00 */ /* 0x000e6400080e0000 */
[----:B-1----:R-:W-:-:S06]  /*143d0*/  ISETP.EQ.U32.AND P0, PT, R0, R5, PT ;  /* 0x000000050000720c */ /* 0x002fcc0003f02070 */
[----:B------:R-:W2:Y:S07]  /*143e0*/  POPC R5, UR4 ;  /* 0x0000000400057d09 */ /* 0x000eae0008000000 */
[----:B--2---:R-:W2:Y:S01]  /*143f0*/  @P0 ATOMG.E.ADD.STRONG.GPU PT, R3, desc[UR42][R2.64], R5 ;  /* 0x00000005020309a8 */ /* 0x004ea200081ee1ea */
[----:B------:R-:W1:Y:S02]  /*14400*/  S2R R4, SR_LTMASK ;  /* 0x0000000000047919 */ /* 0x000e640000003900 */
[----:B-1----:R-:W-:-:S04]  /*14410*/  LOP3.LUT R4, R4, UR4, RZ, 0xc0, !PT ;  /* 0x0000000404047c12 */ /* 0x002fc8000f8ec0ff */
[----:B------:R-:W1:Y:S01]  /*14420*/  POPC R7, R4 ;  /* 0x0000000400077309 */ /* 0x000e620000000000 */
[----:B--2---:R-:W1:Y:S02]  /*14430*/  SHFL.IDX PT, R0, R3, R0, 0x1f ;  /* 0x00001f0003007589 */ /* 0x004e6400000e0000 */
[----:B-1----:R-:W-:Y:S01]  /*14440*/  IADD3 R16, R0, UR38, R7 ;  /* 0x0000002600107c10 */ /* 0x002fe2000fffe007 */
[----:B------:R-:W-:Y:S06]  /*14450*/  BRA `(.L_x_485) ;  /* 0x0000002c00e07947 */ /* 0x000fec0003800000 */
.L_x_484:
        /* <DEDUP_REMOVED lines=9> */
[----:B------:R-:W2:Y:S01]  /*144f0*/  LDC.64 R2, c[0x4][R2] ;  /* 0x0100000002027b82 */ /* 0x000ea20000000a00 */
[----:B-1----:R-:W-:Y:S02]  /*14500*/  IMAD.U32 R5, RZ, RZ, UR7 ;  /* 0x00000007ff057e24 */ /* 0x002fe4000f8e00ff */
[----:B------:R-:W-:Y:S02]  /*14510*/  IMAD.U32 R6, RZ, RZ, UR8 ;  /* 0x00000008ff067e24 */ /* 0x000fe4000f8e00ff */
[----:B------:R-:W-:-:S02]  /*14520*/  IMAD.U32 R7, RZ, RZ, UR9 ;  /* 0x00000009ff077e24 */ /* 0x000fc4000f8e00ff */
[----:B------:R-:W-:Y:S02]  /*14530*/  IMAD.U32 R10, RZ, RZ, UR4 ;  /* 0x00000004ff0a7e24 */ /* 0x000fe4000f8e00ff */
[----:B0-----:R-:W-:Y:S02]  /*14540*/  IMAD.U32 R11, RZ, RZ, UR5 ;  /* 0x00000005ff0b7e24 */ /* 0x001fe4000f8e00ff */
[----:B------:R-:W-:Y:S02]  /*14550*/  IMAD.MOV.U32 R8, RZ, RZ, 0x70 ;  /* 0x00000070ff087424 */ /* 0x000fe400078e00ff */
[----:B------:R-:W-:Y:S02]  /*14560*/  IMAD.MOV.U32 R12, RZ, RZ, 0x1 ;  /* 0x00000001ff0c7424 */ /* 0x000fe400078e00ff */
[----:B------:R-:W-:-:S07]  /*14570*/  IMAD.MOV.U32 R13, RZ, RZ, RZ ;  /* 0x000000ffff0d7224 */ /* 0x000fce00078e00ff */
[----:B------:R-:W-:-:S07]  /*14580*/  LEPC R20, `(.L_x_487) ;  /* 0x000000001014794e */ /* 0x000fce0000000000 */
[----:B--2---:R-:W-:Y:S05]  /*14590*/  CALL.ABS.NOINC R2 ;  /* 0x0000000002007343 */ /* 0x004fea0003c00000 */
.L_x_487:
[----:B------:R-:W-:Y:S05]  /*145a0*/  BSYNC B6 ;  /* 0x0000000000067941 */ /* 0x000fea0003800000 */
.L_x_486:
[----:B------:R-:W-:Y:S01]  /*145b0*/  VIADD R0, R22, 0x9000 ;  /* 0x0000900016007836 */ /* 0x000fe20000000000 */
[----:B------:R-:W-:Y:S01]  /*145c0*/  LOP3.LUT R29, R29, 0xfffffffe, RZ, 0xc0, !PT ;  /* 0xfffffffe1d1d7812 */ /* 0x000fe200078ec0ff */
[----:B------:R-:W-:Y:S03]  /*145d0*/  BSSY B6, `(.L_x_488) ;  /* 0x0000014000067945 */ /* 0x000fe60003800000 */
[----:B------:R-:W-:-:S13]  /*145e0*/  LOP3.LUT P0, RZ, R0, 0x9f, RZ, 0xc0, !PT ;  /* 0x0000009f00ff7812 */ /* 0x000fda000780c0ff */
[----:B------:R-:W-:Y:S01]  /*145f0*/  @P0 LOP3.LUT R29, R29, 0x1, RZ, 0xfc, !PT ;  /* 0x000000011d1d0812 */ /* 0x000fe200078efcff */
[----:B------:R-:W-:Y:S06]  /*14600*/  @!P0 BRA `(.L_x_489) ;  /* 0x0000000000408947 */ /* 0x000fec0003800000 */
        /* <DEDUP_REMOVED lines=16> */
.L_x_489:
[----:B------:R-:W-:Y:S05]  /*14710*/  BSYNC B6 ;  /* 0x0000000000067941 */ /* 0x000fea0003800000 */
.L_x_488:
        /* <DEDUP_REMOVED lines=20> */
.L_x_491:
[----:B------:R-:W-:Y:S05]  /*14860*/  BSYNC B6 ;  /* 0x0000000000067941 */ /* 0x000fea0003800000 */
.L_x_490:
[----:B------:R-:W-:Y:S01]  /*14870*/  LOP3.LUT P6, RZ, R29, 0x1, RZ, 0xc0, !PT ;  /* 0x000000011dff7812 */ /* 0x000fe200078cc0ff */
[----:B------:R-:W-:-:S12]  /*14880*/  BSSY B6, `(.L_x_492) ;  /* 0x0000012000067945 */ /* 0x000fd80003800000 */
        /* <DEDUP_REMOVED lines=17> */
.L_x_493:
[----:B------:R-:W-:Y:S05]  /*149a0*/  BSYNC B6 ;  /* 0x0000000000067941 */ /* 0x000fea0003800000 */
.L_x_492:
[----:B------:R-:W2:Y:S01]  /*149b0*/  LDL.LU R20, [R1] ;  /* 0x0000000001147983 */ /* 0x000ea20000300800 */
[----:B------:R-:W-:Y:S02]  /*149c0*/  ULDC.64 UR4, c[0x0][0x9f8] ;  /* 0x00027e0000047ab9 */ /* 0x000fe40000000a00 */
[----:B------:R-:W-:-:S04]  /*149d0*/  ISETP.NE.U32.AND P0, PT, RZ, UR4, PT ;  /* 0x00000004ff007c0c */ /* 0x000fc8000bf05070 */
[----:B------:R-:W-:-:S13]  /*149e0*/  ISETP.NE.AND.EX P0, PT, RZ, UR5, PT, P0 ;  /* 0x00000005ff007c0c */ /* 0x000fda000bf05300 */
[----:B------:R-:W-:-:S04]  /*149f0*/  @P0 IADD3 R2, P1, R23, UR4, RZ ;  /* 0x0000000417020c10 */ /* 0x000fc8000ff3e0ff */
[----:B--2---:R-:W-:Y:S01]  /*14a00*/  @P0 IADD3.X R3, R20, UR5, RZ, P1, !PT ;  /* 0x0000000514030c10 */ /* 0x004fe20008ffe4ff */
[----:B------:R-:W-:-:S04]  /*14a10*/  ULDC.64 UR4, c[0x0][0xa08] ;  /* 0x0002820000047ab9 */ /* 0x000fc80000000a00 */
[----:B------:R2:W3:Y:S02]  /*14a20*/  @P0 LDG.E R28, desc[UR42][R2.64] ;  /* 0x0000002a021c0981 */ /* 0x0004e4000c1e1900 */
[----:B--2---:R-:W2:Y:S02]  /*14a30*/  LDC.64 R2, c[0x0][0x418] ;  /* 0x00010600ff027b82 */ /* 0x004ea40000000a00 */
[----:B--2---:R-:W-:Y:S01]  /*14a40*/  LOP3.LUT P0, RZ, R2, UR4, RZ, 0xfc, !PT ;  /* 0x0000000402ff7c12 */ /* 0x004fe2000f80fcff */
[----:B------:R-:W-:-:S03]  /*14a50*/  UMOV UR4, 0xffffffff ;  /* 0xffffffff00047882 */ /* 0x000fc60000000000 */
[----:B------:R-:W-:Y:S02]  /*14a60*/  LOP3.LUT P0, RZ, R3, UR5, RZ, 0xfc, P0 ;  /* 0x0000000503ff7c12 */ /* 0x000fe4000800fcff */
[----:B---3--:R-:W-:Y:S02]  /*14a70*/  SHF.R.S32.HI R8, RZ, 0x1f, R28 ;  /* 0x0000001fff087819 */ /* 0x008fe4000001141c */
[----:B------:R-:W-:-:S03]  /*14a80*/  SEL R23, R28, RZ, !P0 ;  /* 0x000000ff1c177207 */ /* 0x000fc60004000000 */
[----:B------:R2:W-:Y:S01]  /*14a90*/  STL [R1], R8 ;  /* 0x0000000801007387 */ /* 0x0005e20000100800 */
[----:B------:R-:W-:Y:S05]  /*14aa0*/  BRA.DIV UR4, `(.L_x_494) ;  /* 0x00000042042c7947 */ /* 0x000fea000b800000 */
[----:B------:R-:W3:Y:S02]  /*14ab0*/  S2R R0, SR_TID.X ;  /* 0x0000000000007919 */ /* 0x000ee40000002100 */
[----:B---3--:R-:W-:-:S04]  /*14ac0*/  SHF.R.U32.HI R0, RZ, 0x5, R0 ;  /* 0x00000005ff007819 */ /* 0x008fc80000011600 */
[----:B------:R-:W-:-:S05]  /*14ad0*/  LOP3.LUT R0, R0, 0x3, RZ, 0xc0, !PT ;  /* 0x0000000300007812 */ /* 0x000fca00078ec0ff */
[----:B------:R3:W4:Y:S02]  /*14ae0*/  SHFL.IDX PT, R14, R0, RZ, 0x1f ;  /* 0x00001fff000e7589 */ /* 0x00072400000e0000 */
.L_x_601:
[----:B----4-:R-:W-:Y:S02]  /*14af0*/  ISETP.NE.AND P0, PT, R14, RZ, PT ;  /* 0x000000ff0e00720c */ /* 0x010fe40003f05270 */
[----:B------:R-:W-:Y:S02]  /*14b00*/  PLOP3.LUT P1, PT, PT, PT, PT, 0x8, 0x0 ;  /* 0x000000000000781c */ /* 0x000fe40003f2e170 */
[----:B------:R-:W-:-:S11]  /*14b10*/  LOP3.LUT R29, R29, 0xfffffffe, RZ, 0xc0, !PT ;  /* 0xfffffffe1d1d7812 */ /* 0x000fd600078ec0ff */
[----:B------:R-:W-:Y:S01]  /*14b20*/  @P1 LOP3.LUT R29, R29, 0x1, RZ, 0xfc, !PT ;  /* 0x000000011d1d1812 */ /* 0x000fe200078efcff */
[----:B------:R-:W-:Y:S06]  /*14b30*/  @P0 BRA `(.L_x_495) ;  /* 0x0000000400a00947 */ /* 0x000fec0003800000 */
[----:B------:R-:W-:-:S03]  /*14b40*/  UMOV UR4, 0xffffffff ;  /* 0xffffffff00047882 */ /* 0x000fc60000000000 */
[----:B------:R-:W-:Y:S05]  /*14b50*/  BRA.DIV UR4, `(.L_x_496) ;  /* 0x0000004204347947 */ /* 0x000fea000b800000 */
[----:B------:R-:W-:-:S13]  /*14b60*/  ELECT P6, URZ, PT ;  /* 0x00000000003f782f */ /* 0x000fda00038c0000 */
.L_x_604:
[----:B------:R-:W-:Y:S05]  /*14b70*/  @!P6 BRA `(.L_x_495) ;  /* 0x000000040090e947 */ /* 0x000fea0003800000 */
[----:B---3--:R-:W3:Y:S01]  /*14b80*/  LDL R0, [R1+0x34] ;  /* 0x0000340001007983 */ /* 0x008ee20000100800 */
[----:B------:R-:W-:-:S04]  /*14b90*/  ISETP.NE.U32.AND P0, PT, R2, RZ, PT ;  /* 0x000000ff0200720c */ /* 0x000fc80003f05070 */
[----:B------:R-:W-:Y:S02]  /*14ba0*/  ISETP.NE.AND.EX P0, PT, R3, RZ, PT, P0 ;  /* 0x000000ff0300720c */ /* 0x000fe40003f05300 */
[----:B---3--:R-:W-:-:S11]  /*14bb0*/  LEA.HI.SX32 R0, R0, 0xffffffff, 0x19 ;  /* 0xffffffff00007811 */ /* 0x008fd600078fcaff */
[----:B------:R-:W-:Y:S05]  /*14bc0*/  @!P0 BRA `(.L_x_497) ;  /* 0x0000000000448947 */ /* 0x000fea0003800000 */
[----:B------:R-:W3:Y:S01]  /*14bd0*/  LDC R7, c[0x0][0x43c] ;  /* 0x00010f00ff077b82 */ /* 0x000ee20000000800 */
[----:B------:R-:W-:Y:S01]  /*14be0*/  ULDC.64 UR4, c[0x0][0x428] ;  /* 0x00010a0000047ab9 */ /* 0x000fe20000000a00 */
[----:B---3--:R-:W-:-:S13]  /*14bf0*/  ISETP.NE.AND P0, PT, R7, 0x1, PT ;  /* 0x000000010700780c */ /* 0x008fda0003f05270 */
[----:B-1----:R-:W1:Y:S02]  /*14c00*/  @P0 LDC.64 R4, c[0x0][0x440] ;  /* 0x00011000ff040b82 */ /* 0x002e640000000a00 */
[----:B-1----:R-:W-:-:S04]  /*14c10*/  @P0 IMAD.HI.U32 R6, R0, R4, RZ ;  /* 0x0000000400060227 */ /* 0x002fc800078e00ff */
        /* <DEDUP_REMOVED lines=12> */
.L_x_497:
[----:B------:R-:W-:Y:S01]  /*14ce0*/  IMAD R4, R24, 0x8, R22 ;  /* 0x0000000818047824 */ /* 0x000fe200078e0216 */
[----:B---3--:R-:W-:Y:S01]  /*14cf0*/  SHF.L.U32 R3, R26, 0x1f, RZ ;  /* 0x0000001f1a037819 */ /* 0x008fe200000006ff */
[----:B------:R-:W3:Y:S03]  /*14d00*/  S2R R2, SR_TID.X ;  /* 0x0000000000027919 */ /* 0x000ee60000002100 */
[----:B------:R-:W4:Y:S01]  /*14d10*/  SYNCS.PHASECHK.TRANS64.TRYWAIT P0, [R4+URZ+0x19c80], R3 ;  /* 0x019c8003040075a7 */ /* 0x000f22000800017f */
[----:B---3--:R-:W-:-:S04]  /*14d20*/  LOP3.LUT R2, R2, 0x7f, RZ, 0xc0, !PT ;  /* 0x0000007f02027812 */ /* 0x008fc800078ec0ff */
[----:B------:R-:W-:Y:S01]  /*14d30*/  ISETP.NE.AND P1, PT, R2, RZ, PT ;  /* 0x000000ff0200720c */ /* 0x000fe20003f25270 */
[----:B----4-:R-:W-:-:S12]  /*14d40*/  @!P0 BRA `(.L_x_498) ;  /* 0x0000003c00d88947 */ /* 0x010fd80003800000 */
.L_x_605:
[----:B------:R-:W-:Y:S05]  /*14d50*/  @P1 BRA `(.L_x_499) ;  /* 0x00000000001c1947 */ /* 0x000fea0003800000 */
[----:B------:R-:W1:Y:S02]  /*14d60*/  S2R R2, SR_TID.X ;  /* 0x0000000000027919 */ /* 0x000e640000002100 */
[----:B-1----:R-:W-:Y:S01]  /*14d70*/  LOP3.LUT R5, R2, 0x1f, RZ, 0xc0, !PT ;  /* 0x0000001f02057812 */ /* 0x002fe200078ec0ff */
[----:B------:R-:W-:-:S03]  /*14d80*/  IMAD.MOV.U32 R2, RZ, RZ, 0x3000 ;  /* 0x00003000ff027424 */ /* 0x000fc600078e00ff */
[----:B------:R-:W-:Y:S01]  /*14d90*/  ISETP.NE.AND P0, PT, R5, RZ, PT ;  /* 0x000000ff0500720c */ /* 0x000fe20003f05270 */
[----:B------:R4:W-:-:S12]  /*14da0*/  SYNCS.ARRIVE.TRANS64 RZ, [R4+URZ+0x19c70], R2 ;  /* 0x019c700204ff79a7 */ /* 0x0009d8000800003f */
[----:B----4-:R-:W-:Y:S05]  /*14db0*/  @!P0 BRA `(.L_x_499) ;  /* 0x0000000000048947 */ /* 0x010fea0003800000 */
[----:B------:R-:W-:Y:S01]  /*14dc0*/  BPT.TRAP 0x1 ;  /* 0x000000040000795c */ /* 0x000fe20000300000 */
.L_x_499:
[----:B-1----:R-:W4:Y:S01]  /*14dd0*/  LDL R5, [R1+0x4] ;  /* 0x0000040001057983 */ /* 0x002f220000100800 */
[----:B------:R-:W-:Y:S01]  /*14de0*/  IMAD R2, R24, 0x3000, R22 ;  /* 0x0000300018027824 */ /* 0x000fe200078e0216 */
[----:B------:R-:W-:Y:S01]  /*14df0*/  R2UR UR9, R4 ;  /* 0x00000000040972ca */ /* 0x000fe200000e0000 */
[----:B------:R-:W-:Y:S01]  /*14e00*/  UIADD3 UR4, UP0, UR40, 0x470, URZ ;  /* 0x0000047028047890 */ /* 0x000fe2000ff1e03f */
[----:B------:R-:W-:Y:S01]  /*14e10*/  R2UR UR12, R18 ;  /* 0x00000000120c72ca */ /* 0x000fe200000e0000 */
[----:B------:R-:W-:Y:S01]  /*14e20*/  UMOV UR10, URZ ;  /* 0x0000003f000a7c82 */ /* 0x000fe20008000000 */
[----:B------:R-:W-:Y:S01]  /*14e30*/  R2UR UR15, R2 ;  /* 0x00000000020f72ca */ /* 0x000fe200000e0000 */
[----:B------:R-:W-:Y:S01]  /*14e40*/  UIADD3.X UR5, URZ, UR41, URZ, UP0, !UPT ;  /* 0x000000293f057290 */ /* 0x000fe200087fe43f */
[----:B-----5:R-:W-:Y:S01]  /*14e50*/  R2UR UR13, R23 ;  /* 0x00000000170d72ca */ /* 0x020fe200000e0000 */
[----:B------:R-:W-:Y:S01]  /*14e60*/  UMOV UR6, 0x0 ;  /* 0x0000000000067882 */ /* 0x000fe20000000000 */
[----:B------:R-:W-:Y:S01]  /*14e70*/  UMOV UR7, 0x14f00000 ;  /* 0x14f0000000077882 */ /* 0x000fe20000000000 */
[----:B------:R-:W-:-:S04]  /*14e80*/  UMOV UR16, 0x20 ;  /* 0x0000002000107882 */ /* 0x000fc80000000000 */
[----:B------:R-:W-:-:S04]  /*14e90*/  UIADD3 UR9, UR9, 0x19c70, URZ ;  /* 0x00019c7009097890 */ /* 0x000fc8000fffe03f */
[----:B------:R-:W-:Y:S02]  /*14ea0*/  UIADD3 UR8, UR15, 0x9000, URZ ;  /* 0x000090000f087890 */ /* 0x000fe4000fffe03f */
[----:B------:R-:W-:Y:S02]  /*14eb0*/  UIADD3 UR14, UR15, 0xa000, URZ ;  /* 0x0000a0000f0e7890 */ /* 0x000fe4000fffe03f */
[----:B------:R-:W-:Y:S01]  /*14ec0*/  UIADD3 UR15, UR15, 0xb000, URZ ;  /* 0x0000b0000f0f7890 */ /* 0x000fe2000fffe03f */
[----:B----4-:R-:W-:-:S05]  /*14ed0*/  IMAD R0, R0, 0x80, R5 ;  /* 0x0000008000007824 */ /* 0x010fca00078e0205 */
[----:B------:R-:W-:-:S13]  /*14ee0*/  R2UR UR11, R0 ;  /* 0x00000000000b72ca */ /* 0x000fda00000e0000 */
[----:B------:R1:W-:Y:S02]  /*14ef0*/  UTMALDG.4D [UR8], [UR4], desc[UR6] ;  /* 0x00000608040075b4 */ /* 0x0003e40008019000 */
[----:B-1----:R-:W-:Y:S01]  /*14f00*/  UMOV UR8, UR14 ;  /* 0x0000000e00087c82 */ /* 0x002fe20008000000 */
[----:B------:R-:W-:Y:S01]  /*14f10*/  UMOV UR10, UR16 ;  /* 0x00000010000a7c82 */ /* 0x000fe20008000000 */
[----:B------:R-:W-:Y:S01]  /*14f20*/  UMOV UR14, 0x40 ;  /* 0x00000040000e7882 */ /* 0x000fe20000000000 */
[----:B------:R1:W-:Y:S02]  /*14f30*/  UTMALDG.4D [UR8], [UR4], desc[UR6] ;  /* 0x00000608040075b4 */ /* 0x0003e40008019000 */
[----:B-1----:R-:W-:Y:S01]  /*14f40*/  UMOV UR8, UR15 ;  /* 0x0000000f00087c82 */ /* 0x002fe20008000000 */
[----:B------:R-:W-:Y:S02]  /*14f50*/  UMOV UR10, UR14 ;  /* 0x0000000e000a7c82 */ /* 0x000fe40008000000 */
[----:B------:R1:W-:Y:S01]  /*14f60*/  UTMALDG.4D [UR8], [UR4], desc[UR6] ;  /* 0x00000608040075b4 */ /* 0x0003e20008019000 */
[----:B------:R-:W4:Y:S02]  /*14f70*/  SYNCS.PHASECHK.TRANS64.TRYWAIT P0, [R4+URZ+0x19c40], R3 ;  /* 0x019c4003040075a7 */ /* 0x000f24000800017f */
[----:B-1--4-:R-:W-:Y:S05]  /*14f80*/  @!P0 BRA `(.L_x_500) ;  /* 0x0000003c005c8947 */ /* 0x012fea0003800000 */
.L_x_606:
[----:B------:R-:W-:Y:S05]  /*14f90*/  @P1 BRA `(.L_x_501) ;  /* 0x00000000001c1947 */ /* 0x000fea0003800000 */
[----:B------:R-:W4:Y:S01]  /*14fa0*/  S2R R5, SR_TID.X ;  /* 0x0000000000057919 */ /* 0x000f220000002100 */
[----:B-1-3--:R-:W-:-:S04]  /*14fb0*/  IMAD.MOV.U32 R3, RZ, RZ, 0x3000 ;  /* 0x00003000ff037424 */ /* 0x00afc800078e00ff */
[----:B------:R1:W-:Y:S01]  /*14fc0*/  SYNCS.ARRIVE.TRANS64 RZ, [R4+URZ+0x19c30], R3 ;  /* 0x019c300304ff79a7 */ /* 0x0003e2000800003f */
[----:B----4-:R-:W-:-:S04]  /*14fd0*/  LOP3.LUT R5, R5, 0x1f, RZ, 0xc0, !PT ;  /* 0x0000001f05057812 */ /* 0x010fc800078ec0ff */
[----:B------:R-:W-:-:S13]  /*14fe0*/  ISETP.NE.AND P0, PT, R5, RZ, PT ;  /* 0x000000ff0500720c */ /* 0x000fda0003f05270 */
[----:B-1----:R-:W-:Y:S05]  /*14ff0*/  @!P0 BRA `(.L_x_501) ;  /* 0x0000000000048947 */ /* 0x002fea0003800000 */
[----:B------:R-:W-:Y:S01]  /*15000*/  BPT.TRAP 0x1 ;  /* 0x000000040000795c */ /* 0x000fe20000300000 */
.L_x_501:
[----:B------:R-:W-:Y:S01]  /*15010*/  R2UR UR15, R2 ;  /* 0x00000000020f72ca */ /* 0x000fe200000e0000 */
[----:B------:R-:W-:Y:S01]  /*15020*/  UIADD3 UR4, UP0, UR40, 0x370, URZ ;  /* 0x0000037028047890 */ /* 0x000fe2000ff1e03f */
[----:B------:R-:W-:Y:S01]  /*15030*/  R2UR UR9, R4 ;  /* 0x00000000040972ca */ /* 0x000fe200000e0000 */
[----:B------:R-:W-:Y:S01]  /*15040*/  UMOV UR10, URZ ;  /* 0x0000003f000a7c82 */ /* 0x000fe20008000000 */
[----:B------:R-:W-:Y:S01]  /*15050*/  R2UR UR11, R0 ;  /* 0x00000000000b72ca */ /* 0x000fe200000e0000 */
[----:B------:R-:W-:Y:S01]  /*15060*/  UIADD3.X UR5, URZ, UR41, URZ, UP0, !UPT ;  /* 0x000000293f057290 */ /* 0x000fe200087fe43f */
[----:B------:R-:W-:Y:S01]  /*15070*/  R2UR UR12, R18 ;  /* 0x00000000120c72ca */ /* 0x000fe200000e0000 */
[----:B------:R-:W-:Y:S01]  /*15080*/  UMOV UR6, 0x0 ;  /* 0x0000000000067882 */ /* 0x000fe20000000000 */
[----:B------:R-:W-:Y:S01]  /*15090*/  R2UR UR13, R23 ;  /* 0x00000000170d72ca */ /* 0x000fe200000e0000 */
[----:B------:R-:W-:Y:S01]  /*150a0*/  UMOV UR7, 0x14f00000 ;  /* 0x14f0000000077882 */ /* 0x000fe20000000000 */
[----:B------:R-:W-:Y:S01]  /*150b0*/  UMOV UR16, 0x20 ;  /* 0x0000002000107882 */ /* 0x000fe20000000000 */
[----:B------:R-:W-:-:S02]  /*150c0*/  PLOP3.LUT P0, PT, PT, PT, PT, 0x80, 0x0 ;  /* 0x000000000000781c */ /* 0x000fc40003f0f070 */
[----:B------:R-:W-:Y:S01]  /*150d0*/  UIADD3 UR8, UR15, 0x13800, URZ ;  /* 0x000138000f087890 */ /* 0x000fe2000fffe03f */
[----:B------:R-:W-:Y:S01]  /*150e0*/  LOP3.LUT R29, R29, 0xfffffffe, RZ, 0xc0, !PT ;  /* 0xfffffffe1d1d7812 */ /* 0x000fe200078ec0ff */
[----:B------:R-:W-:Y:S02]  /*150f0*/  UIADD3 UR9, UR9, 0x19c30, URZ ;  /* 0x00019c3009097890 */ /* 0x000fe4000fffe03f */
[----:B------:R-:W-:Y:S02]  /*15100*/  UIADD3 UR14, UR15, 0x14800, URZ ;  /* 0x000148000f0e7890 */ /* 0x000fe4000fffe03f */
[----:B------:R-:W-:-:S05]  /*15110*/  UIADD3 UR15, UR15, 0x15800, URZ ;  /* 0x000158000f0f7890 */ /* 0x000fca000fffe03f */
[----:B------:R4:W-:Y:S01]  /*15120*/  UTMALDG.4D [UR8], [UR4], desc[UR6] ;  /* 0x00000608040075b4 */ /* 0x0009e20008019000 */
[----:B------:R-:W-:Y:S01]  /*15130*/  @P0 LOP3.LUT R29, R29, 0x1, RZ, 0xfc, !PT ;  /* 0x000000011d1d0812 */ /* 0x000fe200078efcff */
[----:B----4-:R-:W-:Y:S01]  /*15140*/  UMOV UR8, UR14 ;  /* 0x0000000e00087c82 */ /* 0x010fe20008000000 */
[----:B------:R-:W-:Y:S01]  /*15150*/  UMOV UR10, UR16 ;  /* 0x00000010000a7c82 */ /* 0x000fe20008000000 */
[----:B------:R-:W-:Y:S01]  /*15160*/  UMOV UR14, 0x40 ;  /* 0x00000040000e7882 */ /* 0x000fe20000000000 */
[----:B------:R4:W-:Y:S02]  /*15170*/  UTMALDG.4D [UR8], [UR4], desc[UR6] ;  /* 0x00000608040075b4 */ /* 0x0009e40008019000 */
[----:B----4-:R-:W-:Y:S01]  /*15180*/  UMOV UR8, UR15 ;  /* 0x0000000f00087c82 */ /* 0x010fe20008000000 */
[----:B------:R-:W-:Y:S02]  /*15190*/  UMOV UR10, UR14 ;  /* 0x0000000e000a7c82 */ /* 0x000fe40008000000 */
[----:B------:R4:W-:Y:S02]  /*151a0*/  UTMALDG.4D [UR8], [UR4], desc[UR6] ;  /* 0x00000608040075b4 */ /* 0x0009e40008019000 */
[----:B----4-:R-:W-:Y:S01]  /*151b0*/  NOP ;  /* 0x0000000000007918 */ /* 0x010fe20000000000 */
.L_x_495:
[----:B-1-3--:R-:W3:Y:S04]  /*151c0*/  LDL.LU R4, [R1+0x1c] ;  /* 0x00001c0001047983 */ /* 0x00aee80000300800 */
[----:B------:R-:W4:Y:S04]  /*151d0*/  LDL.LU R6, [R1+0x14] ;  /* 0x0000140001067983 */ /* 0x000f280000300800 */
[----:B------:R-:W5:Y:S01]  /*151e0*/  LDL.LU R3, [R1+0x28] ;  /* 0x0000280001037983 */ /* 0x000f620000300800 */
[----:B------:R-:W-:Y:S05]  /*151f0*/  WARPSYNC.ALL ;  /* 0x0000000000007948 */ /* 0x000fea0003800000 */
[----:B------:R-:W-:Y:S01]  /*15200*/  ULDC.64 UR6, c[0x0][0xa00] ;  /* 0x0002800000067ab9 */ /* 0x000fe20000000a00 */
[----:B------:R-:W-:Y:S01]  /*15210*/  ULDC.64 UR4, c[0x0][0x298] ;  /* 0x0000a60000047ab9 */ /* 0x000fe20000000a00 */
[----:B------:R-:W-:Y:S01]  /*15220*/  BAR.SYNC.DEFER_BLOCKING 0x8, 0x200 ;  /* 0x0208000000007b1d */ /* 0x000fe20000010000 */
[----:B------:R-:W-:Y:S01]  /*15230*/  ISETP.NE.U32.AND P0, PT, RZ, UR6, PT ;  /* 0x00000006ff007c0c */ /* 0x000fe2000bf05070 */
[----:B------:R-:W-:-:S03]  /*15240*/  VIADD R0, R22, 0xf000 ;  /* 0x0000f00016007836 */ /* 0x000fc60000000000 */
[----:B------:R-:W-:Y:S01]  /*15250*/  ISETP.NE.AND.EX P0, PT, RZ, UR7, PT, P0 ;  /* 0x00000007ff007c0c */ /* 0x000fe2000bf05300 */
[----:B------:R-:W-:Y:S01]  /*15260*/  BSSY B6, `(.L_x_502) ;  /* 0x0000020000067945 */ /* 0x000fe20003800000 */
[----:B------:R-:W-:Y:S02]  /*15270*/  LOP3.LUT P1, RZ, R0, 0x9f, RZ, 0xc0, !PT ;  /* 0x0000009f00ff7812 */ /* 0x000fe4000782c0ff */
[----:B---3--:R-:W-:-:S05]  /*15280*/  SHF.R.S32.HI R2, RZ, 0x1f, R4 ;  /* 0x0000001fff027819 */ /* 0x008fca0000011404 */
[----:B------:R-:W-:Y:S01]  /*15290*/  IMAD R2, R2, UR4, RZ ;  /* 0x0000000402027c24 */ /* 0x000fe2000f8e02ff */
[----:B-----5:R-:W-:-:S03]  /*152a0*/  SEL R3, R3, RZ, !P0 ;  /* 0x000000ff03037207 */ /* 0x020fc60004000000 */
[----:B------:R-:W-:Y:S01]  /*152b0*/  IMAD R0, R4, UR5, R2 ;  /* 0x0000000504007c24 */ /* 0x000fe2000f8e0202 */
[----:B----4-:R-:W-:Y:S01]  /*152c0*/  SEL R2, R6, RZ, !P0 ;  /* 0x000000ff06027207 */ /* 0x010fe20004000000 */
[----:B------:R-:W-:-:S05]  /*152d0*/  IMAD.WIDE.U32 R4, R4, UR4, RZ ;  /* 0x0000000404047c25 */ /* 0x000fca000f8e00ff */
[----:B------:R-:W-:Y:S04]  /*152e0*/  STL.64 [R1+0x20], R4 ;  /* 0x0000200401007387 */ /* 0x000fe80000100a00 */
[----:B------:R1:W-:Y:S04]  /*152f0*/  STL [R1+0x14], R2 ;  /* 0x0000140201007387 */ /* 0x0003e80000100800 */
[----:B------:R3:W-:Y:S01]  /*15300*/  STL [R1+0x40], R3 ;  /* 0x0000400301007387 */ /* 0x0007e20000100800 */
[----:B-1----:R-:W-:Y:S01]  /*15310*/  IMAD.IADD R2, R5, 0x1, R0 ;  /* 0x0000000105027824 */ /* 0x002fe200078e0200 */
[----:B------:R-:W-:-:S05]  /*15320*/  SHF.R.S32.HI R0, RZ, 0x1f, R18 ;  /* 0x0000001fff007819 */ /* 0x000fca0000011412 */
[----:B------:R3:W-:Y:S04]  /*15330*/  STL [R1+0x28], R0 ;  /* 0x0000280001007387 */ /* 0x0007e80000100800 */
[----:B------:R3:W-:Y:S01]  /*15340*/  STL [R1+0x1c], R2 ;  /* 0x00001c0201007387 */ /* 0x0007e20000100800 */
[----:B------:R-:W-:Y:S05]  /*15350*/  @!P1 BRA `(.L_x_503) ;  /* 0x0000000000409947 */ /* 0x000fea0003800000 */
[----:B---3--:R-:W-:Y:S01]  /*15360*/  MOV R2, 0x0 ;  /* 0x0000000000027802 */ /* 0x008fe20000000f00 */
        /* <DEDUP_REMOVED lines=9> */
[----:B0-----:R-:W-:Y:S02]  /*15400*/  IMAD.U32 R11, RZ, RZ, UR9 ;  /* 0x00000009ff0b7e24 */ /* 0x001fe4000f8e00ff */
[----:B--2---:R-:W-:Y:S02]  /*15410*/  IMAD.MOV.U32 R8, RZ, RZ, 0x70 ;  /* 0x00000070ff087424 */ /* 0x004fe400078e00ff */
[----:B------:R-:W-:Y:S02]  /*15420*/  IMAD.MOV.U32 R12, RZ, RZ, 0x1 ;  /* 0x00000001ff0c7424 */ /* 0x000fe400078e00ff */
[----:B------:R-:W-:-:S07]  /*15430*/  IMAD.MOV.U32 R13, RZ, RZ, RZ ;  /* 0x000000ffff0d7224 */ /* 0x000fce00078e00ff */
[----:B------:R-:W-:-:S07]  /*15440*/  LEPC R20, `(.L_x_503) ;  /* 0x000000001014794e */ /* 0x000fce0000000000 */
[----:B-1----:R-:W-:Y:S05]  /*15450*/  CALL.ABS.NOINC R2 ;  /* 0x0000000002007343 */ /* 0x002fea0003c00000 */
.L_x_503:
[----:B------:R-:W-:Y:S05]  /*15460*/  BSYNC B6 ;  /* 0x0000000000067941 */ /* 0x000fea0003800000 */
.L_x_502:
[----:B---3--:R-:W3:Y:S01]  /*15470*/  LDL.LU R0, [R1+0x1c] ;  /* 0x00001c0001007983 */ /* 0x008ee20000300800 */
[----:B------:R-:W1:Y:S01]  /*15480*/  LDC R9, c[0x0][0x448] ;  /* 0x00011200ff097b82 */ /* 0x000e620000000800 */
[----:B------:R-:W-:Y:S01]  /*15490*/  ULDC.64 UR4, c[0x0][0x2d8] ;  /* 0x0000b60000047ab9 */ /* 0x000fe20000000a00 */
[----:B------:R-:W-:Y:S01]  /*154a0*/  ULDC.64 UR6, c[0x0][0x2c8] ;  /* 0x0000b20000067ab9 */ /* 0x000fe20000000a00 */
[----:B------:R-:W3:Y:S01]  /*154b0*/  LDL.LU.64 R2, [R1+0x20] ;  /* 0x0000200001027983 */ /* 0x000ee20000300a00 */
[----:B------:R-:W-:-:S03]  /*154c0*/  ULDC.64 UR8, c[0x0][0x280] ;  /* 0x0000a00000087ab9 */ /* 0x000fc60000000a00 */
[----:B------:R-:W4:Y:S04]  /*154d0*/  LDL.LU R20, [R1+0x28] ;  /* 0x0000280001147983 */ /* 0x000f280000300800 */
[----:B------:R-:W4:Y:S04]  /*154e0*/  LDL.LU R21, [R1+0x40] ;  /* 0x0000400001157983 */ /* 0x000f280000300800 */
[----:B------:R-:W4:Y:S01]  /*154f0*/  LDL.LU R4, [R1+0x14] ;  /* 0x0000140001047983 */ /* 0x000f220000300800 */
[----:B-1----:R-:W-:-:S13]  /*15500*/  ISETP.NE.AND P0, PT, R9, 0x1, PT ;  /* 0x000000010900780c */ /* 0x002fda0003f05270 */
[----:B------:R-:W1:Y:S08]  /*15510*/  @P0 LDC R5, c[0x0][0x450] ;  /* 0x00011400ff050b82 */ /* 0x000e700000000800 */
[----:B--2---:R-:W2:Y:S01]  /*15520*/  @P0 LDC R8, c[0x0][0x450] ;  /* 0x00011400ff080b82 */ /* 0x004ea20000000800 */
[----:B---3--:R-:W-:Y:S02]  /*15530*/  IMAD.MOV.U32 R3, RZ, RZ, R0 ;  /* 0x000000ffff037224 */ /* 0x008fe400078e0000 */
[----:B----4-:R-:W-:-:S02]  /*15540*/  IMAD R0, R20, UR4, RZ ;  /* 0x0000000414007c24 */ /* 0x010fc4000f8e02ff */
[C---:B------:R-:W-:Y:S01]  /*15550*/  IMAD.WIDE.U32 R2, R18.reuse, UR4, R2 ;  /* 0x0000000412027c25 */ /* 0x040fe2000f8e0002 */
[----:B------:R-:W3:Y:S03]  /*15560*/  S2R R20, SR_TID.X ;  /* 0x0000000000147919 */ /* 0x000ee60000002100 */
[----:B------:R-:W-:Y:S01]  /*15570*/  IMAD R0, R18, UR5, R0 ;  /* 0x0000000512007c24 */ /* 0x000fe2000f8e0200 */
[----:B------:R-:W-:-:S03]  /*15580*/  ULDC.64 UR4, c[0x0][0x2e0] ;  /* 0x0000b80000047ab9 */ /* 0x000fc60000000a00 */
[----:B------:R-:W-:Y:S02]  /*15590*/  IMAD.IADD R3, R3, 0x1, R0 ;  /* 0x0000000103037824 */ /* 0x000fe400078e0200 */
[----:B------:R-:W-:Y:S02]  /*155a0*/  IMAD R0, R21, UR4, RZ ;  /* 0x0000000415007c24 */ /* 0x000fe4000f8e02ff */
[----:B------:R-:W4:Y:S01]  /*155b0*/  S2R R21, SR_TID.X ;  /* 0x0000000000157919 */ /* 0x000f220000002100 */
[----:B------:R-:W-:-:S04]  /*155c0*/  IMAD.WIDE.U32 R2, R4, UR4, R2 ;  /* 0x0000000404027c25 */ /* 0x000fc8000f8e0002 */
[----:B------:R-:W-:Y:S01]  /*155d0*/  IMAD R0, R4, UR5, R0 ;  /* 0x0000000504007c24 */ /* 0x000fe2000f8e0200 */
[----:B------:R-:W-:Y:S01]  /*155e0*/  ULDC.64 UR4, c[0x0][0x2d0] ;  /* 0x0000b40000047ab9 */ /* 0x000fe20000000a00 */
[----:B------:R-:W0:Y:S02]  /*155f0*/  @P0 LDC R4, c[0x0][0x44c] ;  /* 0x00011300ff040b82 */ /* 0x000e240000000800 */
[----:B------:R-:W-:Y:S01]  /*15600*/  IMAD.IADD R3, R3, 0x1, R0 ;  /* 0x0000000103037824 */ /* 0x000fe200078e0200 */
[----:B---3--:R-:W-:-:S04]  /*15610*/  LOP3.LUT R20, R20, 0x7f, RZ, 0xc0, !PT ;  /* 0x0000007f14147812 */ /* 0x008fc800078ec0ff */
[----:B------:R-:W-:Y:S01]  /*15620*/  SHF.R.U32.HI R20, RZ, 0x1, R20 ;  /* 0x00000001ff147819 */ /* 0x000fe20000011614 */
[----:B----4-:R-:W-:Y:S02]  /*15630*/  IMAD.SHL.U32 R6, R21, 0x40, RZ ;  /* 0x0000004015067824 */ /* 0x010fe400078e00ff */
[----:B------:R3:W5:Y:S03]  /*15640*/  LDL R21, [R1+0x38] ;  /* 0x0000380001157983 */ /* 0x0007660000100800 */
[----:B------:R-:W-:-:S05]  /*15650*/  LOP3.LUT R6, R20, 0x40, R6, 0xf8, !PT ;  /* 0x0000004014067812 */ /* 0x000fca00078ef806 */
[----:B------:R-:W-:-:S04]  /*15660*/  IMAD R0, R17, 0xc0, R6 ;  /* 0x000000c011007824 */ /* 0x000fc800078e0206 */
[----:B0-----:R-:W-:-:S04]  /*15670*/  @P0 IMAD.HI.U32 R6, R0, R4, RZ ;  /* 0x0000000400060227 */ /* 0x001fc800078e00ff */
[----:B------:R-:W-:Y:S01]  /*15680*/  IMAD.MOV.U32 R4, RZ, RZ, R0 ;  /* 0x000000ffff047224 */ /* 0x000fe200078e0000 */
[----:B-1----:R-:W-:-:S04]  /*15690*/  @P0 SHF.R.U32.HI R4, RZ, R5, R6 ;  /* 0x00000005ff040219 */ /* 0x002fc80000011606 */
[--C-:B------:R-:W-:Y:S01]  /*156a0*/  SHF.R.S32.HI R5, RZ, 0x1f, R4.reuse ;  /* 0x0000001fff057819 */ /* 0x100fe20000011404 */
[----:B------:R-:W-:-:S04]  /*156b0*/  IMAD.MOV R6, RZ, RZ, -R4 ;  /* 0x000000ffff067224 */ /* 0x000fc800078e0a04 */
[----:B------:R-:W-:Y:S02]  /*156c0*/  IMAD R5, R5, UR4, RZ ;  /* 0x0000000405057c24 */ /* 0x000fe4000f8e02ff */
[----:B------:R-:W-:Y:S02]  /*156d0*/  IMAD R6, R9, R6, R0 ;  /* 0x0000000609067224 */ /* 0x000fe400078e0200 */
[C---:B------:R-:W-:Y:S02]  /*156e0*/  IMAD R7, R4.reuse, UR5, R5 ;  /* 0x0000000504077c24 */ /* 0x040fe4000f8e0205 */
[----:B------:R-:W-:-:S04]  /*156f0*/  IMAD.WIDE.U32 R4, R4, UR4, R2 ;  /* 0x0000000404047c25 */ /* 0x000fc8000f8e0002 */
[----:B------:R-:W-:Y:S01]  /*15700*/  IMAD.IADD R5, R5, 0x1, R7 ;  /* 0x0000000105057824 */ /* 0x000fe200078e0207 */
[----:B------:R-:W-:Y:S01]  /*15710*/  SHF.R.S32.HI R7, RZ, 0x1f, R6 ;  /* 0x0000001fff077819 */ /* 0x000fe20000011406 */
[----:B------:R-:W-:-:S04]  /*15720*/  IMAD.WIDE.U32 R4, R6, UR6, R4 ;  /* 0x0000000606047c25 */ /* 0x000fc8000f8e0004 */
[----:B------:R-:W-:-:S04]  /*15730*/  IMAD R7, R7, UR6, RZ ;  /* 0x0000000607077c24 */ /* 0x000fc8000f8e02ff */
[----:B------:R-:W-:Y:S01]  /*15740*/  IMAD R7, R6, UR7, R7 ;  /* 0x0000000706077c24 */ /* 0x000fe2000f8e0207 */
[----:B------:R-:W-:-:S04]  /*15750*/  IADD3 R6, P1, R4, UR8, RZ ;  /* 0x0000000804067c10 */ /* 0x000fc8000ff3e0ff */
[----:B------:R-:W-:Y:S02]  /*15760*/  IADD3.X R4, R5, UR9, R7, P1, !PT ;  /* 0x0000000905047c10 */ /* 0x000fe40008ffe407 */
[----:B------:R-:W0:Y:S01]  /*15770*/  @P0 LDC R7, c[0x0][0x44c] ;  /* 0x00011300ff070b82 */ /* 0x000e220000000800 */
[----:B------:R-:W-:-:S04]  /*15780*/  VIADD R0, R0, 0x80 ;  /* 0x0000008000007836 */ /* 0x000fc80000000000 */
[----:B------:R-:W-:Y:S02]  /*15790*/  IMAD.MOV.U32 R5, RZ, RZ, R0 ;  /* 0x000000ffff057224 */ /* 0x000fe400078e0000 */
[----:B0-----:R-:W-:-:S05]  /*157a0*/  @P0 IMAD.HI.U32 R7, R0, R7, RZ ;  /* 0x0000000700070227 */ /* 0x001fca00078e00ff */
[----:B--2---:R-:W-:Y:S02]  /*157b0*/  @P0 SHF.R.U32.HI R5, RZ, R8, R7 ;  /* 0x00000008ff050219 */ /* 0x004fe40000011607 */
[----:B------:R3:W5:Y:S01]  /*157c0*/  LDL R8, [R1+0x18] ;  /* 0x0000180001087983 */ /* 0x0007620000100800 */
[----:B------:R-:W0:Y:S01]  /*157d0*/  S2R R11, SR_TID.X ;  /* 0x00000000000b7919 */ /* 0x000e220000002100 */
[----:B------:R-:W1:Y:S01]  /*157e0*/  S2R R20, SR_TID.X ;  /* 0x0000000000147919 */ /* 0x000e620000002100 */
[----:B------:R-:W-:-:S04]  /*157f0*/  IMAD.MOV R7, RZ, RZ, -R5 ;  /* 0x000000ffff077224 */ /* 0x000fc800078e0a05 */
[----:B------:R-:W-:Y:S01]  /*15800*/  IMAD R0, R9, R7, R0 ;  /* 0x0000000709007224 */ /* 0x000fe200078e0200 */
[----:B------:R-:W-:Y:S01]  /*15810*/  SHF.R.S32.HI R7, RZ, 0x1f, R5 ;  /* 0x0000001fff077819 */ /* 0x000fe20000011405 */
[----:B------:R-:W-:-:S04]  /*15820*/  IMAD.WIDE.U32 R2, R5, UR4, R2 ;  /* 0x0000000405027c25 */ /* 0x000fc8000f8e0002 */
[----:B------:R-:W-:Y:S01]  /*15830*/  IMAD R7, R7, UR4, RZ ;  /* 0x0000000407077c24 */ /* 0x000fe2000f8e02ff */
[----:B------:R-:W-:-:S03]  /*15840*/  ULDC UR4, c[0x0][0x2b8] ;  /* 0x0000ae0000047ab9 */ /* 0x000fc60000000800 */
[----:B------:R-:W-:Y:S01]  /*15850*/  IMAD R7, R5, UR5, R7 ;  /* 0x0000000505077c24 */ /* 0x000fe2000f8e0207 */
[----:B------:R-:W-:-:S03]  /*15860*/  SHF.R.S32.HI R5, RZ, 0x1f, R0 ;  /* 0x0000001fff057819 */ /* 0x000fc60000011400 */
[----:B------:R-:W-:Y:S02]  /*15870*/  IMAD.IADD R3, R3, 0x1, R7 ;  /* 0x0000000103037824 */ /* 0x000fe400078e0207 */
[----:B0-----:R-:W-:Y:S02]  /*15880*/  IMAD.SHL.U32 R11, R11, 0x10, RZ ;  /* 0x000000100b0b7824 */ /* 0x001fe400078e00ff */
[----:B-1----:R-:W-:-:S03]  /*15890*/  IMAD.SHL.U32 R10, R20, 0x10, RZ ;  /* 0x00000010140a7824 */ /* 0x002fc600078e00ff */
[----:B------:R-:W-:Y:S01]  /*158a0*/  LOP3.LUT R11, R11, 0x10, RZ, 0xc0, !PT ;  /* 0x000000100b0b7812 */ /* 0x000fe200078ec0ff */
[----:B------:R-:W-:Y:S02]  /*158b0*/  IMAD R5, R5, UR6, RZ ;  /* 0x0000000605057c24 */ /* 0x000fe4000f8e02ff */
[----:B------:R-:W-:Y:S01]  /*158c0*/  IMAD.WIDE.U32 R2, R0, UR6, R2 ;  /* 0x0000000600027c25 */ /* 0x000fe2000f8e0002 */
[C---:B------:R-:W-:Y:S02]  /*158d0*/  LOP3.LUT R12, R11.reuse, 0x20, RZ, 0xfc, !PT ;  /* 0x000000200b0c7812 */ /* 0x040fe400078efcff */
[----:B------:R-:W-:Y:S02]  /*158e0*/  LOP3.LUT R10, R10, 0x10, RZ, 0xc0, !PT ;  /* 0x000000100a0a7812 */ /* 0x000fe400078ec0ff */
[----:B------:R-:W-:Y:S01]  /*158f0*/  LOP3.LUT R11, R11, 0x40, RZ, 0xfc, !PT ;  /* 0x000000400b0b7812 */ /* 0x000fe200078efcff */
[----:B------:R-:W-:Y:S01]  /*15900*/  IMAD R5, R0, UR7, R5 ;  /* 0x0000000700057c24 */ /* 0x000fe2000f8e0205 */
[----:B------:R-:W-:-:S02]  /*15910*/  IADD3 R7, P3, R2, UR8, RZ ;  /* 0x0000000802077c10 */ /* 0x000fc4000ff7e0ff */
[----:B------:R-:W-:Y:S02]  /*15920*/  ISETP.GE.AND P2, PT, R10, UR4, PT ;  /* 0x000000040a007c0c */ /* 0x000fe4000bf46270 */
[----:B------:R-:W-:Y:S02]  /*15930*/  ISETP.GE.AND P1, PT, R12, UR4, PT ;  /* 0x000000040c007c0c */ /* 0x000fe4000bf26270 */
[----:B------:R-:W-:Y:S01]  /*15940*/  ISETP.GE.AND P0, PT, R11, UR4, PT ;  /* 0x000000040b007c0c */ /* 0x000fe2000bf06270 */
[----:B------:R-:W-:Y:S01]  /*15950*/  UMOV UR4, 0xffffffff ;  /* 0xffffffff00047882 */ /* 0x000fe20000000000 */
[----:B------:R-:W-:Y:S02]  /*15960*/  LOP3.LUT R20, R20, 0x7f, RZ, 0xc0, !PT ;  /* 0x0000007f14147812 */ /* 0x000fe400078ec0ff */
[----:B------:R-:W-:Y:S02]  /*15970*/  IADD3.X R5, R3, UR9, R5, P3, !PT ;  /* 0x0000000903057c10 */ /* 0x000fe40009ffe405 */
[----:B------:R-:W-:Y:S01]  /*15980*/  SHF.R.U32.HI R20, RZ, 0x1, R20 ;  /* 0x00000001ff147819 */ /* 0x000fe20000011614 */
[----:B---3--:R-:W-:Y:S06]  /*15990*/  BRA.DIV UR4, `(.L_x_504) ;  /* 0x0000003204ec7947 */ /* 0x008fec000b800000 */
[----:B------:R-:W0:Y:S01]  /*159a0*/  SHFL.IDX PT, R3, R6, RZ, 0x1e1f ;  /* 0x001e1fff06037589 */ /* 0x000e2200000e0000 */
[----:B-----5:R-:W-:Y:S02]  /*159b0*/  IMAD R0, R21, R9, RZ ;  /* 0x0000000915007224 */ /* 0x020fe400078e02ff */
[----:B------:R-:W-:Y:S01]  /*159c0*/  IMAD R17, R17, 0xc0, R20 ;  /* 0x000000c011117824 */ /* 0x000fe200078e0214 */
[----:B------:R-:W1:Y:S04]  /*159d0*/  SHFL.IDX PT, R2, R4, RZ, 0x1e1f ;  /* 0x001e1fff04027589 */ /* 0x000e6800000e0000 */
[----:B------:R-:W-:Y:S01]  /*159e0*/  ISETP.GE.AND P4, PT, R17, R0, PT ;  /* 0x000000001100720c */ /* 0x000fe20003f86270 */
[----:B------:R-:W2:Y:S04]  /*159f0*/  SHFL.IDX PT, R6, R6, 0x1, 0x1e1f ;  /* 0x003e1f0006067f89 */ /* 0x000ea800000e0000 */
[----:B------:R-:W3:Y:S08]  /*15a00*/  SHFL.IDX PT, R4, R4, 0x1, 0x1e1f ;  /* 0x003e1f0004047f89 */ /* 0x000ef000000e0000 */
[----:B0-----:R-:W-:-:S05]  /*15a10*/  @!P4 IADD3 R3, P3, R10, R3, RZ ;  /* 0x000000030a03c210 */ /* 0x001fca0007f7e0ff */
[----:B-1----:R-:W-:-:S05]  /*15a20*/  @!P4 IMAD.X R2, RZ, RZ, R2, P3 ;  /* 0x000000ffff02c224 */ /* 0x002fca00018e0602 */
[----:B------:R-:W-:-:S04]  /*15a30*/  @!P4 LOP3.LUT R3, R3, R2, RZ, 0x3c, !PT ;  /* 0x000000020303c212 */ /* 0x000fc800078e3cff */
[----:B------:R-:W-:-:S04]  /*15a40*/  @!P4 LOP3.LUT R2, R3, R2, RZ, 0x3c, !PT ;  /* 0x000000020302c212 */ /* 0x000fc800078e3cff */
[----:B------:R-:W-:-:S05]  /*15a50*/  @!P4 LOP3.LUT R3, R3, R2, RZ, 0x3c, !PT ;  /* 0x000000020303c212 */ /* 0x000fca00078e3cff */
[----:B------:R-:W-:Y:S04]  /*15a60*/  @!P4 LDGSTS.E.BYPASS.LTC128B.128 [R8+0xf000], desc[UR42][R2.64], !P2 ;  /* 0x0f0000000208cfae */ /* 0x000fe8000d101d6a */
[----:B------:R-:W-:Y:S04]  /*15a70*/  @!P4 LDGSTS.E.BYPASS.LTC128B.128 [R8+0x10800], desc[UR42][R2.64+0x20], !P1 ;  /* 0x108000200208cfae */ /* 0x000fe8000c901d6a */
[----:B------:R0:W-:Y:S02]  /*15a80*/  @!P4 LDGSTS.E.BYPASS.LTC128B.128 [R8+0x12000], desc[UR42][R2.64+0x40], !P0 ;  /* 0x120000400208cfae */ /* 0x0001e4000c101d6a */
[----:B0-----:R-:W-:-:S05]  /*15a90*/  VIADD R2, R17, 0x40 ;  /* 0x0000004011027836 */ /* 0x001fca0000000000 */
[----:B------:R-:W-:-:S13]  /*15aa0*/  ISETP.GE.AND P4, PT, R2, R0, PT ;  /* 0x000000000200720c */ /* 0x000fda0003f86270 */
[----:B--2---:R-:W-:-:S05]  /*15ab0*/  @!P4 IADD3 R2, P3, R10, R6, RZ ;  /* 0x000000060a02c210 */ /* 0x004fca0007f7e0ff */
[----:B---3--:R-:W-:-:S05]  /*15ac0*/  @!P4 IMAD.X R3, RZ, RZ, R4, P3 ;  /* 0x000000ffff03c224 */ /* 0x008fca00018e0604 */
[----:B------:R-:W-:Y:S04]  /*15ad0*/  @!P4 LDGSTS.E.BYPASS.LTC128B.128 [R8+0xf800], desc[UR42][R2.64], !P2 ;  /* 0x0f8000000208cfae */ /* 0x000fe8000d101d6a */
[----:B------:R-:W-:Y:S04]  /*15ae0*/  @!P4 LDGSTS.E.BYPASS.LTC128B.128 [R8+0x11000], desc[UR42][R2.64+0x20], !P1 ;  /* 0x110000200208cfae */ /* 0x000fe8000c901d6a */
[----:B------:R0:W-:Y:S04]  /*15af0*/  @!P4 LDGSTS.E.BYPASS.LTC128B.128 [R8+0x12800], desc[UR42][R2.64+0x40], !P0 ;  /* 0x128000400208cfae */ /* 0x0001e8000c101d6a */
[----:B0-----:R0:W1:Y:S04]  /*15b00*/  SHFL.IDX PT, R3, R5, RZ, 0x1e1f ;  /* 0x001e1fff05037589 */ /* 0x00106800000e0000 */
[----:B------:R0:W2:Y:S02]  /*15b10*/  SHFL.IDX PT, R2, R7, RZ, 0x1e1f ;  /* 0x001e1fff07027589 */ /* 0x0000a400000e0000 */
.L_x_613:
[----:B------:R-:W-:Y:S01]  /*15b20*/  VIADD R17, R17, 0x80 ;  /* 0x0000008011117836 */ /* 0x000fe20000000000 */
[----:B------:R-:W-:Y:S04]  /*15b30*/  BSSY B0, `(.L_x_505) ;  /* 0x000000b000007945 */ /* 0x000fe80003800000 */
[----:B------:R-:W-:-:S13]  /*15b40*/  ISETP.GE.AND P3, PT, R17, R0, PT ;  /* 0x000000001100720c */ /* 0x000fda0003f66270 */
[----:B------:R-:W-:Y:S05]  /*15b50*/  @P3 BRA `(.L_x_506) ;  /* 0x0000000000203947 */ /* 0x000fea0003800000 */
[----:B--2---:R-:W-:-:S05]  /*15b60*/  IADD3 R2, P3, R10, R2, RZ ;  /* 0x000000020a027210 */ /* 0x004fca0007f7e0ff */
[----:B-1----:R-:W-:-:S05]  /*15b70*/  IMAD.X R3, RZ, RZ, R3, P3 ;  /* 0x000000ffff037224 */ /* 0x002fca00018e0603 */
[----:B------:R-:W-:Y:S01]  /*15b80*/  @!PT LDS RZ, [RZ] ;  /* 0x00000000fffff984 */ /* 0x000fe20000000800 */
[----:B------:R-:W-:Y:S01]  /*15b90*/  @!PT LDS RZ, [RZ] ;  /* 0x00000000fffff984 */ /* 0x000fe20000000800 */
[----:B------:R-:W-:Y:S01]  /*15ba0*/  @!PT LDS RZ, [RZ] ;  /* 0x00000000fffff984 */ /* 0x000fe20000000800 */
[----:B------:R3:W-:Y:S04]  /*15bb0*/  LDGSTS.E.BYPASS.LTC128B.128 [R8+0x10000], desc[UR42][R2.64], !P2 ;  /* 0x1000000002087fae */ /* 0x0007e8000d101d6a */
[----:B------:R3:W-:Y:S04]  /*15bc0*/  LDGSTS.E.BYPASS.LTC128B.128 [R8+0x11800], desc[UR42][R2.64+0x20], !P1 ;  /* 0x1180002002087fae */ /* 0x0007e8000c901d6a */
[----:B------:R3:W-:Y:S02]  /*15bd0*/  LDGSTS.E.BYPASS.LTC128B.128 [R8+0x13000], desc[UR42][R2.64+0x40], !P0 ;  /* 0x1300004002087fae */ /* 0x0007e4000c101d6a */
.L_x_506:
[----:B------:R-:W-:Y:S05]  /*15be0*/  BSYNC B0 ;  /* 0x0000000000007941 */ /* 0x000fea0003800000 */
.L_x_505:
[----:B------:R-:W-:Y:S01]  /*15bf0*/  NOP ;  /* 0x0000000000007918 */ /* 0x000fe20000000000 */
[----:B------:R-:W-:-:S13]  /*15c00*/  PLOP3.LUT P0, PT, PT, PT, PT, 0x80, 0x0 ;  /* 0x000000000000781c */ /* 0x000fda0003f0f070 */
.L_x_507:
[----:B------:R-:W-:Y:S02]  /*15c10*/  PLOP3.LUT P1, PT, P1, P0, PT, 0xa2, 0x0 ;  /* 0x000000000000781c */ /* 0x000fe40000f21472 */
[----:B------:R-:W-:-:S08]  /*15c20*/  @P0 R2UR P1, UR4, R22 ;  /* 0x00000000160402ca */ /* 0x000fd00000020000 */
[----:B------:R-:W-:-:S05]  /*15c30*/  @P0 PLOP3.LUT P0, PT, P1, PT, PT, 0x80, 0x0 ;  /* 0x000000000000081c */ /* 0x000fca0000f0f070 */
[----:B------:R-:W-:Y:S01]  /*15c40*/  @!P1 SYNCS.ARRIVE.TRANS64.RED.A0T1 RZ, [UR4+0x19c00], RZ ;  /* 0x019c00ffffff99a7 */ /* 0x000fe20008200404 */
[----:B------:R-:W-:Y:S07]  /*15c50*/  @!P1 ARRIVES.LDGSTSBAR.64.TRANSCNT [UR4+0x19c00] ;  /* 0x019c0000ff0099b0 */ /* 0x000fee0008000a84 */
[----:B------:R-:W-:Y:S05]  /*15c60*/  @P0 BRA.U.ANY `(.L_x_507) ;  /* 0xfffffffd00e80947 */ /* 0x000fea000393ffff */
[----:B--23--:R-:W2:Y:S02]  /*15c70*/  LDL.LU R2, [R1+0x3c] ;  /* 0x00003c0001027983 */ /* 0x00cea40000300800 */
[----:B--2---:R-:W-:-:S05]  /*15c80*/  VIADD R2, R2, 0x1 ;  /* 0x0000000102027836 */ /* 0x004fca0000000000 */
[----:B------:R2:W-:Y:S01]  /*15c90*/  STL [R1+0x3c], R2 ;  /* 0x00003c0201007387 */ /* 0x0005e20000100800 */
[----:B------:R-:W-:-:S04]  /*15ca0*/  LEA.HI R0, R2, R2, RZ, 0x1 ;  /* 0x0000000202007211 */ /* 0x000fc800078f08ff */
[----:B------:R-:W-:-:S05]  /*15cb0*/  LOP3.LUT R0, R0, 0xfffffffe, RZ, 0xc0, !PT ;  /* 0xfffffffe00007812 */ /* 0x000fca00078ec0ff */
[----:B------:R-:W-:-:S05]  /*15cc0*/  IMAD.IADD R0, R2, 0x1, -R0 ;  /* 0x0000000102007824 */ /* 0x000fca00078e0a00 */
[----:B-1----:R-:W-:Y:S01]  /*15cd0*/  SHF.L.U32 R3, R0, 0x1f, RZ ;  /* 0x0000001f00037819 */ /* 0x002fe200000006ff */
[----:B------:R-:W-:Y:S01]  /*15ce0*/  NOP ;  /* 0x0000000000007918 */ /* 0x000fe20000000000 */
[----:B------:R2:W-:Y:S01]  /*15cf0*/  SYNCS.ARRIVE.TRANS64.A1T0 RZ, [R22+URZ+0x19c00], RZ ;  /* 0x019c00ff16ff79a7 */ /* 0x0005e2000810003f */
[----:B------:R-:W-:Y:S01]  /*15d00*/  BSSY B0, `(.L_x_508) ;  /* 0x0000003000007945 */ /* 0x000fe20003800000 */
[----:B------:R-:W1:Y:S03]  /*15d10*/  SYNCS.PHASECHK.TRANS64.TRYWAIT P0, [R22+URZ+0x19c20], R3 ;  /* 0x019c2003160075a7 */ /* 0x000e66000800017f */
[----:B-12---:R-:W-:Y:S05]  /*15d20*/  @!P0 BRA `(.L_x_509) ;  /* 0x0000003000f88947 */ /* 0x006fea0003800000 */
.L_x_614:
[----:B------:R-:W-:Y:S05]  /*15d30*/  BSYNC B0 ;  /* 0x0000000000007941 */ /* 0x000fea0003800000 */
.L_x_508:
[----:B------:R-:W2:Y:S02]  /*15d40*/  LDL.LU R0, [R1+0x30] ;  /* 0x0000300001007983 */ /* 0x000ea40000300800 */
[----:B--2---:R-:W-:-:S13]  /*15d50*/  ISETP.GE.AND P0, PT, R0, 0x81, PT ;  /* 0x000000810000780c */ /* 0x004fda0003f06270 */
[----:B------:R-:W-:Y:S05]  /*15d60*/  @!P0 BRA `(.L_x_510) ;  /* 0x00000010000c8947 */ /* 0x000fea0003800000 */
[----:B------:R-:W2:Y:S01]  /*15d70*/  LDL.LU R0, [R1+0x34] ;  /* 0x0000340001007983 */ /* 0x000ea20000300800 */
[----:B------:R-:W-:Y:S01]  /*15d80*/  IMAD.MOV.U32 R8, RZ, RZ, R26 ;  /* 0x000000ffff087224 */ /* 0x000fe200078e001a */
[----:B--2---:R-:W-:Y:S01]  /*15d90*/  LEA.HI.SX32 R2, R0, 0xfffffffe, 0x19 ;  /* 0xfffffffe00027811 */ /* 0x004fe200078fcaff */
[----:B------:R-:W-:-:S07]  /*15da0*/  IMAD.MOV.U32 R0, RZ, RZ, R24 ;  /* 0x000000ffff007224 */ /* 0x000fce00078e0018 */
.L_x_534:
[----:B------:R-:W-:Y:S01]  /*15db0*/  LOP3.LUT P1, RZ, R29, 0x1, RZ, 0xc0, !PT ;  /* 0x000000011dff7812 */ /* 0x000fe2000782c0ff */
[----:B------:R-:W-:Y:S01]  /*15dc0*/  VIADD R24, R0, 0x1 ;  /* 0x0000000100187836 */ /* 0x000fe20000000000 */
[----:B------:R-:W-:Y:S05]  /*15dd0*/  YIELD ;  /* 0x0000000000007946 */ /* 0x000fea0003800000 */
[----:B------:R-:W-:Y:S01]  /*15de0*/  ISETP.NE.AND P0, PT, R24, 0x2, PT ;  /* 0x000000021800780c */ /* 0x000fe20003f05270 */
[----:B------:R-:W-:Y:S03]  /*15df0*/  BSSY B0, `(.L_x_511) ;  /* 0x00000a5000007945 */ /* 0x000fe60003800000 */
[----:B-1----:R-:W-:-:S02]  /*15e00*/  SEL R3, RZ, 0x1, P0 ;  /* 0x00000001ff037807 */ /* 0x002fc40000000000 */
[----:B------:R-:W-:Y:S02]  /*15e10*/  SEL R24, R24, RZ, P0 ;  /* 0x000000ff18187207 */ /* 0x000fe40000000000 */
[----:B------:R-:W-:Y:S01]  /*15e20*/  LOP3.LUT R26, R8, R3, RZ, 0x3c, !PT ;  /* 0x00000003081a7212 */ /* 0x000fe200078e3cff */
[----:B------:R-:W-:Y:S06]  /*15e30*/  @!P1 BRA `(.L_x_512) ;  /* 0x0000000800809947 */ /* 0x000fec0003800000 */
[----:B------:R-:W-:Y:S01]  /*15e40*/  ULDC.64 UR4, c[0x0][0x418] ;  /* 0x0001060000047ab9 */ /* 0x000fe20000000a00 */
[----:B------:R-:W-:Y:S01]  /*15e50*/  IMAD.MOV.U32 R3, RZ, RZ, R2 ;  /* 0x000000ffff037224 */ /* 0x000fe200078e0002 */
[----:B------:R-:W-:-:S04]  /*15e60*/  ISETP.NE.U32.AND P0, PT, RZ, UR4, PT ;  /* 0x00000004ff007c0c */ /* 0x000fc8000bf05070 */
[----:B------:R-:W-:-:S13]  /*15e70*/  ISETP.NE.AND.EX P0, PT, RZ, UR5, PT, P0 ;  /* 0x00000005ff007c0c */ /* 0x000fda000bf05300 */
[----:B------:R-:W-:Y:S05]  /*15e80*/  @!P0 BRA `(.L_x_513) ;  /* 0x0000000000488947 */ /* 0x000fea0003800000 */
[----:B0-----:R-:W2:Y:S01]  /*15e90*/  LDL R7, [R1] ;  /* 0x0000000001077983 */ /* 0x001ea20000100800 */
[----:B------:R-:W0:Y:S01]  /*15ea0*/  LDC R3, c[0x0][0x43c] ;  /* 0x00010f00ff037b82 */ /* 0x000e220000000800 */
[----:B------:R-:W-:Y:S01]  /*15eb0*/  ULDC.64 UR6, c[0x0][0x428] ;  /* 0x00010a0000067ab9 */ /* 0x000fe20000000a00 */
        /* <DEDUP_REMOVED lines=9> */
[----:B--2---:R-:W-:-:S04]  /*15f50*/  IMAD R6, R7, UR6, RZ ;  /* 0x0000000607067c24 */ /* 0x004fc8000f8e02ff */
[----:B------:R-:W-:-:S04]  /*15f60*/  IMAD R6, R28, UR7, R6 ;  /* 0x000000071c067c24 */ /* 0x000fc8000f8e0206 */
[----:B------:R-:W-:Y:S01]  /*15f70*/  IMAD.IADD R5, R6, 0x1, R5 ;  /* 0x0000000106057824 */ /* 0x000fe200078e0205 */
[----:B------:R-:W-:-:S04]  /*15f80*/  LEA R6, P0, R4, UR4, 0x2 ;  /* 0x0000000404067c11 */ /* 0x000fc8000f8010ff */
[----:B------:R-:W-:-:S05]  /*15f90*/  LEA.HI.X R7, R4, UR5, R5, 0x2, P0 ;  /* 0x0000000504077c11 */ /* 0x000fca00080f1405 */
[----:B------:R1:W5:Y:S04]  /*15fa0*/  LDG.E R23, desc[UR42][R6.64] ;  /* 0x0000002a06177981 */ /* 0x000368000c1e1900 */
.L_x_513:
[----:B------:R-:W0:Y:S01]  /*15fb0*/  S2R R4, SR_TID.X ;  /* 0x0000000000047919 */ /* 0x000e220000002100 */
[----:B-1----:R-:W-:Y:S01]  /*15fc0*/  IMAD R6, R24, 0x8, R22 ;  /* 0x0000000818067824 */ /* 0x002fe200078e0216 */
[----:B------:R-:W-:Y:S01]  /*15fd0*/  BSSY B1, `(.L_x_514) ;  /* 0x0000006000017945 */ /* 0x000fe20003800000 */
[----:B0-----:R-:W-:Y:S02]  /*15fe0*/  LOP3.LUT R5, R4, 0x7f, RZ, 0xc0, !PT ;  /* 0x0000007f04057812 */ /* 0x001fe400078ec0ff */
[----:B------:R-:W-:Y:S02]  /*15ff0*/  SHF.L.U32 R4, R26, 0x1f, RZ ;  /* 0x0000001f1a047819 */ /* 0x000fe400000006ff */
[----:B------:R-:W-:Y:S02]  /*16000*/  ISETP.NE.AND P1, PT, R5, RZ, PT ;  /* 0x000000ff0500720c */ /* 0x000fe40003f25270 */
[----:B------:R-:W0:Y:S02]  /*16010*/  SYNCS.PHASECHK.TRANS64.TRYWAIT P0, [R6+URZ+0x19c80], R4 ;  /* 0x019c8004060075a7 */ /* 0x000e24000800017f */
[----:B0-----:R-:W-:Y:S09]  /*16020*/  @!P0 BRA `(.L_x_515) ;  /* 0x00000030004c8947 */ /* 0x001ff20003800000 */
.L_x_615:
[----:B------:R-:W-:Y:S05]  /*16030*/  BSYNC B1 ;  /* 0x0000000000017941 */ /* 0x000fea0003800000 */
.L_x_514:
[----:B------:R-:W-:Y:S04]  /*16040*/  BSSY B1, `(.L_x_516) ;  /* 0x0000009000017945 */ /* 0x000fe80003800000 */
[----:B------:R-:W-:Y:S05]  /*16050*/  @P1 BRA `(.L_x_517) ;  /* 0x00000000001c1947 */ /* 0x000fea0003800000 */
[----:B------:R-:W1:Y:S02]  /*16060*/  S2R R5, SR_TID.X ;  /* 0x0000000000057919 */ /* 0x000e640000002100 */
[----:B-1----:R-:W-:Y:S01]  /*16070*/  LOP3.LUT R7, R5, 0x1f, RZ, 0xc0, !PT ;  /* 0x0000001f05077812 */ /* 0x002fe200078ec0ff */
[----:B------:R-:W-:-:S03]  /*16080*/  IMAD.MOV.U32 R5, RZ, RZ, 0x3000 ;  /* 0x00003000ff057424 */ /* 0x000fc600078e00ff */
[----:B------:R-:W-:Y:S01]  /*16090*/  ISETP.NE.AND P0, PT, R7, RZ, PT ;  /* 0x000000ff0700720c */ /* 0x000fe20003f05270 */
[----:B------:R1:W-:-:S12]  /*160a0*/  SYNCS.ARRIVE.TRANS64 RZ, [R6+URZ+0x19c70], R5 ;  /* 0x019c700506ff79a7 */ /* 0x0003d8000800003f */
[----:B-1----:R-:W-:Y:S05]  /*160b0*/  @!P0 BRA `(.L_x_517) ;  /* 0x0000000000048947 */ /* 0x002fea0003800000 */
[----:B------:R-:W-:Y:S01]  /*160c0*/  BPT.TRAP 0x1 ;  /* 0x000000040000795c */ /* 0x000fe20000300000 */
.L_x_517:
[----:B------:R-:W-:Y:S05]  /*160d0*/  BSYNC B1 ;  /* 0x0000000000017941 */ /* 0x000fea0003800000 */
.L_x_516:
[----:B------:R-:W2:Y:S01]  /*160e0*/  LDL R5, [R1+0x4] ;  /* 0x0000040001057983 */ /* 0x000ea20000100800 */
[----:B------:R-:W-:Y:S01]  /*160f0*/  IMAD.MOV.U32 R11, RZ, RZ, RZ ;  /* 0x000000ffff0b7224 */ /* 0x000fe200078e00ff */
[----:B------:R-:W-:Y:S01]  /*16100*/  UIADD3 UR4, UP0, UR40, 0x470, URZ ;  /* 0x0000047028047890 */ /* 0x000fe2000ff1e03f */
[----:B------:R-:W-:Y:S01]  /*16110*/  IMAD R7, R24, 0x3000, R22 ;  /* 0x0000300018077824 */ /* 0x000fe200078e0216 */
[----:B------:R-:W-:Y:S01]  /*16120*/  PLOP3.LUT P0, PT, PT, PT, PT, 0x80, 0x0 ;  /* 0x000000000000781c */ /* 0x000fe20003f0f070 */
[----:B------:R-:W-:Y:S01]  /*16130*/  UMOV UR6, 0x0 ;  /* 0x0000000000067882 */ /* 0x000fe20000000000 */
[----:B------:R-:W-:Y:S01]  /*16140*/  R2UR UR10, R11 ;  /* 0x000000000b0a72ca */ /* 0x000fe200000e0000 */
[----:B------:R-:W-:Y:S01]  /*16150*/  VIADD R9, R7, 0x9000 ;  /* 0x0000900007097836 */ /* 0x000fe20000000000 */
[----:B------:R-:W-:Y:S01]  /*16160*/  UIADD3.X UR5, URZ, UR41, URZ, UP0, !UPT ;  /* 0x000000293f057290 */ /* 0x000fe200087fe43f */
[----:B------:R-:W-:Y:S01]  /*16170*/  UMOV UR7, 0x14f00000 ;  /* 0x14f0000000077882 */ /* 0x000fe20000000000 */
[----:B--2---:R-:W-:-:S02]  /*16180*/  IMAD R3, R3, 0x80, R5 ;  /* 0x0000008003037824 */ /* 0x004fc400078e0205 */
[----:B------:R-:W-:-:S09]  /*16190*/  VIADD R5, R6, 0x19c70 ;  /* 0x00019c7006057836 */ /* 0x000fd20000000000 */
.L_x_518:
[----:B------:R-:W-:-:S13]  /*161a0*/  @P0 ELECT P2, URZ, PT ;  /* 0x00000000003f082f */ /* 0x000fda0003840000 */
[----:B-----5:R-:W-:Y:S02]  /*161b0*/  @P2 R2UR UR13, R23 ;  /* 0x00000000170d22ca */ /* 0x020fe400000e0000 */
        /* <DEDUP_REMOVED lines=14> */
.L_x_519:
        /* <DEDUP_REMOVED lines=16> */
.L_x_520:
        /* <DEDUP_REMOVED lines=13> */
.L_x_616:
[----:B------:R-:W-:Y:S05]  /*16470*/  BSYNC B1 ;  /* 0x0000000000017941 */ /* 0x000fea0003800000 */
.L_x_521:
[----:B------:R-:W-:Y:S01]  /*16480*/  BSSY B1, `(.L_x_523) ;  /* 0x000000b000017945 */ /* 0x000fe20003800000 */
[----:B01----:R-:W-:Y:S02]  /*16490*/  IMAD.MOV.U32 R4, RZ, RZ, 0x0 ;  /* 0x00000000ff047424 */ /* 0x003fe400078e00ff */
        /* <DEDUP_REMOVED lines=9> */
.L_x_524:
[----:B------:R-:W-:Y:S05]  /*16530*/  BSYNC B1 ;  /* 0x0000000000017941 */ /* 0x000fea0003800000 */
.L_x_523:
        /* <DEDUP_REMOVED lines=8> */
.L_x_525:
        /* <DEDUP_REMOVED lines=15> */
.L_x_526:
        /* <DEDUP_REMOVED lines=15> */
.L_x_527:
        /* <DEDUP_REMOVED lines=10> */
.L_x_512:
[----:B------:R-:W-:Y:S05]  /*16840*/  BSYNC B0 ;  /* 0x0000000000007941 */ /* 0x000fea0003800000 */
.L_x_511:
[----:B------:R-:W-:-:S06]  /*16850*/  UISETP.NE.AND UP0, UPT, UR36, 0x3, UPT ;  /* 0x000000032400788c */ /* 0x000fcc000bf05270 */
[----:B------:R-:W-:-:S13]  /*16860*/  PLOP3.LUT P0, PT, PT, PT, UP0, 0x80, 0x0 ;  /* 0x000000000000781c */ /* 0x000fda0003f0f008 */
[----:B------:R-:W-:Y:S05]  /*16870*/  @!P0 BRA `(.L_x_528) ;  /* 0x0000000000048947 */ /* 0x000fea0003800000 */
[----:B------:R-:W-:Y:S01]  /*16880*/  BPT.TRAP 0x1 ;  /* 0x000000040000795c */ /* 0x000fe20000300000 */
.L_x_528:
[----:B------:R-:W-:Y:S01]  /*16890*/  IMAD.U32 R3, RZ, RZ, UR39 ;  /* 0x00000027ff037e24 */ /* 0x000fe2000f8e00ff */
[----:B------:R-:W-:Y:S01]  /*168a0*/  LOP3.LUT R4, R8, 0x1, RZ, 0x3c, !PT ;  /* 0x0000000108047812 */ /* 0x000fe200078e3cff */
[----:B------:R-:W-:Y:S03]  /*168b0*/  BSSY B0, `(.L_x_529) ;  /* 0x0000006000007945 */ /* 0x000fe60003800000 */
[----:B------:R-:W-:Y:S01]  /*168c0*/  ISETP.NE.AND P1, PT, R3, 0x3, PT ;  /* 0x000000030300780c */ /* 0x000fe20003f25270 */
[----:B------:R-:W-:Y:S01]  /*168d0*/  IMAD R3, R0, 0x8, R22 ;  /* 0x0000000800037824 */ /* 0x000fe200078e0216 */
[----:B------:R-:W-:-:S04]  /*168e0*/  SHF.L.U32 R4, R4, 0x1f, RZ ;  /* 0x0000001f04047819 */ /* 0x000fc800000006ff */
[----:B------:R-:W1:Y:S02]  /*168f0*/  SYNCS.PHASECHK.TRANS64.TRYWAIT P0, [R3+URZ+0x19c70], R4 ;  /* 0x019c7004030075a7 */ /* 0x000e64000800017f */
[----:B-1----:R-:W-:Y:S05]  /*16900*/  @!P0 BRA `(.L_x_530) ;  /* 0x00000028003c8947 */ /* 0x002fea0003800000 */
.L_x_617:
[----:B------:R-:W-:Y:S05]  /*16910*/  BSYNC B0 ;  /* 0x0000000000007941 */ /* 0x000fea0003800000 */
.L_x_529:
[----:B------:R-:W-:Y:S05]  /*16920*/  @!P1 BRA `(.L_x_531) ;  /* 0x0000000000049947 */ /* 0x000fea0003800000 */
[----:B------:R-:W-:Y:S01]  /*16930*/  BPT.TRAP 0x1 ;  /* 0x000000040000795c */ /* 0x000fe20000300000 */
.L_x_531:
[----:B-1----:R-:W-:Y:S01]  /*16940*/  SHF.L.U32 R4, R8, 0x1f, RZ ;  /* 0x0000001f08047819 */ /* 0x002fe200000006ff */
[----:B------:R-:W-:-:S03]  /*16950*/  IMAD R10, R0, 0x3000, RZ ;  /* 0x00003000000a7824 */ /* 0x000fc600078e02ff */
[----:B------:R-:W1:Y:S02]  /*16960*/  SYNCS.PHASECHK.TRANS64.TRYWAIT P0, [R3+URZ+0x19c60], R4 ;  /* 0x019c6004030075a7 */ /* 0x000e64000800017f */
[----:B-1----:R-:W-:Y:S05]  /*16970*/  @!P0 BRA `(.L_x_532) ;  /* 0x0000002800348947 */ /* 0x002fea0003800000 */
.L_x_618:
[----:B------:R-:W2:Y:S04]  /*16980*/  LDL R0, [R1+0x10] ;  /* 0x0000100001007983 */ /* 0x000ea80000100800 */
[----:B------:R-:W3:Y:S04]  /*16990*/  LDL R11, [R1+0x8] ;  /* 0x00000800010b7983 */ /* 0x000ee80000100800 */
[----:B------:R-:W4:Y:S01]  /*169a0*/  LDL R13, [R1+0xc] ;  /* 0x00000c00010d7983 */ /* 0x000f220000100800 */
[----:B------:R-:W-:Y:S05]  /*169b0*/  WARPSYNC.ALL ;  /* 0x0000000000007948 */ /* 0x000fea0003800000 */
[----:B--2---:R-:W-:-:S02]  /*169c0*/  LOP3.LUT R0, R10, R0, RZ, 0xfc, !PT ;  /* 0x000000000a007212 */ /* 0x004fc400078efcff */
[----:B---3--:R-:W-:-:S03]  /*169d0*/  LOP3.LUT R12, R10, R11, RZ, 0xfc, !PT ;  /* 0x0000000b0a0c7212 */ /* 0x008fc600078efcff */
[C---:B------:R-:W-:Y:S02]  /*169e0*/  IMAD.IADD R0, R22.reuse, 0x1, R0 ;  /* 0x0000000116007824 */ /* 0x040fe400078e0200 */
[----:B------:R-:W-:-:S03]  /*169f0*/  IMAD.IADD R12, R22, 0x1, R12 ;  /* 0x00000001160c7824 */ /* 0x000fc600078e020c */
[----:B01----:R-:W0:Y:S02]  /*16a00*/  LDSM.16.MT88.4 R4, [R0+0x9000] ;  /* 0x009000000004783b */ /* 0x003e240000004200 */
        /* <DEDUP_REMOVED lines=17> */
[----:B------:R-:W0:Y:S01]  /*16b20*/  LDSM.16.MT88.4 R4, [R0+0x9800] ;  /* 0x009800000004783b */ /* 0x000e220000004200 */
[----:B----4-:R-:W-:Y:S02]  /*16b30*/  IADD3 R12, R13, 0x3000, R12 ;  /* 0x000030000d0c7810 */ /* 0x010fe40007ffe00c */
[C-C-:B0-----:R-:W-:Y:S02]  /*16b40*/  PRMT R8, R4.reuse, 0x6420, R5.reuse ;  /* 0x0000642004087816 */ /* 0x141fe40000000005 */
        /* <DEDUP_REMOVED lines=24> */
.L_x_533:
[----:B------:R-:W2:Y:S01]  /*16cd0*/  S2R R0, SR_TID.X ;  /* 0x0000000000007919 */ /* 0x000ea20000002100 */
[----:B-1----:R1:W-:Y:S01]  /*16ce0*/  SYNCS.ARRIVE.TRANS64.A1T0 RZ, [R3+URZ+0x19c50], RZ ;  /* 0x019c50ff03ff79a7 */ /* 0x0023e2000810003f */
[----:B0-----:R-:W-:Y:S01]  /*16cf0*/  IMAD.MOV.U32 R8, RZ, RZ, R26 ;  /* 0x000000ffff087224 */ /* 0x001fe200078e001a */
[----:B--2---:R-:W-:Y:S01]  /*16d00*/  LOP3.LUT R0, R0, 0x7f, RZ, 0xc0, !PT ;  /* 0x0000007f00007812 */ /* 0x004fe200078ec0ff */
[----:B------:R-:W-:Y:S03]  /*16d10*/  BAR.SYNC.DEFER_BLOCKING 0x2, 0x80 ;  /* 0x0082000000007b1d */ /* 0x000fe60000010000 */
[----:B------:R-:W-:Y:S01]  /*16d20*/  ISETP.NE.AND P0, PT, R0, RZ, PT ;  /* 0x000000ff0000720c */ /* 0x000fe20003f05270 */
[----:B------:R-:W-:-:S12]  /*16d30*/  IMAD.MOV.U32 R0, RZ, RZ, R24 ;  /* 0x000000ffff007224 */ /* 0x000fd800078e0018 */
[----:B-1----:R-:W-:-:S05]  /*16d40*/  @!P0 VIADD R3, R3, 0x19c80 ;  /* 0x00019c8003038836 */ /* 0x002fca0000000000 */
[----:B------:R-:W-:-:S04]  /*16d50*/  @!P0 PRMT R3, RZ, 0x654, R3 ;  /* 0x00000654ff038816 */ /* 0x000fc80000000003 */
[----:B------:R2:W-:Y:S01]  /*16d60*/  @!P0 SYNCS.ARRIVE.TRANS64.RED.A1T0 RZ, [R3+URZ], RZ ;  /* 0x000000ff03ff89a7 */ /* 0x0005e2000810043f */
[C---:B------:R-:W-:Y:S01]  /*16d70*/  ISETP.GT.AND P0, PT, R2.reuse, RZ, PT ;  /* 0x000000ff0200720c */ /* 0x040fe20003f04270 */
[----:B------:R-:W-:-:S12]  /*16d80*/  VIADD R2, R2, 0xffffffff ;  /* 0xffffffff02027836 */ /* 0x000fd80000000000 */
[----:B--2---:R-:W-:Y:S05]  /*16d90*/  @P0 BRA `(.L_x_534) ;  /* 0xfffffff000040947 */ /* 0x004fea000383ffff */
.L_x_510:
[----:B-1----:R-:W1:Y:S01]  /*16da0*/  S2R R3, SR_TID.X ;  /* 0x0000000000037919 */ /* 0x002e620000002100 */
[----:B------:R-:W-:Y:S01]  /*16db0*/  BSSY B0, `(.L_x_535) ;  /* 0x0000010000007945 */ /* 0x000fe20003800000 */
[----:B-1----:R-:W-:-:S04]  /*16dc0*/  LOP3.LUT R3, R3, 0x7f, RZ, 0xc0, !PT ;  /* 0x0000007f03037812 */ /* 0x002fc800078ec0ff */
[----:B------:R-:W-:-:S13]  /*16dd0*/  ISETP.NE.AND P0, PT, R3, RZ, PT ;  /* 0x000000ff0300720c */ /* 0x000fda0003f05270 */
[----:B------:R-:W-:Y:S05]  /*16de0*/  @P0 BRA `(.L_x_536) ;  /* 0x0000000000300947 */ /* 0x000fea0003800000 */
[----:B0-----:R-:W0:Y:S01]  /*16df0*/  S2R R5, SR_LANEID ;  /* 0x0000000000057919 */ /* 0x001e220000000000 */
        /* <DEDUP_REMOVED lines=10> */
[----:B0-----:R-:W-:-:S07]  /*16ea0*/  IADD3 R16, R0, UR38, R7 ;  /* 0x0000002600107c10 */ /* 0x001fce000fffe007 */
.L_x_536:
[----:B------:R-:W-:Y:S05]  /*16eb0*/  BSYNC B0 ;  /* 0x0000000000007941 */ /* 0x000fea0003800000 */
.L_x_535:
[----:B------:R-:W-:-:S06]  /*16ec0*/  UISETP.NE.AND UP0, UPT, UR36, 0x3, UPT ;  /* 0x000000032400788c */ /* 0x000fcc000bf05270 */
[----:B------:R-:W-:-:S13]  /*16ed0*/  PLOP3.LUT P1, PT, PT, PT, UP0, 0x80, 0x0 ;  /* 0x000000000000781c */ /* 0x000fda0003f2f008 */
[----:B------:R-:W-:Y:S05]  /*16ee0*/  @!P1 BRA `(.L_x_537) ;  /* 0x0000000000049947 */ /* 0x000fea0003800000 */
[----:B------:R-:W-:Y:S01]  /*16ef0*/  BPT.TRAP 0x1 ;  /* 0x000000040000795c */ /* 0x000fe20000300000 */
.L_x_537:
[----:B------:R-:W-:Y:S01]  /*16f00*/  LOP3.LUT R0, R26, 0x1, RZ, 0x3c, !PT ;  /* 0x000000011a007812 */ /* 0x000fe200078e3cff */
[----:B------:R-:W-:Y:S01]  /*16f10*/  IMAD R3, R24, 0x8, R22 ;  /* 0x0000000818037824 */ /* 0x000fe200078e0216 */
[----:B------:R-:W-:Y:S01]  /*16f20*/  BSSY B0, `(.L_x_538) ;  /* 0x0000006000007945 */ /* 0x000fe20003800000 */
[----:B------:R-:W-:Y:S01]  /*16f30*/  IMAD.U32 R2, RZ, RZ, UR39 ;  /* 0x00000027ff027e24 */ /* 0x000fe2000f8e00ff */
[----:B------:R-:W-:-:S04]  /*16f40*/  SHF.L.U32 R0, R0, 0x1f, RZ ;  /* 0x0000001f00007819 */ /* 0x000fc800000006ff */
[----:B------:R-:W1:Y:S01]  /*16f50*/  SYNCS.PHASECHK.TRANS64.TRYWAIT P1, [R3+URZ+0x19c70], R0 ;  /* 0x019c7000030075a7 */ /* 0x000e62000802017f */
[----:B------:R-:W-:Y:S01]  /*16f60*/  ISETP.NE.AND P2, PT, R2, 0x3, PT ;  /* 0x000000030200780c */ /* 0x000fe20003f45270 */
[----:B-1----:R-:W-:-:S12]  /*16f70*/  @!P1 BRA `(.L_x_539) ;  /* 0x0000002000c89947 */ /* 0x002fd80003800000 */
.L_x_619:
[----:B------:R-:W-:Y:S05]  /*16f80*/  BSYNC B0 ;  /* 0x0000000000007941 */ /* 0x000fea0003800000 */
.L_x_538:
[----:B------:R-:W-:Y:S05]  /*16f90*/  @!P2 BRA `(.L_x_540) ;  /* 0x000000000004a947 */ /* 0x000fea0003800000 */
[----:B------:R-:W-:Y:S01]  /*16fa0*/  BPT.TRAP 0x1 ;  /* 0x000000040000795c */ /* 0x000fe20000300000 */
.L_x_540:
[----:B-1----:R-:W-:-:S04]  /*16fb0*/  SHF.L.U32 R0, R26, 0x1f, RZ ;  /* 0x0000001f1a007819 */ /* 0x002fc800000006ff */
[----:B------:R-:W1:Y:S02]  /*16fc0*/  SYNCS.PHASECHK.TRANS64.TRYWAIT P1, [R3+URZ+0x19c60], R0 ;  /* 0x019c6000030075a7 */ /* 0x000e64000802017f */
[----:B-1----:R-:W-:Y:S05]  /*16fd0*/  @!P1 BRA `(.L_x_541) ;  /* 0x0000002000c49947 */ /* 0x002fea0003800000 */
.L_x_620:
[----:B------:R-:W0:Y:S04]  /*16fe0*/  LDL R4, [R1+0x10] ;  /* 0x0000100001047983 */ /* 0x000e280000100800 */
[----:B------:R-:W2:Y:S04]  /*16ff0*/  LDL R10, [R1+0x8] ;  /* 0x00000800010a7983 */ /* 0x000ea80000100800 */
[----:B------:R-:W3:Y:S01]  /*17000*/  LDL R12, [R1+0xc] ;  /* 0x00000c00010c7983 */ /* 0x000ee20000100800 */
[----:B------:R-:W-:Y:S01]  /*17010*/  IMAD R2, R24, 0x3000, RZ ;  /* 0x0000300018027824 */ /* 0x000fe200078e02ff */
[----:B------:R-:W-:Y:S05]  /*17020*/  WARPSYNC.ALL ;  /* 0x0000000000007948 */ /* 0x000fea0003800000 */
[----:B0-----:R-:W-:-:S02]  /*17030*/  LOP3.LUT R5, R2, R4, RZ, 0xfc, !PT ;  /* 0x0000000402057212 */ /* 0x001fc400078efcff */
[----:B--2---:R-:W-:-:S03]  /*17040*/  LOP3.LUT R2, R2, R10, RZ, 0xfc, !PT ;  /* 0x0000000a02027212 */ /* 0x004fc600078efcff */
[C---:B-1----:R-:W-:Y:S02]  /*17050*/  IMAD.IADD R0, R22.reuse, 0x1, R5 ;  /* 0x0000000116007824 */ /* 0x042fe400078e0205 */
        /* <DEDUP_REMOVED lines=20> */
[----:B---3--:R-:W-:Y:S02]  /*171a0*/  IADD3 R2, R12, 0x3000, R2 ;  /* 0x000030000c027810 */ /* 0x008fe40007ffe002 */
        /* <DEDUP_REMOVED lines=25> */
.L_x_542:
[----:B-1----:R1:W-:Y:S01]  /*17340*/  SYNCS.ARRIVE.TRANS64.A1T0 RZ, [R3+URZ+0x19c50], RZ ;  /* 0x019c50ff03ff79a7 */ /* 0x0023e2000810003f */
[----:B------:R-:W-:Y:S02]  /*17350*/  @!P0 VIADD R0, R3, 0x19c80 ;  /* 0x00019c8003008836 */ /* 0x000fe40000000000 */
[----:B------:R-:W-:-:S03]  /*17360*/  VIADD R24, R24, 0x1 ;  /* 0x0000000118187836 */ /* 0x000fc60000000000 */
[----:B------:R-:W-:Y:S01]  /*17370*/  @!P0 PRMT R0, RZ, 0x654, R0 ;  /* 0x00000654ff008816 */ /* 0x000fe20000000000 */
[----:B------:R-:W-:Y:S06]  /*17380*/  BAR.SYNC.DEFER_BLOCKING 0x2, 0x80 ;  /* 0x0082000000007b1d */ /* 0x000fec0000010000 */
[----:B------:R2:W-:Y:S01]  /*17390*/  @!P0 SYNCS.ARRIVE.TRANS64.RED.A1T0 RZ, [R0+URZ], RZ ;  /* 0x000000ff00ff89a7 */ /* 0x0005e2000810043f */
[----:B------:R-:W-:-:S04]  /*173a0*/  ISETP.NE.AND P0, PT, R24, 0x2, PT ;  /* 0x000000021800780c */ /* 0x000fc80003f05270 */
[----:B-1----:R-:W-:Y:S02]  /*173b0*/  SEL R3, RZ, 0x1, P0 ;  /* 0x00000001ff037807 */ /* 0x002fe40000000000 */
[----:B------:R-:W-:Y:S02]  /*173c0*/  SEL R24, R24, RZ, P0 ;  /* 0x000000ff18187207 */ /* 0x000fe40000000000 */
[----:B--2---:R-:W-:-:S07]  /*173d0*/  LOP3.LUT R26, R26, R3, RZ, 0x3c, !PT ;  /* 0x000000031a1a7212 */ /* 0x004fce00078e3cff */
.L_x_485:
[----:B------:R-:W-:-:S13]  /*173e0*/  LOP3.LUT P0, RZ, R29, 0x2, RZ, 0xc0, !PT ;  /* 0x000000021dff7812 */ /* 0x000fda000780c0ff */
[----:B------:R-:W-:Y:S05]  /*173f0*/  @!P0 BRA `(.L_x_543) ;  /* 0x0000000000248947 */ /* 0x000fea0003800000 */
[----:B------:R-:W-:Y:S05]  /*17400*/  WARPSYNC.ALL ;  /* 0x0000000000007948 */ /* 0x000fea0003800000 */
[----:B------:R-:W2:Y:S08]  /*17410*/  S2UR UR5, SR_CgaCtaId ;  /* 0x00000000000579c3 */ /* 0x000eb00000008800 */
[----:B------:R-:W-:Y:S06]  /*17420*/  BAR.SYNC.DEFER_BLOCKING 0x5, 0x200 ;  /* 0x0148000000007b1d */ /* 0x000fec0000010000 */
[----:B------:R-:W-:-:S02]  /*17430*/  UMOV UR4, 0x400 ;  /* 0x0000040000047882 */ /* 0x000fc40000000000 */
[----:B--2---:R-:W-:-:S06]  /*17440*/  ULEA UR4, UR5, UR4, 0x18 ;  /* 0x0000000405047291 */ /* 0x004fcc000f8ec03f */
[----:B-1----:R-:W-:-:S05]  /*17450*/  IMAD.U32 R22, RZ, RZ, UR4 ;  /* 0x00000004ff167e24 */ /* 0x002fca000f8e00ff */
[----:B------:R1:W2:Y:S01]  /*17460*/  LDS.128 R16, [R22+0x19cd0] ;  /* 0x019cd00016107984 */ /* 0x0002a20000000c00 */
[----:B------:R-:W-:Y:S06]  /*17470*/  BAR.ARV 0x4, 0x200 ;  /* 0x0108000000007b1d */ /* 0x000fec0000002000 */
[----:B------:R-:W-:Y:S05]  /*17480*/  BRA `(.L_x_544) ;  /* 0x0000000800407947 */ /* 0x000fea0003800000 */
.L_x_543:
[----:B------:R-:W0:Y:S01]  /*17490*/  S2R R0, SR_TID.X ;  /* 0x0000000000007919 */ /* 0x000e220000002100 */
[----:B------:R-:W-:Y:S01]  /*174a0*/  UMOV UR4, 0xffffffff ;  /* 0xffffffff00047882 */ /* 0x000fe20000000000 */
[----:B0-----:R-:W-:-:S04]  /*174b0*/  LOP3.LUT R8, R0, 0x1f, RZ, 0xc0, !PT ;  /* 0x0000001f00087812 */ /* 0x001fc800078ec0ff */
[----:B------:R-:W-:Y:S01]  /*174c0*/  ISETP.NE.AND P0, PT, R8, 0x1f, PT ;  /* 0x0000001f0800780c */ /* 0x000fe20003f05270 */
[----:B------:R-:W-:-:S12]  /*174d0*/  BRA.DIV UR4, `(.L_x_545) ;  /* 0x0000001e04987947 */ /* 0x000fd8000b800000 */
[----:B-1----:R-:W-:Y:S01]  /*174e0*/  IMAD.IADD R5, R19, 0x1, R8 ;  /* 0x0000000113057824 */ /* 0x002fe200078e0208 */
[----:B------:R-:W-:-:S04]  /*174f0*/  ULDC UR4, c[0x0][0xc3c] ;  /* 0x00030f0000047ab9 */ /* 0x000fc80000000800 */
[----:B------:R-:W-:-:S13]  /*17500*/  ISETP.GE.OR P1, PT, R5, UR4, !P0 ;  /* 0x0000000405007c0c */ /* 0x000fda000c726670 */
[----:B------:R-:W0:Y:S02]  /*17510*/  @!P1 LDC.64 R2, c[0x0][0xc80] ;  /* 0x00032000ff029b82 */ /* 0x000e240000000a00 */
[----:B0-----:R-:W-:-:S06]  /*17520*/  @!P1 IMAD.WIDE R2, R5, 0x4, R2 ;  /* 0x0000000405029825 */ /* 0x001fcc00078e0202 */
[----:B------:R0:W2:Y:S01]  /*17530*/  @!P1 LDG.E R3, desc[UR42][R2.64] ;  /* 0x0000002a02039981 */ /* 0x0000a2000c1e1900 */
[C---:B------:R-:W-:Y:S02]  /*17540*/  ISETP.GE.U32.AND P2, PT, R8.reuse, 0x2, PT ;  /* 0x000000020800780c */ /* 0x040fe40003f46070 */
[C---:B------:R-:W-:Y:S01]  /*17550*/  ISETP.GE.U32.AND P3, PT, R8.reuse, 0x4, PT ;  /* 0x000000040800780c */ /* 0x040fe20003f66070 */
[----:B------:R-:W-:Y:S01]  /*17560*/  SHFL.IDX PT, R0, R16, RZ, 0x1f ;  /* 0x00001fff10007589 */ /* 0x000fe200000e0000 */
[C---:B------:R-:W-:Y:S02]  /*17570*/  ISETP.GE.U32.AND P4, PT, R8.reuse, 0x8, PT ;  /* 0x000000080800780c */ /* 0x040fe40003f86070 */
[C---:B------:R-:W-:Y:S01]  /*17580*/  ISETP.GE.U32.AND P5, PT, R8.reuse, 0x10, PT ;  /* 0x000000100800780c */ /* 0x040fe20003fa6070 */
[----:B------:R-:W-:Y:S01]  /*17590*/  SHFL.IDX PT, R4, R16, 0x1, 0x1f ;  /* 0x00201f0010047f89 */ /* 0x000fe200000e0000 */
[----:B0-----:R-:W-:Y:S02]  /*175a0*/  IMAD.MOV.U32 R2, RZ, RZ, RZ ;  /* 0x000000ffff027224 */ /* 0x001fe400078e00ff */
[----:B--2---:R-:W-:Y:S01]  /*175b0*/  @!P1 IMAD.MOV.U32 R2, RZ, RZ, R3 ;  /* 0x000000ffff029224 */ /* 0x004fe200078e0003 */
[----:B------:R-:W-:-:S04]  /*175c0*/  ISETP.NE.AND P1, PT, R8, RZ, PT ;  /* 0x000000ff0800720c */ /* 0x000fc80003f25270 */
        /* <DEDUP_REMOVED lines=15> */
[----:B------:R0:W1:Y:S02]  /*176c0*/  SHFL.IDX PT, R14, R3, 0x1f, 0x1f ;  /* 0x03e01f00030e7f89 */ /* 0x00006400000e0000 */
.L_x_630:
[----:B------:R-:W-:Y:S02]  /*176d0*/  ULDC UR4, c[0x0][0xc38] ;  /* 0x00030e0000047ab9 */ /* 0x000fe40000000800 */
[----:B------:R-:W-:-:S04]  /*176e0*/  IMAD.U32 R16, RZ, RZ, UR4 ;  /* 0x00000004ff107e24 */ /* 0x000fc8000f8e00ff */
[----:B-1----:R-:W-:-:S04]  /*176f0*/  IMAD R5, R14, R16, RZ ;  /* 0x000000100e057224 */ /* 0x002fc800078e02ff */
[----:B------:R-:W-:-:S05]  /*17700*/  IMAD.IADD R4, R4, 0x1, R5 ;  /* 0x0000000104047824 */ /* 0x000fca00078e0205 */
[----:B------:R-:W-:-:S13]  /*17710*/  ISETP.GT.AND P6, PT, R4, R0, PT ;  /* 0x000000000400720c */ /* 0x000fda0003fc4270 */
[----:B------:R-:W-:Y:S05]  /*17720*/  @P6 BRA `(.L_x_546) ;  /* 0x00000000009c6947 */ /* 0x000fea0003800000 */
.L_x_551:
[----:B------:R-:W1:Y:S01]  /*17730*/  LDC R6, c[0x0][0xc3c] ;  /* 0x00030f00ff067b82 */ /* 0x000e620000000800 */
[----:B------:R-:W-:-:S05]  /*17740*/  VIADD R19, R19, 0x1f ;  /* 0x0000001f13137836 */ /* 0x000fca0000000000 */
[----:B-1----:R-:W-:-:S13]  /*17750*/  ISETP.GE.AND P6, PT, R19, R6, PT ;  /* 0x000000061300720c */ /* 0x002fda0003fc6270 */
[----:B------:R-:W-:Y:S05]  /*17760*/  @P6 BRA `(.L_x_547) ;  /* 0x0000000400446947 */ /* 0x000fea0003800000 */
[----:B------:R-:W1:Y:S01]  /*17770*/  S2R R2, SR_TID.X ;  /* 0x0000000000027919 */ /* 0x000e620000002100 */
[----:B------:R-:W-:Y:S01]  /*17780*/  BSSY B0, `(.L_x_548) ;  /* 0x0000009000007945 */ /* 0x000fe20003800000 */
[----:B-1----:R-:W-:-:S05]  /*17790*/  LOP3.LUT R2, R2, 0x1f, RZ, 0xc0, !PT ;  /* 0x0000001f02027812 */ /* 0x002fca00078ec0ff */
[----:B------:R-:W-:Y:S02]  /*177a0*/  IMAD.IADD R5, R19, 0x1, R2 ;  /* 0x0000000113057824 */ /* 0x000fe400078e0202 */
[----:B------:R-:W-:-:S03]  /*177b0*/  IMAD.MOV.U32 R2, RZ, RZ, RZ ;  /* 0x000000ffff027224 */ /* 0x000fc600078e00ff */
[----:B------:R-:W-:-:S13]  /*177c0*/  ISETP.GE.OR P6, PT, R5, R6, !P0 ;  /* 0x000000060500720c */ /* 0x000fda00047c6670 */
[----:B------:R-:W-:Y:S05]  /*177d0*/  @P6 BRA `(.L_x_549) ;  /* 0x00000000000c6947 */ /* 0x000fea0003800000 */
[----:B0-----:R-:W0:Y:S02]  /*177e0*/  LDC.64 R2, c[0x0][0xc80] ;  /* 0x00032000ff027b82 */ /* 0x001e240000000a00 */
[----:B0-----:R-:W-:-:S06]  /*177f0*/  IMAD.WIDE R2, R5, 0x4, R2 ;  /* 0x0000000405027825 */ /* 0x001fcc00078e0202 */
[----:B------:R1:W5:Y:S02]  /*17800*/  LDG.E R2, desc[UR42][R2.64] ;  /* 0x0000002a02027981 */ /* 0x000364000c1e1900 */
.L_x_549:
[----:B------:R-:W-:Y:S05]  /*17810*/  BSYNC B0 ;  /* 0x0000000000007941 */ /* 0x000fea0003800000 */
.L_x_548:
[----:B------:R-:W-:-:S03]  /*17820*/  UMOV UR4, 0xffffffff ;  /* 0xffffffff00047882 */ /* 0x000fc60000000000 */
[----:B------:R-:W-:Y:S05]  /*17830*/  BRA.DIV UR4, `(.L_x_550) ;  /* 0x0000001e04e47947 */ /* 0x000fea000b800000 */
[----:B-----5:R-:W2:Y:S02]  /*17840*/  SHFL.UP PT, R14, R2, 0x1, RZ ;  /* 0x04200000020e7989 */ /* 0x020ea400000e00ff */
[----:B--2---:R-:W-:-:S05]  /*17850*/  SEL R13, R14, RZ, P1 ;  /* 0x000000ff0e0d7207 */ /* 0x004fca0000800000 */
[----:B------:R-:W-:-:S05]  /*17860*/  IMAD.IADD R13, R2, 0x1, R13 ;  /* 0x00000001020d7824 */ /* 0x000fca00078e020d */
[----:B------:R-:W2:Y:S02]  /*17870*/  SHFL.UP PT, R14, R13, 0x2, RZ ;  /* 0x044000000d0e7989 */ /* 0x000ea400000e00ff */
        /* <DEDUP_REMOVED lines=10> */
[----:B01----:R-:W-:-:S05]  /*17920*/  IMAD.IADD R3, R7, 0x1, R14 ;  /* 0x0000000107037824 */ /* 0x003fca00078e020e */
[----:B------:R0:W1:Y:S02]  /*17930*/  SHFL.IDX PT, R14, R3, 0x1f, 0x1f ;  /* 0x03e01f00030e7f89 */ /* 0x00006400000e0000 */
.L_x_638:
[----:B------:R-:W-:Y:S02]  /*17940*/  ULDC UR4, c[0x0][0xc38] ;  /* 0x00030e0000047ab9 */ /* 0x000fe40000000800 */
[----:B------:R-:W-:-:S04]  /*17950*/  IMAD.U32 R16, RZ, RZ, UR4 ;  /* 0x00000004ff107e24 */ /* 0x000fc8000f8e00ff */
[----:B-1----:R-:W-:-:S04]  /*17960*/  IMAD R5, R14, R16, RZ ;  /* 0x000000100e057224 */ /* 0x002fc800078e02ff */
[----:B------:R-:W-:-:S05]  /*17970*/  IMAD.IADD R4, R5, 0x1, R4 ;  /* 0x0000000105047824 */ /* 0x000fca00078e0204 */
[----:B------:R-:W-:-:S13]  /*17980*/  ISETP.GT.AND P6, PT, R4, R0, PT ;  /* 0x000000000400720c */ /* 0x000fda0003fc4270 */
[----:B------:R-:W-:Y:S05]  /*17990*/  @!P6 BRA `(.L_x_551) ;  /* 0xfffffffc0064e947 */ /* 0x000fea000383ffff */
.L_x_546:
[----:B------:R-:W-:Y:S01]  /*179a0*/  IMAD.IADD R6, R4, 0x1, -R5 ;  /* 0x0000000104067824 */ /* 0x000fe200078e0a05 */
[----:B------:R-:W-:-:S03]  /*179b0*/  UMOV UR4, 0xffffffff ;  /* 0xffffffff00047882 */ /* 0x000fc60000000000 */
[----:B------:R-:W-:-:S05]  /*179c0*/  IMAD R5, R3, R16, R6 ;  /* 0x0000001003057224 */ /* 0x000fca00078e0206 */
[----:B------:R-:W-:Y:S01]  /*179d0*/  ISETP.GT.AND P6, PT, R5, R0, PT ;  /* 0x000000000500720c */ /* 0x000fe20003fc4270 */
[----:B------:R-:W-:-:S12]  /*179e0*/  BRA.DIV UR4, `(.L_x_552) ;  /* 0x0000002204347947 */ /* 0x000fd8000b800000 */
[----:B------:R-:W-:-:S04]  /*179f0*/  VOTE.ANY R5, PT, !P6 ;  /* 0x0000000000057806 */ /* 0x000fc800070e0100 */
[----:B------:R-:W1:Y:S02]  /*17a00*/  POPC R4, R5 ;  /* 0x0000000500047309 */ /* 0x000e640000000000 */
[----:B-1----:R1:W2:Y:S02]  /*17a10*/  SHFL.IDX PT, R17, R2, R4, 0x1f ;  /* 0x00001f0402117589 */ /* 0x0022a400000e0000 */
.L_x_642:
[----:B------:R-:W-:Y:S01]  /*17a20*/  ISETP.NE.AND P0, PT, R5, RZ, PT ;  /* 0x000000ff0500720c */ /* 0x000fe20003f05270 */
[----:B------:R-:W-:-:S12]  /*17a30*/  IMAD.MOV.U32 R14, RZ, RZ, RZ ;  /* 0x000000ffff0e7224 */ /* 0x000fd800078e00ff */
[----:B------:R-:W-:Y:S05]  /*17a40*/  @!P0 BRA `(.L_x_553) ;  /* 0x0000000000108947 */ /* 0x000fea0003800000 */
[----:B------:R-:W-:Y:S01]  /*17a50*/  UMOV UR4, 0xffffffff ;  /* 0xffffffff00047882 */ /* 0x000fe20000000000 */
[----:B------:R-:W-:Y:S02]  /*17a60*/  VIADD R12, R4, 0xffffffff ;  /* 0xffffffff040c7836 */ /* 0x000fe40000000000 */
[----:B------:R-:W-:Y:S05]  /*17a70*/  BRA.DIV UR4, `(.L_x_554) ;  /* 0x0000002204587947 */ /* 0x000fea000b800000 */
[----:B------:R3:W4:Y:S02]  /*17a80*/  SHFL.IDX PT, R14, R3, R12, 0x1f ;  /* 0x00001f0c030e7589 */ /* 0x00072400000e0000 */
.L_x_553:
[-C--:B--2---:R-:W-:Y:S01]  /*17a90*/  IABS R5, R17.reuse ;  /* 0x0000001100057213 */ /* 0x084fe20000000000 */
[----:B----4-:R-:W-:Y:S01]  /*17aa0*/  IMAD R16, R14, R16, R6 ;  /* 0x000000100e107224 */ /* 0x010fe200078e0206 */
[----:B------:R-:W-:Y:S01]  /*17ab0*/  IABS R8, R17 ;  /* 0x0000001100087213 */ /* 0x000fe20000000000 */
[----:B------:R-:W-:Y:S01]  /*17ac0*/  IMAD.IADD R19, R4, 0x1, R19 ;  /* 0x0000000104137824 */ /* 0x000fe200078e0213 */
[----:B------:R-:W2:Y:S01]  /*17ad0*/  I2F.RP R6, R5 ;  /* 0x0000000500067306 */ /* 0x000ea20000209400 */
[----:B------:R-:W-:-:S07]  /*17ae0*/  IMAD.IADD R0, R0, 0x1, -R16 ;  /* 0x0000000100007824 */ /* 0x000fce00078e0a10 */
[----:B--2---:R-:W2:Y:S02]  /*17af0*/  MUFU.RCP R6, R6 ;  /* 0x0000000600067308 */ /* 0x004ea40000001000 */
[----:B--2---:R-:W-:Y:S02]  /*17b00*/  VIADD R7, R6, 0xffffffe ;  /* 0x0ffffffe06077836 */ /* 0x004fe40000000000 */
[----:B------:R-:W-:-:S04]  /*17b10*/  IMAD.MOV R6, RZ, RZ, -R8 ;  /* 0x000000ffff067224 */ /* 0x000fc800078e0a08 */
[----:B0--3--:R-:W1:Y:S02]  /*17b20*/  F2I.FTZ.U32.TRUNC.NTZ R3, R7 ;  /* 0x0000000700037305 */ /* 0x009e64000021f000 */
[----:B-1----:R-:W-:-:S04]  /*17b30*/  IMAD.MOV R2, RZ, RZ, -R3 ;  /* 0x000000ffff027224 */ /* 0x002fc800078e0a03 */
[----:B------:R-:W-:Y:S02]  /*17b40*/  IMAD R9, R2, R5, RZ ;  /* 0x0000000502097224 */ /* 0x000fe400078e02ff */
[----:B------:R-:W-:-:S04]  /*17b50*/  IMAD.MOV.U32 R2, RZ, RZ, RZ ;  /* 0x000000ffff027224 */ /* 0x000fc800078e00ff */
[----:B------:R-:W-:Y:S01]  /*17b60*/  IMAD.HI.U32 R2, R3, R9, R2 ;  /* 0x0000000903027227 */ /* 0x000fe200078e0002 */
[----:B------:R-:W-:-:S05]  /*17b70*/  IABS R3, R0 ;  /* 0x0000000000037213 */ /* 0x000fca0000000000 */
        /* <DEDUP_REMOVED lines=11> */
[----:B------:R-:W-:-:S05]  /*17c30*/  @!P1 LOP3.LUT R2, RZ, R17, RZ, 0x33, !PT ;  /* 0x00000011ff029212 */ /* 0x000fca00078e33ff */
[--C-:B------:R-:W-:Y:S02]  /*17c40*/  IMAD.MOV R3, RZ, RZ, -R2.reuse ;  /* 0x000000ffff037224 */ /* 0x100fe400078e0a02 */
[----:B------:R-:W-:Y:S02]  /*17c50*/  IMAD.MOV.U32 R18, RZ, RZ, R2 ;  /* 0x000000ffff127224 */ /* 0x000fe400078e0002 */
[----:B------:R-:W-:Y:S01]  /*17c60*/  IMAD R17, R17, R3, R0 ;  /* 0x0000000311117224 */ /* 0x000fe200078e0200 */
[----:B------:R-:W-:Y:S06]  /*17c70*/  BRA `(.L_x_555) ;  /* 0x00000000001c7947 */ /* 0x000fec0003800000 */
.L_x_547:
[----:B------:R-:W-:Y:S01]  /*17c80*/  UMOV UR4, URZ ;  /* 0x0000003f00047c82 */ /* 0x000fe20008000000 */
[----:B------:R-:W-:Y:S01]  /*17c90*/  UMOV UR5, URZ ;  /* 0x0000003f00057c82 */ /* 0x000fe20008000000 */
[----:B------:R-:W-:Y:S01]  /*17ca0*/  ULDC UR6, c[0x0][0xc3c] ;  /* 0x00030f0000067ab9 */ /* 0x000fe20000000800 */
[----:B------:R-:W-:Y:S02]  /*17cb0*/  IMAD.MOV.U32 R16, RZ, RZ, R0 ;  /* 0x000000ffff107224 */ /* 0x000fe400078e0000 */
[----:B------:R-:W-:Y:S02]  /*17cc0*/  IMAD.U32 R17, RZ, RZ, UR4 ;  /* 0x00000004ff117e24 */ /* 0x000fe4000f8e00ff */
[----:B------:R-:W-:Y:S02]  /*17cd0*/  IMAD.U32 R18, RZ, RZ, UR5 ;  /* 0x00000005ff127e24 */ /* 0x000fe4000f8e00ff */
[----:B------:R-:W-:-:S07]  /*17ce0*/  IMAD.U32 R19, RZ, RZ, UR6 ;  /* 0x00000006ff137e24 */ /* 0x000fce000f8e00ff */
.L_x_555:
[----:B------:R-:W1:Y:S01]  /*17cf0*/  S2R R0, SR_TID.X ;  /* 0x0000000000007919 */ /* 0x000e620000002100 */
[----:B------:R-:W-:Y:S05]  /*17d00*/  WARPSYNC.ALL ;  /* 0x0000000000007948 */ /* 0x000fea0003800000 */
[----:B------:R-:W-:Y:S01]  /*17d10*/  BAR.SYNC.DEFER_BLOCKING 0x4, 0x200 ;  /* 0x0108000000007b1d */ /* 0x000fe20000010000 */
[----:B-1----:R-:W-:-:S04]  /*17d20*/  LOP3.LUT R0, R0, 0x1f, RZ, 0xc0, !PT ;  /* 0x0000001f00007812 */ /* 0x002fc800078ec0ff */
[----:B------:R-:W-:-:S13]  /*17d30*/  ISETP.NE.AND P0, PT, R0, RZ, PT ;  /* 0x000000ff0000720c */ /* 0x000fda0003f05270 */
[----:B0-----:R-:W0:Y:S01]  /*17d40*/  @!P0 S2R R3, SR_CgaCtaId ;  /* 0x0000000000038919 */ /* 0x001e220000008800 */
[----:B------:R-:W-:-:S04]  /*17d50*/  @!P0 MOV R0, 0x400 ;  /* 0x0000040000008802 */ /* 0x000fc80000000f00 */
[----:B0-----:R-:W-:-:S05]  /*17d60*/  @!P0 LEA R22, R3, R0, 0x18 ;  /* 0x0000000003168211 */ /* 0x001fca00078ec0ff */
[----:B------:R0:W-:Y:S01]  /*17d70*/  @!P0 STS.128 [R22+0x19cd0], R16 ;  /* 0x019cd01016008388 */ /* 0x0001e20000000c00 */
[----:B------:R-:W-:Y:S06]  /*17d80*/  BAR.ARV 0x5, 0x200 ;  /* 0x0148000000007b1d */ /* 0x000fec0000002000 */
.L_x_544:
[----:B------:R-:W-:Y:S02]  /*17d90*/  ULDC UR4, c[0x0][0xc3c] ;  /* 0x00030f0000047ab9 */ /* 0x000fe40000000800 */
[----:B--2---:R-:W-:-:S13]  /*17da0*/  ISETP.GE.AND P0, PT, R19, UR4, PT ;  /* 0x0000000413007c0c */ /* 0x004fda000bf06270 */
[----:B------:R-:W-:Y:S05]  /*17db0*/  @!P0 BRA `(.L_x_556) ;  /* 0xffffffa800b08947 */ /* 0x000fea000383ffff */
[----:B------:R-:W-:Y:S05]  /*17dc0*/  BSYNC B7 ;  /* 0x0000000000077941 */ /* 0x000fea0003800000 */
.L_x_440:
[----:B------:R-:W2:Y:S01]  /*17dd0*/  LDL.LU R0, [R1+0x3c] ;  /* 0x00003c0001007983 */ /* 0x000ea20000300800 */
[----:B------:R-:W-:Y:S01]  /*17de0*/  BSSY B0, `(.L_x_557) ;  /* 0x000000b000007945 */ /* 0x000fe20003800000 */
[----:B------:R-:W3:Y:S01]  /*17df0*/  S2R R5, SR_CgaCtaId ;  /* 0x0000000000057919 */ /* 0x000ee20000008800 */
[----:B--2---:R-:W-:-:S05]  /*17e00*/  VIADD R0, R0, 0x1 ;  /* 0x0000000100007836 */ /* 0x004fca0000000000 */
[----:B01----:R-:W-:-:S04]  /*17e10*/  LEA.HI R2, R0, R0, RZ, 0x1 ;  /* 0x0000000000027211 */ /* 0x003fc800078f08ff */
[----:B------:R-:W-:Y:S02]  /*17e20*/  LOP3.LUT R3, R2, 0xfffffffe, RZ, 0xc0, !PT ;  /* 0xfffffffe02037812 */ /* 0x000fe400078ec0ff */
[----:B------:R-:W-:-:S03]  /*17e30*/  MOV R2, 0x400 ;  /* 0x0000040000027802 */ /* 0x000fc60000000f00 */
[----:B------:R-:W-:Y:S01]  /*17e40*/  IMAD.IADD R0, R0, 0x1, -R3 ;  /* 0x0000000100007824 */ /* 0x000fe200078e0a03 */
[----:B---3--:R-:W-:-:S04]  /*17e50*/  LEA R9, R5, R2, 0x18 ;  /* 0x0000000205097211 */ /* 0x008fc800078ec0ff */
[----:B------:R-:W-:-:S04]  /*17e60*/  SHF.L.U32 R0, R0, 0x1f, RZ ;  /* 0x0000001f00007819 */ /* 0x000fc800000006ff */
[----:B------:R-:W0:Y:S02]  /*17e70*/  SYNCS.PHASECHK.TRANS64.TRYWAIT P0, [R9+URZ+0x19c20], R0 ;  /* 0x019c2000090075a7 */ /* 0x000e24000800017f */
[----:B0-----:R-:W-:Y:S05]  /*17e80*/  @!P0 BRA `(.L_x_558) ;  /* 0x0000001c00788947 */ /* 0x001fea0003800000 */
.L_x_645:
[----:B------:R-:W-:Y:S05]  /*17e90*/  BSYNC B0 ;  /* 0x0000000000007941 */ /* 0x000fea0003800000 */
.L_x_557:
[----:B------:R-:W-:-:S03]  /*17ea0*/  UMOV UR4, 0xffffffff ;  /* 0xffffffff00047882 */ /* 0x000fc60000000000 */
[----:B------:R-:W-:Y:S05]  /*17eb0*/  BRA.DIV UR4, `(.L_x_559) ;  /* 0x0000001e04807947 */ /* 0x000fea000b800000 */
[----:B0-----:R-:W0:Y:S02]  /*17ec0*/  S2R R0, SR_TID.X ;  /* 0x0000000000007919 */ /* 0x001e240000002100 */
[----:B0-----:R-:W-:-:S04]  /*17ed0*/  SHF.R.U32.HI R0, RZ, 0x5, R0 ;  /* 0x00000005ff007819 */ /* 0x001fc80000011600 */
[----:B------:R-:W-:-:S05]  /*17ee0*/  LOP3.LUT R0, R0, 0x3, RZ, 0xc0, !PT ;  /* 0x0000000300007812 */ /* 0x000fca00078ec0ff */
[----:B------:R0:W1:Y:S02]  /*17ef0*/  SHFL.IDX PT, R14, R0, RZ, 0x1f ;  /* 0x00001fff000e7589 */ /* 0x00006400000e0000 */
.L_x_648:
[----:B-1----:R-:W-:-:S13]  /*17f00*/  ISETP.NE.AND P0, PT, R14, RZ, PT ;  /* 0x000000ff0e00720c */ /* 0x002fda0003f05270 */
[----:B------:R-:W-:Y:S05]  /*17f10*/  @P0 BRA `(.L_x_315) ;  /* 0x0000000000a40947 */ /* 0x000fea0003800000 */
[----:B------:R-:W-:-:S03]  /*17f20*/  UMOV UR4, 0xffffffff ;  /* 0xffffffff00047882 */ /* 0x000fc60000000000 */
[----:B------:R-:W-:Y:S05]  /*17f30*/  BRA.DIV UR4, `(.L_x_560) ;  /* 0x0000001e04947947 */ /* 0x000fea000b800000 */
[----:B------:R-:W-:-:S13]  /*17f40*/  ELECT P6, URZ, PT ;  /* 0x00000000003f782f */ /* 0x000fda00038c0000 */
.L_x_651:
[----:B------:R-:W-:Y:S05]  /*17f50*/  @!P6 BRA `(.L_x_315) ;  /* 0x000000000094e947 */ /* 0x000fea0003800000 */
[----:B------:R-:W-:-:S06]  /*17f60*/  ULOP3.LUT UR4, UR37, 0x2, URZ, 0xfc, !UPT ;  /* 0x0000000225047892 */ /* 0x000fcc000f8efc3f */
[----:B0-----:R-:W-:-:S05]  /*17f70*/  IMAD.U32 R0, RZ, RZ, UR4 ;  /* 0x00000004ff007e24 */ /* 0x001fca000f8e00ff */
[----:B------:R-:W-:-:S13]  /*17f80*/  ISETP.NE.AND P0, PT, R0, 0x3, PT ;  /* 0x000000030000780c */ /* 0x000fda0003f05270 */
[----:B------:R-:W-:Y:S05]  /*17f90*/  @!P0 BRA `(.L_x_561) ;  /* 0x0000000000048947 */ /* 0x000fea0003800000 */
[----:B------:R-:W-:Y:S01]  /*17fa0*/  BPT.TRAP 0x1 ;  /* 0x000000040000795c */ /* 0x000fe20000300000 */
.L_x_561:
        /* <DEDUP_REMOVED lines=12> */
.L_x_652:
[----:B------:R-:W1:Y:S02]  /*18070*/  SYNCS.PHASECHK.TRANS64.TRYWAIT P1, [R3+URZ], R0 ;  /* 0x00000000030075a7 */ /* 0x000e64000802017f */
[----:B-1----:R-:W-:Y:S05]  /*18080*/  @!P1 BRA `(.L_x_563) ;  /* 0x0000001c00749947 */ /* 0x002fea0003800000 */
.L_x_653:
[----:B------:R-:W-:Y:S05]  /*18090*/  @!P0 BRA `(.L_x_564) ;  /* 0x0000000000048947 */ /* 0x000fea0003800000 */
[----:B------:R-:W-:Y:S01]  /*180a0*/  BPT.TRAP 0x1 ;  /* 0x000000040000795c */ /* 0x000fe20000300000 */
.L_x_564:
[----:B-1----:R-:W-:-:S04]  /*180b0*/  IMAD R3, R24, 0x8, R9 ;  /* 0x0000000818037824 */ /* 0x002fc800078e0209 */
[----:B------:R-:W1:Y:S02]  /*180c0*/  SYNCS.PHASECHK.TRANS64.TRYWAIT P1, [R3+URZ+0x19c60], R2 ;  /* 0x019c6002030075a7 */ /* 0x000e64000802017f */
[----:B-1----:R-:W-:Y:S05]  /*180d0*/  @!P1 BRA `(.L_x_565) ;  /* 0x0000001c00749947 */ /* 0x002fea0003800000 */
.L_x_654:
[----:B------:R-:W-:Y:S05]  /*180e0*/  @!P0 BRA `(.L_x_566) ;  /* 0x0000000000048947 */ /* 0x000fea0003800000 */
[----:B------:R-:W-:Y:S01]  /*180f0*/  BPT.TRAP 0x1 ;  /* 0x000000040000795c */ /* 0x000fe20000300000 */
.L_x_566:
[----:B------:R-:W-:-:S04]  /*18100*/  IMAD R5, R4, 0x8, R9 ;  /* 0x0000000804057824 */ /* 0x000fc800078e0209 */
[----:B------:R-:W2:Y:S02]  /*18110*/  SYNCS.PHASECHK.TRANS64.TRYWAIT P1, [R5+URZ+0x19c60], R0 ;  /* 0x019c6000050075a7 */ /* 0x000ea4000802017f */
[----:B--2---:R-:W-:Y:S05]  /*18120*/  @!P1 BRA `(.L_x_567) ;  /* 0x0000001c00749947 */ /* 0x004fea0003800000 */
.L_x_655:
[----:B------:R-:W-:Y:S05]  /*18130*/  @!P0 BRA `(.L_x_568) ;  /* 0x0000000000048947 */ /* 0x000fea0003800000 */
[----:B------:R-:W-:Y:S01]  /*18140*/  BPT.TRAP 0x1 ;  /* 0x000000040000795c */ /* 0x000fe20000300000 */
.L_x_568:
[----:B------:R-:W3:Y:S02]  /*18150*/  SYNCS.PHASECHK.TRANS64.TRYWAIT P0, [R3+URZ+0x19c80], R2 ;  /* 0x019c8002030075a7 */ /* 0x000ee4000800017f */
[----:B---3--:R-:W-:Y:S05]  /*18160*/  @!P0 BRA `(.L_x_569) ;  /* 0x0000001c00788947 */ /* 0x008fea0003800000 */
.L_x_570:
[----:B----4-:R4:W0:Y:S02]  /*18170*/  SYNCS.PHASECHK.TRANS64.TRYWAIT P0, [R5+URZ+0x19c80], R0 ;  /* 0x019c8000050075a7 */ /* 0x010824000800017f */
[----:B0-----:R-:W-:Y:S05]  /*18180*/  @!P0 NANOSLEEP.SYNCS 0x989680 ;  /* 0x009896800000895d */ /* 0x001fea0003900000 */
[----:B------:R-:W0:Y:S02]  /*18190*/  @!P0 SYNCS.PHASECHK.TRANS64 P0, [R5+URZ+0x19c80], R0 ;  /* 0x019c8000050085a7 */ /* 0x000e24000800007f */
[----:B0-----:R-:W-:Y:S05]  /*181a0*/  @!P0 BRA `(.L_x_570) ;  /* 0xfffffffc00f08947 */ /* 0x001fea000383ffff */
.L_x_315:
[----:B------:R-:W-:Y:S05]  /*181b0*/  BSYNC B8 ;  /* 0x0000000000087941 */ /* 0x000fea0003800000 */
.L_x_312:
[----:B------:R-:W-:Y:S05]  /*181c0*/  EXIT ;  /* 0x000000000000794d */ /* 0x000fea0003800000 */
.L_x_331:
[----:B0-----:R0:W1:Y:S02]  /*181d0*/  SYNCS.PHASECHK.TRANS64.TRYWAIT P5, [R83+URZ+0x19c90], R86 ;  /* 0x019c9056530075a7 */ /* 0x00106400080a017f */
[----:B-1----:R-:W-:Y:S05]  /*181e0*/  @!P5 NANOSLEEP.SYNCS 0x989680 ;  /* 0x009896800000d95d */ /* 0x002fea0003900000 */
[----:B------:R-:W1:Y:S02]  /*181f0*/  @!P5 SYNCS.PHASECHK.TRANS64 P5, [R83+URZ+0x19c90], R86 ;  /* 0x019c90565300d5a7 */ /* 0x000e6400080a007f */
[----:B-1----:R-:W-:Y:S05]  /*18200*/  @!P5 BRA `(.L_x_331) ;  /* 0xfffffffc00f0d947 */ /* 0x002fea000383ffff */
[----:B------:R-:W-:Y:S05]  /*18210*/  BRA `(.L_x_571) ;  /* 0xfffffea400747947 */ /* 0x000fea000383ffff */
.L_x_347:
[----:B-1----:R1:W2:Y:S02]  /*18220*/  SYNCS.PHASECHK.TRANS64.TRYWAIT P5, [R83+URZ+0x19c90], R86 ;  /* 0x019c9056530075a7 */ /* 0x0022a400080a017f */
[----:B--2---:R-:W-:Y:S05]  /*18230*/  @!P5 NANOSLEEP.SYNCS 0x989680 ;  /* 0x009896800000d95d */ /* 0x004fea0003900000 */
[----:B------:R-:W2:Y:S02]  /*18240*/  @!P5 SYNCS.PHASECHK.TRANS64 P5, [R83+URZ+0x19c90], R86 ;  /* 0x019c90565300d5a7 */ /* 0x000ea400080a007f */
[----:B--2---:R-:W-:Y:S05]  /*18250*/  @!P5 BRA `(.L_x_347) ;  /* 0xfffffffc00f0d947 */ /* 0x004fea000383ffff */
[----:B------:R-:W-:Y:S05]  /*18260*/  BRA `(.L_x_572) ;  /* 0xfffffebc00687947 */ /* 0x000fea000383ffff */
.L_x_356:
[----:B0-----:R0:W1:Y:S02]  /*18270*/  SYNCS.PHASECHK.TRANS64.TRYWAIT P5, [R83+URZ+0x19c90], R86 ;  /* 0x019c9056530075a7 */ /* 0x00106400080a017f */
[----:B-1----:R-:W-:Y:S05]  /*18280*/  @!P5 NANOSLEEP.SYNCS 0x989680 ;  /* 0x009896800000d95d */ /* 0x002fea0003900000 */
[----:B------:R-:W1:Y:S02]  /*18290*/  @!P5 SYNCS.PHASECHK.TRANS64 P5, [R83+URZ+0x19c90], R86 ;  /* 0x019c90565300d5a7 */ /* 0x000e6400080a007f */
[----:B-1----:R-:W-:Y:S05]  /*182a0*/  @!P5 BRA `(.L_x_356) ;  /* 0xfffffffc00f0d947 */ /* 0x002fea000383ffff */
[----:B------:R-:W-:Y:S05]  /*182b0*/  BRA `(.L_x_573) ;  /* 0xfffffedc006c7947 */ /* 0x000fea000383ffff */
.L_x_360:
[----:B--2---:R2:W3:Y:S02]  /*182c0*/  SYNCS.PHASECHK.TRANS64.TRYWAIT P5, [R83+URZ+0x19cb0], R86 ;  /* 0x019cb056530075a7 */ /* 0x0044e400080a017f */
[----:B---3--:R-:W-:Y:S05]  /*182d0*/  @!P5 NANOSLEEP.SYNCS 0x989680 ;  /* 0x009896800000d95d */ /* 0x008fea0003900000 */
[----:B------:R-:W3:Y:S02]  /*182e0*/  @!P5 SYNCS.PHASECHK.TRANS64 P5, [R83+URZ+0x19cb0], R86 ;  /* 0x019cb0565300d5a7 */ /* 0x000ee400080a007f */
[----:B---3--:R-:W-:Y:S05]  /*182f0*/  @!P5 BRA `(.L_x_360) ;  /* 0xfffffffc00f0d947 */ /* 0x008fea000383ffff */
[----:B------:R-:W-:Y:S05]  /*18300*/  BRA `(.L_x_574) ;  /* 0xfffffedc00dc7947 */ /* 0x000fea000383ffff */
.L_x_378:
[----:B------:R-:W-:Y:S01]  /*18310*/  BSSY B1, `(.L_x_575) ;  /* 0x0000008000017945 */ /* 0x000fe20003800000 */
[----:B------:R-:W-:Y:S02]  /*18320*/  IMAD.MOV.U32 R13, RZ, RZ, R24 ;  /* 0x000000ffff0d7224 */ /* 0x000fe400078e0018 */
[----:B------:R-:W-:Y:S02]  /*18330*/  IMAD.MOV.U32 R12, RZ, RZ, RZ ;  /* 0x000000ffff0c7224 */ /* 0x000fe400078e00ff */
[----:B------:R-:W-:Y:S02]  /*18340*/  IMAD.MOV.U32 R11, RZ, RZ, 0x1e1f ;  /* 0x00001e1fff0b7424 */ /* 0x000fe400078e00ff */
[----:B------:R-:W-:-:S07]  /*18350*/  IMAD.MOV.U32 R15, RZ, RZ, -0x1 ;  /* 0xffffffffff0f7424 */ /* 0x000fce00078e00ff */
[----:B------:R-:W-:Y:S05]  /*18360*/  WARPSYNC.COLLECTIVE R15, `(.L_x_576) ;  /* 0x000000000f087348 */ /* 0x000fea0003c00000 */
[----:B------:R0:W1:Y:S02]  /*18370*/  SHFL.IDX P6, R14, R13, R12, R11 ;  /* 0x0000000c0d0e7389 */ /* 0x00006400000c000b */
[----:B01----:R-:W-:Y:S01]  /*18380*/  ENDCOLLECTIVE ;  /* 0x000000000000791b */ /* 0x003fe20003800000 */
.L_x_576:
[----:B------:R-:W-:Y:S05]  /*18390*/  BSYNC B1 ;  /* 0x0000000000017941 */ /* 0x000fea0003800000 */
.L_x_575:
[----:B------:R-:W-:Y:S02]  /*183a0*/  IMAD.MOV.U32 R13, RZ, RZ, R28 ;  /* 0x000000ffff0d7224 */ /* 0x000fe400078e001c */
[----:B------:R-:W-:Y:S02]  /*183b0*/  IMAD.MOV.U32 R12, RZ, RZ, RZ ;  /* 0x000000ffff0c7224 */ /* 0x000fe400078e00ff */
[----:B------:R-:W-:Y:S02]  /*183c0*/  IMAD.MOV.U32 R11, RZ, RZ, 0x1e1f ;  /* 0x00001e1fff0b7424 */ /* 0x000fe400078e00ff */
[----:B------:R-:W-:Y:S02]  /*183d0*/  IMAD.MOV.U32 R15, RZ, RZ, -0x1 ;  /* 0xffffffffff0f7424 */ /* 0x000fe400078e00ff */
[----:B------:R-:W-:-:S07]  /*183e0*/  IMAD.MOV.U32 R0, RZ, RZ, R14 ;  /* 0x000000ffff007224 */ /* 0x000fce00078e000e */
[----:B------:R-:W-:Y:S05]  /*183f0*/  WARPSYNC.COLLECTIVE R15, `(.L_x_577) ;  /* 0x000000000f087348 */ /* 0x000fea0003c00000 */
[----:B------:R0:W1:Y:S02]  /*18400*/  SHFL.IDX P6, R14, R13, R12, R11 ;  /* 0x0000000c0d0e7389 */ /* 0x00006400000c000b */
[----:B01----:R-:W-:Y:S01]  /*18410*/  ENDCOLLECTIVE ;  /* 0x000000000000791b */ /* 0x003fe20003800000 */
.L_x_577:
[----:B------:R-:W-:Y:S02]  /*18420*/  IMAD.MOV.U32 R13, RZ, RZ, R30 ;  /* 0x000000ffff0d7224 */ /* 0x000fe400078e001e */
[----:B------:R-:W-:-:S07]  /*18430*/  IMAD.MOV.U32 R28, RZ, RZ, R14 ;  /* 0x000000ffff1c7224 */ /* 0x000fce00078e000e */
[----:B------:R-:W-:Y:S05]  /*18440*/  WARPSYNC.COLLECTIVE R15, `(.L_x_578) ;  /* 0x000000000f087348 */ /* 0x000fea0003c00000 */
[----:B------:R0:W1:Y:S02]  /*18450*/  SHFL.IDX P6, R14, R13, R12, R11 ;  /* 0x0000000c0d0e7389 */ /* 0x00006400000c000b */
[----:B01----:R-:W-:Y:S01]  /*18460*/  ENDCOLLECTIVE ;  /* 0x000000000000791b */ /* 0x003fe20003800000 */
.L_x_578:
[----:B------:R-:W-:Y:S02]  /*18470*/  IMAD.MOV.U32 R13, RZ, RZ, R26 ;  /* 0x000000ffff0d7224 */ /* 0x000fe400078e001a */
[----:B------:R-:W-:-:S07]  /*18480*/  IMAD.MOV.U32 R3, RZ, RZ, R14 ;  /* 0x000000ffff037224 */ /* 0x000fce00078e000e */
[----:B------:R-:W-:Y:S05]  /*18490*/  WARPSYNC.COLLECTIVE R15, `(.L_x_579) ;  /* 0x000000000f087348 */ /* 0x000fea0003c00000 */
[----:B------:R0:W1:Y:S02]  /*184a0*/  SHFL.IDX P6, R14, R13, R12, R11 ;  /* 0x0000000c0d0e7389 */ /* 0x00006400000c000b */
[----:B01----:R-:W-:Y:S01]  /*184b0*/  ENDCOLLECTIVE ;  /* 0x000000000000791b */ /* 0x003fe20003800000 */
.L_x_579:
[----:B------:R-:W-:Y:S05]  /*184c0*/  BRA `(.L_x_580) ;  /* 0xfffffee800d07947 */ /* 0x000fea000383ffff */
.L_x_382:
[----:B0-----:R0:W3:Y:S02]  /*184d0*/  SYNCS.PHASECHK.TRANS64.TRYWAIT P0, [R16+URZ+0x19c00], R21 ;  /* 0x019c0015100075a7 */ /* 0x0010e4000800017f */
[----:B---3--:R-:W-:Y:S05]  /*184e0*/  @!P0 NANOSLEEP.SYNCS 0x989680 ;  /* 0x009896800000895d */ /* 0x008fea0003900000 */
[----:B------:R-:W3:Y:S02]  /*184f0*/  @!P0 SYNCS.PHASECHK.TRANS64 P0, [R16+URZ+0x19c00], R21 ;  /* 0x019c0015100085a7 */ /* 0x000ee4000800007f */
[----:B---3--:R-:W-:Y:S05]  /*18500*/  @!P0 BRA `(.L_x_382) ;  /* 0xfffffffc00f08947 */ /* 0x008fea000383ffff */
[----:B------:R-:W-:Y:S05]  /*18510*/  BRA `(.L_x_581) ;  /* 0xfffffeec00987947 */ /* 0x000fea000383ffff */
.L_x_388:
        /* <DEDUP_REMOVED lines=8> */
.L_x_583:
[----:B------:R-:W-:Y:S05]  /*185a0*/  BSYNC B1 ;  /* 0x0000000000017941 */ /* 0x000fea0003800000 */
.L_x_582:
        /* <DEDUP_REMOVED lines=8> */
.L_x_584:
[----:B------:R-:W-:Y:S02]  /*18630*/  IMAD.MOV.U32 R13, RZ, RZ, R30 ;  /* 0x000000ffff0d7224 */ /* 0x000fe400078e001e */
[----:B------:R-:W-:-:S07]  /*18640*/  IMAD.MOV.U32 R29, RZ, RZ, R14 ;  /* 0x000000ffff1d7224 */ /* 0x000fce00078e000e */
[----:B------:R-:W-:Y:S05]  /*18650*/  WARPSYNC.COLLECTIVE R15, `(.L_x_585) ;  /* 0x000000000f087348 */ /* 0x000fea0003c00000 */
[----:B------:R0:W1:Y:S02]  /*18660*/  SHFL.IDX P6, R14, R13, R12, R11 ;  /* 0x0000000c0d0e7389 */ /* 0x00006400000c000b */
[----:B01----:R-:W-:Y:S01]  /*18670*/  ENDCOLLECTIVE ;  /* 0x000000000000791b */ /* 0x003fe20003800000 */
.L_x_585:
[----:B------:R-:W-:Y:S02]  /*18680*/  IMAD.MOV.U32 R13, RZ, RZ, R26 ;  /* 0x000000ffff0d7224 */ /* 0x000fe400078e001a */
[----:B------:R-:W-:-:S07]  /*18690*/  IMAD.MOV.U32 R3, RZ, RZ, R14 ;  /* 0x000000ffff037224 */ /* 0x000fce00078e000e */
[----:B------:R-:W-:Y:S05]  /*186a0*/  WARPSYNC.COLLECTIVE R15, `(.L_x_586) ;  /* 0x000000000f087348 */ /* 0x000fea0003c00000 */
[----:B------:R0:W1:Y:S02]  /*186b0*/  SHFL.IDX P6, R14, R13, R12, R11 ;  /* 0x0000000c0d0e7389 */ /* 0x00006400000c000b */
[----:B01----:R-:W-:Y:S01]  /*186c0*/  ENDCOLLECTIVE ;  /* 0x000000000000791b */ /* 0x003fe20003800000 */
.L_x_586:
[----:B------:R-:W-:Y:S01]  /*186d0*/  IMAD.MOV.U32 R21, RZ, RZ, R14 ;  /* 0x000000ffff157224 */ /* 0x000fe200078e000e */
[----:B------:R-:W-:Y:S06]  /*186e0*/  BRA `(.L_x_587) ;  /* 0xffffff0400107947 */ /* 0x000fec000383ffff */
.L_x_392:
[----:B-1----:R1:W3:Y:S02]  /*186f0*/  SYNCS.PHASECHK.TRANS64.TRYWAIT P0, [R16+URZ+0x19c00], R37 ;  /* 0x019c0025100075a7 */ /* 0x0022e4000800017f */
[----:B---3--:R-:W-:Y:S05]  /*18700*/  @!P0 NANOSLEEP.SYNCS 0x989680 ;  /* 0x009896800000895d */ /* 0x008fea0003900000 */
[----:B------:R-:W3:Y:S02]  /*18710*/  @!P0 SYNCS.PHASECHK.TRANS64 P0, [R16+URZ+0x19c00], R37 ;  /* 0x019c0025100085a7 */ /* 0x000ee4000800007f */
[----:B---3--:R-:W-:Y:S05]  /*18720*/  @!P0 BRA `(.L_x_392) ;  /* 0xfffffffc00f08947 */ /* 0x008fea000383ffff */
[----:B------:R-:W-:Y:S05]  /*18730*/  BRA `(.L_x_588) ;  /* 0xffffff0400d47947 */ /* 0x000fea000383ffff */
.L_x_398:
[----:B-1----:R1:W4:Y:S02]  /*18740*/  SYNCS.PHASECHK.TRANS64.TRYWAIT P1, [R3+URZ+0x19c30], R6 ;  /* 0x019c3006030075a7 */ /* 0x002324000802017f */
[----:B----4-:R-:W-:Y:S05]  /*18750*/  @!P1 NANOSLEEP.SYNCS 0x989680 ;  /* 0x009896800000995d */ /* 0x010fea0003900000 */
[----:B------:R-:W4:Y:S02]  /*18760*/  @!P1 SYNCS.PHASECHK.TRANS64 P1, [R3+URZ+0x19c30], R6 ;  /* 0x019c3006030095a7 */ /* 0x000f24000802007f */
[----:B----4-:R-:W-:Y:S05]  /*18770*/  @!P1 BRA `(.L_x_398) ;  /* 0xfffffffc00f09947 */ /* 0x010fea000383ffff */
[----:B------:R-:W-:Y:S05]  /*18780*/  BRA `(.L_x_397) ;  /* 0xffffff28003c7947 */ /* 0x000fea000383ffff */
.L_x_405:
[----:B-1----:R1:W2:Y:S02]  /*18790*/  SYNCS.PHASECHK.TRANS64.TRYWAIT P1, [R14+URZ+0x19c30], R11 ;  /* 0x019c300b0e0075a7 */ /* 0x0022a4000802017f */
[----:B--2---:R-:W-:Y:S05]  /*187a0*/  @!P1 NANOSLEEP.SYNCS 0x989680 ;  /* 0x009896800000995d */ /* 0x004fea0003900000 */
[----:B------:R-:W2:Y:S02]  /*187b0*/  @!P1 SYNCS.PHASECHK.TRANS64 P1, [R14+URZ+0x19c30], R11 ;  /* 0x019c300b0e0095a7 */ /* 0x000ea4000802007f */
[----:B--2---:R-:W-:Y:S05]  /*187c0*/  @!P1 BRA `(.L_x_405) ;  /* 0xfffffffc00f09947 */ /* 0x004fea000383ffff */
[----:B------:R-:W-:Y:S05]  /*187d0*/  BRA `(.L_x_404) ;  /* 0xffffff4800c87947 */ /* 0x000fea000383ffff */
.L_x_410:
[----:B---3--:R3:W4:Y:S02]  /*187e0*/  SYNCS.PHASECHK.TRANS64.TRYWAIT P1, [R15+URZ+0x19c50], R0 ;  /* 0x019c50000f0075a7 */ /* 0x008724000802017f */
[----:B----4-:R-:W-:Y:S05]  /*187f0*/  @!P1 NANOSLEEP.SYNCS 0x989680 ;  /* 0x009896800000995d */ /* 0x010fea0003900000 */
[----:B------:R-:W4:Y:S02]  /*18800*/  @!P1 SYNCS.PHASECHK.TRANS64 P1, [R15+URZ+0x19c50], R0 ;  /* 0x019c50000f0095a7 */ /* 0x000f24000802007f */
[----:B----4-:R-:W-:Y:S05]  /*18810*/  @!P1 BRA `(.L_x_410) ;  /* 0xfffffffc00f09947 */ /* 0x010fea000383ffff */
[----:B------:R-:W-:Y:S05]  /*18820*/  BRA `(.L_x_409) ;  /* 0xffffff4c00547947 */ /* 0x000fea000383ffff */
.L_x_417:
[----:B--2---:R2:W3:Y:S02]  /*18830*/  SYNCS.PHASECHK.TRANS64.TRYWAIT P1, [R7+URZ+0x19c50], R4 ;  /* 0x019c5004070075a7 */ /* 0x0044e4000802017f */
[----:B---3--:R-:W-:Y:S05]  /*18840*/  @!P1 NANOSLEEP.SYNCS 0x989680 ;  /* 0x009896800000995d */ /* 0x008fea0003900000 */
[----:B------:R-:W3:Y:S02]  /*18850*/  @!P1 SYNCS.PHASECHK.TRANS64 P1, [R7+URZ+0x19c50], R4 ;  /* 0x019c5004070095a7 */ /* 0x000ee4000802007f */
[----:B---3--:R-:W-:Y:S05]  /*18860*/  @!P1 BRA `(.L_x_417) ;  /* 0xfffffffc00f09947 */ /* 0x008fea000383ffff */
[----:B------:R-:W-:Y:S05]  /*18870*/  BRA `(.L_x_416) ;  /* 0xffffff6400d47947 */ /* 0x000fea000383ffff */
.L_x_446:
[----:B------:R-:W1:Y:S01]  /*18880*/  S2R R6, SR_TID.X ;  /* 0x0000000000067919 */ /* 0x000e620000002100 */
[----:B------:R-:W-:Y:S01]  /*18890*/  BSSY B1, `(.L_x_589) ;  /* 0x000000a000017945 */ /* 0x000fe20003800000 */
[----:B------:R-:W-:Y:S02]  /*188a0*/  IMAD.MOV.U32 R12, RZ, RZ, RZ ;  /* 0x000000ffff0c7224 */ /* 0x000fe400078e00ff */
[----:B0-----:R-:W-:Y:S02]  /*188b0*/  IMAD.MOV.U32 R11, RZ, RZ, 0x1f ;  /* 0x0000001fff0b7424 */ /* 0x001fe400078e00ff */
[----:B------:R-:W-:Y:S01]  /*188c0*/  IMAD.MOV.U32 R15, RZ, RZ, -0x1 ;  /* 0xffffffffff0f7424 */ /* 0x000fe200078e00ff */
[----:B-1----:R-:W-:-:S04]  /*188d0*/  SHF.R.U32.HI R6, RZ, 0x5, R6 ;  /* 0x00000005ff067819 */ /* 0x002fc80000011606 */
[----:B------:R-:W-:-:S05]  /*188e0*/  LOP3.LUT R6, R6, 0x3, RZ, 0xc0, !PT ;  /* 0x0000000306067812 */ /* 0x000fca00078ec0ff */
[----:B------:R-:W-:-:S07]  /*188f0*/  IMAD.MOV.U32 R13, RZ, RZ, R6 ;  /* 0x000000ffff0d7224 */ /* 0x000fce00078e0006 */
[----:B------:R-:W-:Y:S05]  /*18900*/  WARPSYNC.COLLECTIVE R15, `(.L_x_590) ;  /* 0x000000000f087348 */ /* 0x000fea0003c00000 */
[----:B------:R0:W1:Y:S02]  /*18910*/  SHFL.IDX P6, R14, R13, R12, R11 ;  /* 0x0000000c0d0e7389 */ /* 0x00006400000c000b */
[----:B01----:R-:W-:Y:S01]  /*18920*/  ENDCOLLECTIVE ;  /* 0x000000000000791b */ /* 0x003fe20003800000 */
.L_x_590:
[----:B------:R-:W-:Y:S05]  /*18930*/  BSYNC B1 ;  /* 0x0000000000017941 */ /* 0x000fea0003800000 */
.L_x_589:
[----:B------:R-:W-:Y:S05]  /*18940*/  BRA `(.L_x_591) ;  /* 0xffffffa400847947 */ /* 0x000fea000383ffff */
.L_x_448:
[----:B------:R-:W-:Y:S01]  /*18950*/  BSSY B1, `(.L_x_592) ;  /* 0x0000006000017945 */ /* 0x000fe20003800000 */
[----:B------:R-:W-:-:S07]  /*18960*/  IMAD.MOV.U32 R15, RZ, RZ, -0x1 ;  /* 0xffffffffff0f7424 */ /* 0x000fce00078e00ff */
[----:B01----:R-:W-:Y:S05]  /*18970*/  WARPSYNC.COLLECTIVE R15, `(.L_x_593) ;  /* 0x000000000f0c7348 */ /* 0x003fea0003c00000 */
[----:B------:R-:W-:Y:S02]  /*18980*/  ELECT P6, UR62, PT ;  /* 0x00000000003e782f */ /* 0x000fe400038c0000 */
[----:B------:R-:W-:Y:S01]  /*18990*/  MOV R14, UR62 ;  /* 0x0000003e000e7c02 */ /* 0x000fe20008000f00 */
[----:B01----:R-:W-:Y:S10]  /*189a0*/  ENDCOLLECTIVE ;  /* 0x000000000000791b */ /* 0x003ff40003800000 */
.L_x_593:
[----:B------:R-:W-:Y:S05]  /*189b0*/  BSYNC B1 ;  /* 0x0000000000017941 */ /* 0x000fea0003800000 */
.L_x_592:
[----:B------:R-:W-:Y:S05]  /*189c0*/  BRA `(.L_x_447) ;  /* 0xffffffa4007c7947 */ /* 0x000fea000383ffff */
.L_x_450:
[----:B-1----:R1:W2:Y:S02]  /*189d0*/  SYNCS.PHASECHK.TRANS64.TRYWAIT P0, [R22+URZ+0x19c20], R5 ;  /* 0x019c2005160075a7 */ /* 0x0022a4000800017f */
[----:B--2---:R-:W-:Y:S05]  /*189e0*/  @!P0 NANOSLEEP.SYNCS 0x989680 ;  /* 0x009896800000895d */ /* 0x004fea0003900000 */
[----:B------:R-:W2:Y:S02]  /*189f0*/  @!P0 SYNCS.PHASECHK.TRANS64 P0, [R22+URZ+0x19c20], R5 ;  /* 0x019c2005160085a7 */ /* 0x000ea4000800007f */
[----:B--2---:R-:W-:Y:S05]  /*18a00*/  @!P0 BRA `(.L_x_450) ;  /* 0xfffffffc00f08947 */ /* 0x004fea000383ffff */
[----:B------:R-:W-:Y:S05]  /*18a10*/  BRA `(.L_x_594) ;  /* 0xffffffa4008c7947 */ /* 0x000fea000383ffff */
.L_x_454:
[----:B--2---:R2:W3:Y:S02]  /*18a20*/  SYNCS.PHASECHK.TRANS64.TRYWAIT P0, [R8+URZ+0x19ca0], R10 ;  /* 0x019ca00a080075a7 */ /* 0x0044e4000800017f */
[----:B---3--:R-:W-:Y:S05]  /*18a30*/  @!P0 NANOSLEEP.SYNCS 0x989680 ;  /* 0x009896800000895d */ /* 0x008fea0003900000 */
[----:B------:R-:W3:Y:S02]  /*18a40*/  @!P0 SYNCS.PHASECHK.TRANS64 P0, [R8+URZ+0x19ca0], R10 ;  /* 0x019ca00a080085a7 */ /* 0x000ee4000800007f */
[----:B---3--:R-:W-:Y:S05]  /*18a50*/  @!P0 BRA `(.L_x_454) ;  /* 0xfffffffc00f08947 */ /* 0x008fea000383ffff */
[----:B------:R-:W-:Y:S05]  /*18a60*/  BRA `(.L_x_595) ;  /* 0xffffffa400a47947 */ /* 0x000fea000383ffff */
.L_x_461:
[----:B-1----:R1:W3:Y:S02]  /*18a70*/  SYNCS.PHASECHK.TRANS64.TRYWAIT P0, [R8+URZ+0x19cc0], R10 ;  /* 0x019cc00a080075a7 */ /* 0x0022e4000800017f */
[----:B---3--:R-:W-:Y:S05]  /*18a80*/  @!P0 NANOSLEEP.SYNCS 0x989680 ;  /* 0x009896800000895d */ /* 0x008fea0003900000 */
[----:B------:R-:W3:Y:S02]  /*18a90*/  @!P0 SYNCS.PHASECHK.TRANS64 P0, [R8+URZ+0x19cc0], R10 ;  /* 0x019cc00a080085a7 */ /* 0x000ee4000800007f */
[----:B---3--:R-:W-:Y:S05]  /*18aa0*/  @!P0 BRA `(.L_x_461) ;  /* 0xfffffffc00f08947 */ /* 0x008fea000383ffff */
[----:B------:R-:W-:Y:S05]  /*18ab0*/  BRA `(.L_x_596) ;  /* 0xffffffa800a07947 */ /* 0x000fea000383ffff */
.L_x_470:
[----:B--2---:R2:W3:Y:S02]  /*18ac0*/  SYNCS.PHASECHK.TRANS64.TRYWAIT P1, [R8+URZ+0x19ca0], R7 ;  /* 0x019ca007080075a7 */ /* 0x0044e4000802017f */
[----:B---3--:R-:W-:Y:S05]  /*18ad0*/  @!P1 NANOSLEEP.SYNCS 0x989680 ;  /* 0x009896800000995d */ /* 0x008fea0003900000 */
[----:B------:R-:W3:Y:S02]  /*18ae0*/  @!P1 SYNCS.PHASECHK.TRANS64 P1, [R8+URZ+0x19ca0], R7 ;  /* 0x019ca007080095a7 */ /* 0x000ee4000802007f */
[----:B---3--:R-:W-:Y:S05]  /*18af0*/  @!P1 BRA `(.L_x_470) ;  /* 0xfffffffc00f09947 */ /* 0x008fea000383ffff */
[----:B------:R-:W-:Y:S05]  /*18b00*/  BRA `(.L_x_597) ;  /* 0xffffffac00d47947 */ /* 0x000fea000383ffff */
.L_x_477:
[----:B-1----:R1:W3:Y:S02]  /*18b10*/  SYNCS.PHASECHK.TRANS64.TRYWAIT P1, [R8+URZ+0x19cc0], R7 ;  /* 0x019cc007080075a7 */ /* 0x0022e4000802017f */
[----:B---3--:R-:W-:Y:S05]  /*18b20*/  @!P1 NANOSLEEP.SYNCS 0x989680 ;  /* 0x009896800000995d */ /* 0x008fea0003900000 */
[----:B------:R-:W3:Y:S02]  /*18b30*/  @!P1 SYNCS.PHASECHK.TRANS64 P1, [R8+URZ+0x19cc0], R7 ;  /* 0x019cc007080095a7 */ /* 0x000ee4000802007f */
[----:B---3--:R-:W-:Y:S05]  /*18b40*/  @!P1 BRA `(.L_x_477) ;  /* 0xfffffffc00f09947 */ /* 0x008fea000383ffff */
[----:B------:R-:W-:Y:S05]  /*18b50*/  BRA `(.L_x_598) ;  /* 0xffffffb000cc7947 */ /* 0x000fea000383ffff */
.L_x_494:
[----:B------:R-:W3:Y:S01]  /*18b60*/  S2R R20, SR_TID.X ;  /* 0x0000000000147919 */ /* 0x000ee20000002100 */
[----:B------:R-:W-:Y:S01]  /*18b70*/  BSSY B0, `(.L_x_599) ;  /* 0x000000a000007945 */ /* 0x000fe20003800000 */
[----:B------:R-:W-:Y:S02]  /*18b80*/  IMAD.MOV.U32 R12, RZ, RZ, RZ ;  /* 0x000000ffff0c7224 */ /* 0x000fe400078e00ff */
[----:B0-----:R-:W-:Y:S02]  /*18b90*/  IMAD.MOV.U32 R11, RZ, RZ, 0x1f ;  /* 0x0000001fff0b7424 */ /* 0x001fe400078e00ff */
[----:B------:R-:W-:Y:S01]  /*18ba0*/  IMAD.MOV.U32 R15, RZ, RZ, -0x1 ;  /* 0xffffffffff0f7424 */ /* 0x000fe200078e00ff */
[----:B---3--:R-:W-:-:S04]  /*18bb0*/  SHF.R.U32.HI R20, RZ, 0x5, R20 ;  /* 0x00000005ff147819 */ /* 0x008fc80000011614 */
[----:B------:R-:W-:-:S05]  /*18bc0*/  LOP3.LUT R20, R20, 0x3, RZ, 0xc0, !PT ;  /* 0x0000000314147812 */ /* 0x000fca00078ec0ff */
[----:B------:R-:W-:-:S07]  /*18bd0*/  IMAD.MOV.U32 R13, RZ, RZ, R20 ;  /* 0x000000ffff0d7224 */ /* 0x000fce00078e0014 */
[----:B-12---:R-:W-:Y:S05]  /*18be0*/  WARPSYNC.COLLECTIVE R15, `(.L_x_600) ;  /* 0x000000000f087348 */ /* 0x006fea0003c00000 */
[----:B------:R0:W3:Y:S02]  /*18bf0*/  SHFL.IDX P6, R14, R13, R12, R11 ;  /* 0x0000000c0d0e7389 */ /* 0x0000e400000c000b */
[----:B0123--:R-:W-:Y:S01]  /*18c00*/  ENDCOLLECTIVE ;  /* 0x000000000000791b */ /* 0x00ffe20003800000 */
.L_x_600:
[----:B------:R-:W-:Y:S05]  /*18c10*/  BSYNC B0 ;  /* 0x0000000000007941 */ /* 0x000fea0003800000 */
.L_x_599:
[----:B------:R-:W-:Y:S05]  /*18c20*/  BRA `(.L_x_601) ;  /* 0xffffffbc00b07947 */ /* 0x000fea000383ffff */
.L_x_496:
[----:B------:R-:W-:Y:S01]  /*18c30*/  BSSY B0, `(.L_x_602) ;  /* 0x0000006000007945 */ /* 0x000fe20003800000 */
[----:B------:R-:W-:-:S07]  /*18c40*/  IMAD.MOV.U32 R15, RZ, RZ, -0x1 ;  /* 0xffffffffff0f7424 */ /* 0x000fce00078e00ff */
[----:B0123--:R-:W-:Y:S05]  /*18c50*/  WARPSYNC.COLLECTIVE R15, `(.L_x_603) ;  /* 0x000000000f0c7348 */ /* 0x00ffea0003c00000 */
[----:B------:R-:W-:Y:S02]  /*18c60*/  ELECT P6, UR62, PT ;  /* 0x00000000003e782f */ /* 0x000fe400038c0000 */
[----:B------:R-:W-:Y:S01]  /*18c70*/  MOV R14, UR62 ;  /* 0x0000003e000e7c02 */ /* 0x000fe20008000f00 */
[----:B0123--:R-:W-:Y:S10]  /*18c80*/  ENDCOLLECTIVE ;  /* 0x000000000000791b */ /* 0x00fff40003800000 */
.L_x_603:
[----:B------:R-:W-:Y:S05]  /*18c90*/  BSYNC B0 ;  /* 0x0000000000007941 */ /* 0x000fea0003800000 */
.L_x_602:
[----:B------:R-:W-:Y:S05]  /*18ca0*/  BRA `(.L_x_604) ;  /* 0xffffffbc00b07947 */ /* 0x000fea000383ffff */
.L_x_498:
[----:B---3--:R3:W4:Y:S02]  /*18cb0*/  SYNCS.PHASECHK.TRANS64.TRYWAIT P0, [R4+URZ+0x19c80], R3 ;  /* 0x019c8003040075a7 */ /* 0x008724000800017f */
[----:B----4-:R-:W-:Y:S05]  /*18cc0*/  @!P0 NANOSLEEP.SYNCS 0x989680 ;  /* 0x009896800000895d */ /* 0x010fea0003900000 */
[----:B------:R-:W4:Y:S02]  /*18cd0*/  @!P0 SYNCS.PHASECHK.TRANS64 P0, [R4+URZ+0x19c80], R3 ;  /* 0x019c8003040085a7 */ /* 0x000f24000800007f */
[----:B----4-:R-:W-:Y:S05]  /*18ce0*/  @!P0 BRA `(.L_x_498) ;  /* 0xfffffffc00f08947 */ /* 0x010fea000383ffff */
[----:B------:R-:W-:Y:S05]  /*18cf0*/  BRA `(.L_x_605) ;  /* 0xffffffc000147947 */ /* 0x000fea000383ffff */
.L_x_500:
[----:B-1----:R1:W4:Y:S02]  /*18d00*/  SYNCS.PHASECHK.TRANS64.TRYWAIT P0, [R4+URZ+0x19c40], R3 ;  /* 0x019c4003040075a7 */ /* 0x002324000800017f */
[----:B----4-:R-:W-:Y:S05]  /*18d10*/  @!P0 NANOSLEEP.SYNCS 0x989680 ;  /* 0x009896800000895d */ /* 0x010fea0003900000 */
[----:B------:R-:W4:Y:S02]  /*18d20*/  @!P0 SYNCS.PHASECHK.TRANS64 P0, [R4+URZ+0x19c40], R3 ;  /* 0x019c4003040085a7 */ /* 0x000f24000800007f */
[----:B----4-:R-:W-:Y:S05]  /*18d30*/  @!P0 BRA `(.L_x_500) ;  /* 0xfffffffc00f08947 */ /* 0x010fea000383ffff */
[----:B------:R-:W-:Y:S05]  /*18d40*/  BRA `(.L_x_606) ;  /* 0xffffffc000907947 */ /* 0x000fea000383ffff */
.L_x_504:
[----:B------:R-:W-:Y:S02]  /*18d50*/  IMAD.MOV.U32 R13, RZ, RZ, R4 ;  /* 0x000000ffff0d7224 */ /* 0x000fe400078e0004 */
[----:B------:R-:W-:Y:S02]  /*18d60*/  IMAD.MOV.U32 R12, RZ, RZ, RZ ;  /* 0x000000ffff0c7224 */ /* 0x000fe400078e00ff */
[----:B------:R-:W-:Y:S02]  /*18d70*/  IMAD.MOV.U32 R11, RZ, RZ, 0x1e1f ;  /* 0x00001e1fff0b7424 */ /* 0x000fe400078e00ff */
[----:B------:R-:W-:Y:S02]  /*18d80*/  IMAD.MOV.U32 R15, RZ, RZ, -0x1 ;  /* 0xffffffffff0f7424 */ /* 0x000fe400078e00ff */
[----:B-----5:R-:W-:Y:S02]  /*18d90*/  IMAD R0, R21, R9, RZ ;  /* 0x0000000915007224 */ /* 0x020fe400078e02ff */
[----:B------:R-:W-:-:S07]  /*18da0*/  IMAD R17, R17, 0xc0, R20 ;  /* 0x000000c011117824 */ /* 0x000fce00078e0214 */
[----:B------:R-:W-:Y:S05]  /*18db0*/  WARPSYNC.COLLECTIVE R15, `(.L_x_607) ;  /* 0x000000000f087348 */ /* 0x000fea0003c00000 */
[----:B------:R0:W1:Y:S02]  /*18dc0*/  SHFL.IDX P6, R14, R13, R12, R11 ;  /* 0x0000000c0d0e7389 */ /* 0x00006400000c000b */
[----:B01----:R-:W-:Y:S01]  /*18dd0*/  ENDCOLLECTIVE ;  /* 0x000000000000791b */ /* 0x003fe20003800000 */
.L_x_607:
[----:B------:R-:W-:Y:S01]  /*18de0*/  ISETP.GE.AND P4, PT, R17, R0, PT ;  /* 0x000000001100720c */ /* 0x000fe20003f86270 */
[----:B------:R-:W-:Y:S02]  /*18df0*/  IMAD.MOV.U32 R13, RZ, RZ, R6 ;  /* 0x000000ffff0d7224 */ /* 0x000fe400078e0006 */
[----:B------:R-:W-:-:S10]  /*18e00*/  IMAD.MOV.U32 R2, RZ, RZ, R14 ;  /* 0x000000ffff027224 */ /* 0x000fd400078e000e */
[----:B------:R-:W-:Y:S05]  /*18e10*/  WARPSYNC.COLLECTIVE R15, `(.L_x_608) ;  /* 0x000000000f087348 */ /* 0x000fea0003c00000 */
[----:B------:R0:W1:Y:S02]  /*18e20*/  SHFL.IDX P6, R14, R13, R12, R11 ;  /* 0x0000000c0d0e7389 */ /* 0x00006400000c000b */
[----:B01----:R-:W-:Y:S01]  /*18e30*/  ENDCOLLECTIVE ;  /* 0x000000000000791b */ /* 0x003fe20003800000 */
.L_x_608:
[----:B------:R-:W-:Y:S02]  /*18e40*/  IMAD.MOV.U32 R13, RZ, RZ, R4 ;  /* 0x000000ffff0d7224 */ /* 0x000fe400078e0004 */
[----:B------:R-:W-:Y:S02]  /*18e50*/  IMAD.MOV.U32 R12, RZ, RZ, 0x1 ;  /* 0x00000001ff0c7424 */ /* 0x000fe400078e00ff */
[----:B------:R-:W-:-:S07]  /*18e60*/  IMAD.MOV.U32 R3, RZ, RZ, R14 ;  /* 0x000000ffff037224 */ /* 0x000fce00078e000e */
[----:B------:R-:W-:Y:S05]  /*18e70*/  WARPSYNC.COLLECTIVE R15, `(.L_x_609) ;  /* 0x000000000f087348 */ /* 0x000fea0003c00000 */
[----:B------:R0:W1:Y:S02]  /*18e80*/  SHFL.IDX P6, R14, R13, R12, R11 ;  /* 0x0000000c0d0e7389 */ /* 0x00006400000c000b */
[----:B01----:R-:W-:Y:S01]  /*18e90*/  ENDCOLLECTIVE ;  /* 0x000000000000791b */ /* 0x003fe20003800000 */
.L_x_609:
[----:B------:R-:W-:-:S05]  /*18ea0*/  @!P4 IADD3 R3, P3, R10, R3, RZ ;  /* 0x000000030a03c210 */ /* 0x000fca0007f7e0ff */
[----:B------:R-:W-:-:S05]  /*18eb0*/  @!P4 IMAD.X R2, RZ, RZ, R2, P3 ;  /* 0x000000ffff02c224 */ /* 0x000fca00018e0602 */
[----:B------:R-:W-:Y:S01]  /*18ec0*/  @!P4 LOP3.LUT R3, R3, R2, RZ, 0x3c, !PT ;  /* 0x000000020303c212 */ /* 0x000fe200078e3cff */
[----:B------:R-:W-:-:S03]  /*18ed0*/  IMAD.MOV.U32 R13, RZ, RZ, R6 ;  /* 0x000000ffff0d7224 */ /* 0x000fc600078e0006 */
[----:B------:R-:W-:-:S04]  /*18ee0*/  @!P4 LOP3.LUT R2, R3, R2, RZ, 0x3c, !PT ;  /* 0x000000020302c212 */ /* 0x000fc800078e3cff */
[----:B------:R-:W-:Y:S01]  /*18ef0*/  @!P4 LOP3.LUT R3, R3, R2, RZ, 0x3c, !PT ;  /* 0x000000020303c212 */ /* 0x000fe200078e3cff */
[----:B------:R-:W-:-:S07]  /*18f00*/  IMAD.MOV.U32 R4, RZ, RZ, R14 ;  /* 0x000000ffff047224 */ /* 0x000fce00078e000e */
[----:B------:R-:W-:Y:S05]  /*18f10*/  WARPSYNC.COLLECTIVE R15, `(.L_x_610) ;  /* 0x000000000f087348 */ /* 0x000fea0003c00000 */
[----:B------:R0:W1:Y:S02]  /*18f20*/  SHFL.IDX P6, R14, R13, R12, R11 ;  /* 0x0000000c0d0e7389 */ /* 0x00006400000c000b */
[----:B01----:R-:W-:Y:S01]  /*18f30*/  ENDCOLLECTIVE ;  /* 0x000000000000791b */ /* 0x003fe20003800000 */
.L_x_610:
[----:B------:R-:W-:Y:S01]  /*18f40*/  @!PT LDS RZ, [RZ] ;  /* 0x00000000fffff984 */ /* 0x000fe20000000800 */
[----:B------:R-:W-:Y:S01]  /*18f50*/  @!PT LDS RZ, [RZ] ;  /* 0x00000000fffff984 */ /* 0x000fe20000000800 */
[----:B------:R-:W-:Y:S01]  /*18f60*/  @!PT LDS RZ, [RZ] ;  /* 0x00000000fffff984 */ /* 0x000fe20000000800 */
[----:B------:R-:W-:Y:S04]  /*18f70*/  @!P4 LDGSTS.E.BYPASS.LTC128B.128 [R8+0xf000], desc[UR42][R2.64], !P2 ;  /* 0x0f0000000208cfae */ /* 0x000fe8000d101d6a */
[----:B------:R-:W-:Y:S04]  /*18f80*/  @!P4 LDGSTS.E.BYPASS.LTC128B.128 [R8+0x10800], desc[UR42][R2.64+0x20], !P1 ;  /* 0x108000200208cfae */ /* 0x000fe8000c901d6a */
[----:B------:R0:W-:Y:S01]  /*18f90*/  @!P4 LDGSTS.E.BYPASS.LTC128B.128 [R8+0x12000], desc[UR42][R2.64+0x40], !P0 ;  /* 0x120000400208cfae */ /* 0x0001e2000c101d6a */
[----:B------:R-:W-:Y:S02]  /*18fa0*/  IMAD.MOV.U32 R13, RZ, RZ, R5 ;  /* 0x000000ffff0d7224 */ /* 0x000fe400078e0005 */
[----:B------:R-:W-:-:S02]  /*18fb0*/  IMAD.MOV.U32 R12, RZ, RZ, RZ ;  /* 0x000000ffff0c7224 */ /* 0x000fc400078e00ff */
[----:B0-----:R-:W-:Y:S02]  /*18fc0*/  VIADD R3, R17, 0x40 ;  /* 0x0000004011037836 */ /* 0x001fe40000000000 */
[----:B------:R-:W-:-:S07]  /*18fd0*/  IMAD.MOV.U32 R6, RZ, RZ, R14 ;  /* 0x000000ffff067224 */ /* 0x000fce00078e000e */
[----:B------:R-:W-:Y:S05]  /*18fe0*/  WARPSYNC.COLLECTIVE R15, `(.L_x_611) ;  /* 0x000000000f087348 */ /* 0x000fea0003c00000 */
[----:B------:R0:W1:Y:S02]  /*18ff0*/  SHFL.IDX P6, R14, R13, R12, R11 ;  /* 0x0000000c0d0e7389 */ /* 0x00006400000c000b */
[----:B01----:R-:W-:Y:S01]  /*19000*/  ENDCOLLECTIVE ;  /* 0x000000000000791b */ /* 0x003fe20003800000 */
.L_x_611:
[----:B------:R-:W-:-:S13]  /*19010*/  ISETP.GE.AND P4, PT, R3, R0, PT ;  /* 0x000000000300720c */ /* 0x000fda0003f86270 */
[----:B------:R-:W-:Y:S01]  /*19020*/  @!P4 IADD3 R2, P3, R10, R6, RZ ;  /* 0x000000060a02c210 */ /* 0x000fe20007f7e0ff */
[----:B------:R-:W-:-:S04]  /*19030*/  IMAD.MOV.U32 R13, RZ, RZ, R7 ;  /* 0x000000ffff0d7224 */ /* 0x000fc800078e0007 */
[----:B------:R-:W-:-:S05]  /*19040*/  @!P4 IMAD.X R3, RZ, RZ, R4, P3 ;  /* 0x000000ffff03c224 */ /* 0x000fca00018e0604 */
[----:B------:R-:W-:Y:S01]  /*19050*/  @!PT LDS RZ, [RZ] ;  /* 0x00000000fffff984 */ /* 0x000fe20000000800 */
[----:B------:R-:W-:Y:S01]  /*19060*/  @!PT LDS RZ, [RZ] ;  /* 0x00000000fffff984 */ /* 0x000fe20000000800 */
[----:B------:R-:W-:Y:S01]  /*19070*/  @!PT LDS RZ, [RZ] ;  /* 0x00000000fffff984 */ /* 0x000fe20000000800 */
[----:B------:R-:W-:Y:S04]  /*19080*/  @!P4 LDGSTS.E.BYPASS.LTC128B.128 [R8+0xf800], desc[UR42][R2.64], !P2 ;  /* 0x0f8000000208cfae */ /* 0x000fe8000d101d6a */
[----:B------:R-:W-:Y:S04]  /*19090*/  @!P4 LDGSTS.E.BYPASS.LTC128B.128 [R8+0x11000], desc[UR42][R2.64+0x20], !P1 ;  /* 0x110000200208cfae */ /* 0x000fe8000c901d6a */
[----:B------:R0:W-:Y:S02]  /*190a0*/  @!P4 LDGSTS.E.BYPASS.LTC128B.128 [R8+0x12800], desc[UR42][R2.64+0x40], !P0 ;  /* 0x128000400208cfae */ /* 0x0001e4000c101d6a */
[----:B0-----:R-:W-:-:S07]  /*190b0*/  IMAD.MOV.U32 R3, RZ, RZ, R14 ;  /* 0x000000ffff037224 */ /* 0x001fce00078e000e */
[----:B------:R-:W-:Y:S05]  /*190c0*/  WARPSYNC.COLLECTIVE R15, `(.L_x_612) ;  /* 0x000000000f087348 */ /* 0x000fea0003c00000 */
[----:B------:R0:W1:Y:S02]  /*190d0*/  SHFL.IDX P6, R14, R13, R12, R11 ;  /* 0x0000000c0d0e7389 */ /* 0x00006400000c000b */
[----:B01----:R-:W-:Y:S01]  /*190e0*/  ENDCOLLECTIVE ;  /* 0x000000000000791b */ /* 0x003fe20003800000 */
.L_x_612:
[----:B------:R-:W-:Y:S01]  /*190f0*/  IMAD.MOV.U32 R2, RZ, RZ, R14 ;  /* 0x000000ffff027224 */ /* 0x000fe200078e000e */
[----:B------:R-:W-:Y:S06]  /*19100*/  BRA `(.L_x_613) ;  /* 0xffffffc800847947 */ /* 0x000fec000383ffff */
.L_x_509:
[----:B-1----:R1:W2:Y:S02]  /*19110*/  SYNCS.PHASECHK.TRANS64.TRYWAIT P0, [R22+URZ+0x19c20], R3 ;  /* 0x019c2003160075a7 */ /* 0x0022a4000800017f */
[----:B--2---:R-:W-:Y:S05]  /*19120*/  @!P0 NANOSLEEP.SYNCS 0x989680 ;  /* 0x009896800000895d */ /* 0x004fea0003900000 */
[----:B------:R-:W2:Y:S02]  /*19130*/  @!P0 SYNCS.PHASECHK.TRANS64 P0, [R22+URZ+0x19c20], R3 ;  /* 0x019c2003160085a7 */ /* 0x000ea4000800007f */
[----:B--2---:R-:W-:Y:S05]  /*19140*/  @!P0 BRA `(.L_x_509) ;  /* 0xfffffffc00f08947 */ /* 0x004fea000383ffff */
[----:B------:R-:W-:Y:S05]  /*19150*/  BRA `(.L_x_614) ;  /* 0xffffffc800f47947 */ /* 0x000fea000383ffff */
.L_x_515:
[----:B0-----:R0:W1:Y:S02]  /*19160*/  SYNCS.PHASECHK.TRANS64.TRYWAIT P0, [R6+URZ+0x19c80], R4 ;  /* 0x019c8004060075a7 */ /* 0x001064000800017f */
[----:B-1----:R-:W-:Y:S05]  /*19170*/  @!P0 NANOSLEEP.SYNCS 0x989680 ;  /* 0x009896800000895d */ /* 0x002fea0003900000 */
[----:B------:R-:W1:Y:S02]  /*19180*/  @!P0 SYNCS.PHASECHK.TRANS64 P0, [R6+URZ+0x19c80], R4 ;  /* 0x019c8004060085a7 */ /* 0x000e64000800007f */
[----:B-1----:R-:W-:Y:S05]  /*19190*/  @!P0 BRA `(.L_x_515) ;  /* 0xfffffffc00f08947 */ /* 0x002fea000383ffff */
[----:B------:R-:W-:Y:S05]  /*191a0*/  BRA `(.L_x_615) ;  /* 0xffffffcc00a07947 */ /* 0x000fea000383ffff */
.L_x_522:
[----:B-1----:R1:W2:Y:S02]  /*191b0*/  SYNCS.PHASECHK.TRANS64.TRYWAIT P0, [R6+URZ+0x19c40], R4 ;  /* 0x019c4004060075a7 */ /* 0x0022a4000800017f */
[----:B--2---:R-:W-:Y:S05]  /*191c0*/  @!P0 NANOSLEEP.SYNCS 0x989680 ;  /* 0x009896800000895d */ /* 0x004fea0003900000 */
[----:B------:R-:W2:Y:S02]  /*191d0*/  @!P0 SYNCS.PHASECHK.TRANS64 P0, [R6+URZ+0x19c40], R4 ;  /* 0x019c4004060085a7 */ /* 0x000ea4000800007f */
[----:B--2---:R-:W-:Y:S05]  /*191e0*/  @!P0 BRA `(.L_x_522) ;  /* 0xfffffffc00f08947 */ /* 0x004fea000383ffff */
[----:B------:R-:W-:Y:S05]  /*191f0*/  BRA `(.L_x_616) ;  /* 0xffffffd0009c7947 */ /* 0x000fea000383ffff */
.L_x_530:
[----:B-1----:R1:W2:Y:S02]  /*19200*/  SYNCS.PHASECHK.TRANS64.TRYWAIT P0, [R3+URZ+0x19c70], R4 ;  /* 0x019c7004030075a7 */ /* 0x0022a4000800017f */
[----:B--2---:R-:W-:Y:S05]  /*19210*/  @!P0 NANOSLEEP.SYNCS 0x989680 ;  /* 0x009896800000895d */ /* 0x004fea0003900000 */
[----:B------:R-:W2:Y:S02]  /*19220*/  @!P0 SYNCS.PHASECHK.TRANS64 P0, [R3+URZ+0x19c70], R4 ;  /* 0x019c7004030085a7 */ /* 0x000ea4000800007f */
[----:B--2---:R-:W-:Y:S05]  /*19230*/  @!P0 BRA `(.L_x_530) ;  /* 0xfffffffc00f08947 */ /* 0x004fea000383ffff */
[----:B------:R-:W-:Y:S05]  /*19240*/  BRA `(.L_x_617) ;  /* 0xffffffd400b07947 */ /* 0x000fea000383ffff */
.L_x_532:
[----:B-1----:R1:W2:Y:S02]  /*19250*/  SYNCS.PHASECHK.TRANS64.TRYWAIT P0, [R3+URZ+0x19c60], R4 ;  /* 0x019c6004030075a7 */ /* 0x0022a4000800017f */
[----:B--2---:R-:W-:Y:S05]  /*19260*/  @!P0 NANOSLEEP.SYNCS 0x989680 ;  /* 0x009896800000895d */ /* 0x004fea0003900000 */
[----:B------:R-:W2:Y:S02]  /*19270*/  @!P0 SYNCS.PHASECHK.TRANS64 P0, [R3+URZ+0x19c60], R4 ;  /* 0x019c6004030085a7 */ /* 0x000ea4000800007f */
[----:B--2---:R-:W-:Y:S05]  /*19280*/  @!P0 BRA `(.L_x_532) ;  /* 0xfffffffc00f08947 */ /* 0x004fea000383ffff */
[----:B------:R-:W-:Y:S05]  /*19290*/  BRA `(.L_x_618) ;  /* 0xffffffd400b87947 */ /* 0x000fea000383ffff */
.L_x_539:
[----:B-1----:R1:W2:Y:S02]  /*192a0*/  SYNCS.PHASECHK.TRANS64.TRYWAIT P1, [R3+URZ+0x19c70], R0 ;  /* 0x019c7000030075a7 */ /* 0x0022a4000802017f */
[----:B--2---:R-:W-:Y:S05]  /*192b0*/  @!P1 NANOSLEEP.SYNCS 0x989680 ;  /* 0x009896800000995d */ /* 0x004fea0003900000 */
[----:B------:R-:W2:Y:S02]  /*192c0*/  @!P1 SYNCS.PHASECHK.TRANS64 P1, [R3+URZ+0x19c70], R0 ;  /* 0x019c7000030095a7 */ /* 0x000ea4000802007f */
[----:B--2---:R-:W-:Y:S05]  /*192d0*/  @!P1 BRA `(.L_x_539) ;  /* 0xfffffffc00f09947 */ /* 0x004fea000383ffff */
[----:B------:R-:W-:Y:S05]  /*192e0*/  BRA `(.L_x_619) ;  /* 0xffffffdc00247947 */ /* 0x000fea000383ffff */
.L_x_541:
[----:B-1----:R1:W2:Y:S02]  /*192f0*/  SYNCS.PHASECHK.TRANS64.TRYWAIT P1, [R3+URZ+0x19c60], R0 ;  /* 0x019c6000030075a7 */ /* 0x0022a4000802017f */
[----:B--2---:R-:W-:Y:S05]  /*19300*/  @!P1 NANOSLEEP.SYNCS 0x989680 ;  /* 0x009896800000995d */ /* 0x004fea0003900000 */
[----:B------:R-:W2:Y:S02]  /*19310*/  @!P1 SYNCS.PHASECHK.TRANS64 P1, [R3+URZ+0x19c60], R0 ;  /* 0x019c6000030095a7 */ /* 0x000ea4000802007f */
[----:B--2---:R-:W-:Y:S05]  /*19320*/  @!P1 BRA `(.L_x_541) ;  /* 0xfffffffc00f09947 */ /* 0x004fea000383ffff */
[----:B------:R-:W-:Y:S05]  /*19330*/  BRA `(.L_x_620) ;  /* 0xffffffdc00287947 */ /* 0x000fea000383ffff */
.L_x_545:
[----:B------:R-:W-:Y:S01]  /*19340*/  BSSY B0, `(.L_x_621) ;  /* 0x0000008000007945 */ /* 0x000fe20003800000 */
[----:B------:R-:W-:Y:S02]  /*19350*/  IMAD.MOV.U32 R13, RZ, RZ, R16 ;  /* 0x000000ffff0d7224 */ /* 0x000fe400078e0010 */
[----:B------:R-:W-:Y:S02]  /*19360*/  IMAD.MOV.U32 R12, RZ, RZ, RZ ;  /* 0x000000ffff0c7224 */ /* 0x000fe400078e00ff */
[----:B------:R-:W-:Y:S02]  /*19370*/  IMAD.MOV.U32 R11, RZ, RZ, 0x1f ;  /* 0x0000001fff0b7424 */ /* 0x000fe400078e00ff */
[----:B------:R-:W-:-:S07]  /*19380*/  IMAD.MOV.U32 R15, RZ, RZ, -0x1 ;  /* 0xffffffffff0f7424 */ /* 0x000fce00078e00ff */
[----:B-1----:R-:W-:Y:S05]  /*19390*/  WARPSYNC.COLLECTIVE R15, `(.L_x_622) ;  /* 0x000000000f087348 */ /* 0x002fea0003c00000 */
[----:B------:R0:W2:Y:S02]  /*193a0*/  SHFL.IDX P6, R14, R13, R12, R11 ;  /* 0x0000000c0d0e7389 */ /* 0x0000a400000c000b */
[----:B012---:R-:W-:Y:S01]  /*193b0*/  ENDCOLLECTIVE ;  /* 0x000000000000791b */ /* 0x007fe20003800000 */
.L_x_622:
[----:B------:R-:W-:Y:S05]  /*193c0*/  BSYNC B0 ;  /* 0x0000000000007941 */ /* 0x000fea0003800000 */
.L_x_621:
[----:B------:R-:W-:Y:S02]  /*193d0*/  IMAD.MOV.U32 R13, RZ, RZ, R16 ;  /* 0x000000ffff0d7224 */ /* 0x000fe400078e0010 */
[----:B------:R-:W-:Y:S02]  /*193e0*/  IMAD.MOV.U32 R12, RZ, RZ, 0x1 ;  /* 0x00000001ff0c7424 */ /* 0x000fe400078e00ff */
[----:B------:R-:W-:Y:S02]  /*193f0*/  IMAD.MOV.U32 R11, RZ, RZ, 0x1f ;  /* 0x0000001fff0b7424 */ /* 0x000fe400078e00ff */
[----:B------:R-:W-:Y:S02]  /*19400*/  IMAD.MOV.U32 R15, RZ, RZ, -0x1 ;  /* 0xffffffffff0f7424 */ /* 0x000fe400078e00ff */
[----:B------:R-:W-:Y:S02]  /*19410*/  IMAD.IADD R5, R19, 0x1, R8 ;  /* 0x0000000113057824 */ /* 0x000fe400078e0208 */
[----:B------:R-:W-:-:S07]  /*19420*/  IMAD.MOV.U32 R0, RZ, RZ, R14 ;  /* 0x000000ffff007224 */ /* 0x000fce00078e000e */
[----:B------:R-:W-:Y:S05]  /*19430*/  WARPSYNC.COLLECTIVE R15, `(.L_x_623) ;  /* 0x000000000f087348 */ /* 0x000fea0003c00000 */
[----:B------:R0:W1:Y:S02]  /*19440*/  SHFL.IDX P6, R14, R13, R12, R11 ;  /* 0x0000000c0d0e7389 */ /* 0x00006400000c000b */
[----:B01----:R-:W-:Y:S01]  /*19450*/  ENDCOLLECTIVE ;  /* 0x000000000000791b */ /* 0x003fe20003800000 */
.L_x_623:
[----:B------:R-:W-:Y:S02]  /*19460*/  ULDC UR4, c[0x0][0xc3c] ;  /* 0x00030f0000047ab9 */ /* 0x000fe40000000800 */
[----:B------:R-:W-:-:S13]  /*19470*/  ISETP.GE.OR P1, PT, R5, UR4, !P0 ;  /* 0x0000000405007c0c */ /* 0x000fda000c726670 */
[----:B------:R-:W0:Y:S01]  /*19480*/  @!P1 LDC.64 R2, c[0x0][0xc80] ;  /* 0x00032000ff029b82 */ /* 0x000e220000000a00 */
[----:B------:R-:W-:Y:S02]  /*19490*/  IMAD.MOV.U32 R11, RZ, RZ, RZ ;  /* 0x000000ffff0b7224 */ /* 0x000fe400078e00ff */
[----:B------:R-:W-:Y:S02]  /*194a0*/  IMAD.MOV.U32 R4, RZ, RZ, R14 ;  /* 0x000000ffff047224 */ /* 0x000fe400078e000e */
[----:B0-----:R-:W-:-:S06]  /*194b0*/  @!P1 IMAD.WIDE R2, R5, 0x4, R2 ;  /* 0x0000000405029825 */ /* 0x001fcc00078e0202 */
[----:B------:R0:W2:Y:S01]  /*194c0*/  @!P1 LDG.E R3, desc[UR42][R2.64] ;  /* 0x0000002a02039981 */ /* 0x0000a2000c1e1900 */
[C---:B------:R-:W-:Y:S02]  /*194d0*/  ISETP.GE.U32.AND P2, PT, R8.reuse, 0x2, PT ;  /* 0x000000020800780c */ /* 0x040fe40003f46070 */
[C---:B------:R-:W-:Y:S02]  /*194e0*/  ISETP.GE.U32.AND P3, PT, R8.reuse, 0x4, PT ;  /* 0x000000040800780c */ /* 0x040fe40003f66070 */
[C---:B------:R-:W-:Y:S02]  /*194f0*/  ISETP.GE.U32.AND P4, PT, R8.reuse, 0x8, PT ;  /* 0x000000080800780c */ /* 0x040fe40003f86070 */
[C---:B------:R-:W-:Y:S01]  /*19500*/  ISETP.GE.U32.AND P5, PT, R8.reuse, 0x10, PT ;  /* 0x000000100800780c */ /* 0x040fe20003fa6070 */
[----:B0-----:R-:W-:Y:S02]  /*19510*/  IMAD.MOV.U32 R2, RZ, RZ, RZ ;  /* 0x000000ffff027224 */ /* 0x001fe400078e00ff */
[----:B--2---:R-:W-:Y:S01]  /*19520*/  @!P1 IMAD.MOV.U32 R2, RZ, RZ, R3 ;  /* 0x000000ffff029224 */ /* 0x004fe200078e0003 */
[----:B------:R-:W-:-:S03]  /*19530*/  ISETP.NE.AND P1, PT, R8, RZ, PT ;  /* 0x000000ff0800720c */ /* 0x000fc60003f25270 */
[----:B------:R-:W-:-:S10]  /*19540*/  IMAD.MOV.U32 R13, RZ, RZ, R2 ;  /* 0x000000ffff0d7224 */ /* 0x000fd400078e0002 */
[----:B------:R-:W-:Y:S05]  /*19550*/  WARPSYNC.COLLECTIVE R15, `(.L_x_624) ;  /* 0x000000000f087348 */ /* 0x000fea0003c00000 */
[----:B------:R0:W1:Y:S02]  /*19560*/  SHFL.UP P6, R14, R13, R12, R11 ;  /* 0x0400000c0d0e7389 */ /* 0x00006400000c000b */
[----:B01----:R-:W-:Y:S01]  /*19570*/  ENDCOLLECTIVE ;  /* 0x000000000000791b */ /* 0x003fe20003800000 */
.L_x_624:
[----:B------:R-:W-:Y:S01]  /*19580*/  IMAD.MOV.U32 R12, RZ, RZ, 0x2 ;  /* 0x00000002ff0c7424 */ /* 0x000fe200078e00ff */
[----:B------:R-:W-:-:S05]  /*19590*/  SEL R5, R14, RZ, P1 ;  /* 0x000000ff0e057207 */ /* 0x000fca0000800000 */
[----:B------:R-:W-:-:S04]  /*195a0*/  IMAD.IADD R5, R2, 0x1, R5 ;  /* 0x0000000102057824 */ /* 0x000fc800078e0205 */
[----:B------:R-:W-:-:S07]  /*195b0*/  IMAD.MOV.U32 R13, RZ, RZ, R5 ;  /* 0x000000ffff0d7224 */ /* 0x000fce00078e0005 */
[----:B------:R-:W-:Y:S05]  /*195c0*/  WARPSYNC.COLLECTIVE R15, `(.L_x_625) ;  /* 0x000000000f087348 */ /* 0x000fea0003c00000 */
[----:B------:R0:W1:Y:S02]  /*195d0*/  SHFL.UP P6, R14, R13, R12, R11 ;  /* 0x0400000c0d0e7389 */ /* 0x00006400000c000b */
[----:B01----:R-:W-:Y:S01]  /*195e0*/  ENDCOLLECTIVE ;  /* 0x000000000000791b */ /* 0x003fe20003800000 */
.L_x_625:
[----:B------:R-:W-:Y:S01]  /*195f0*/  IMAD.MOV.U32 R12, RZ, RZ, 0x4 ;  /* 0x00000004ff0c7424 */ /* 0x000fe200078e00ff */
[----:B------:R-:W-:-:S05]  /*19600*/  SEL R6, R14, RZ, P2 ;  /* 0x000000ff0e067207 */ /* 0x000fca0001000000 */
[----:B------:R-:W-:-:S04]  /*19610*/  IMAD.IADD R6, R5, 0x1, R6 ;  /* 0x0000000105067824 */ /* 0x000fc800078e0206 */
[----:B------:R-:W-:-:S07]  /*19620*/  IMAD.MOV.U32 R13, RZ, RZ, R6 ;  /* 0x000000ffff0d7224 */ /* 0x000fce00078e0006 */
[----:B------:R-:W-:Y:S05]  /*19630*/  WARPSYNC.COLLECTIVE R15, `(.L_x_626) ;  /* 0x000000000f087348 */ /* 0x000fea0003c00000 */
[----:B------:R0:W1:Y:S02]  /*19640*/  SHFL.UP P6, R14, R13, R12, R11 ;  /* 0x0400000c0d0e7389 */ /* 0x00006400000c000b */
[----:B01----:R-:W-:Y:S01]  /*19650*/  ENDCOLLECTIVE ;  /* 0x000000000000791b */ /* 0x003fe20003800000 */
.L_x_626:
[----:B------:R-:W-:Y:S01]  /*19660*/  IMAD.MOV.U32 R12, RZ, RZ, 0x8 ;  /* 0x00000008ff0c7424 */ /* 0x000fe200078e00ff */
[----:B------:R-:W-:-:S05]  /*19670*/  SEL R7, R14, RZ, P3 ;  /* 0x000000ff0e077207 */ /* 0x000fca0001800000 */
[----:B------:R-:W-:-:S04]  /*19680*/  IMAD.IADD R7, R6, 0x1, R7 ;  /* 0x0000000106077824 */ /* 0x000fc800078e0207 */
[----:B------:R-:W-:-:S07]  /*19690*/  IMAD.MOV.U32 R13, RZ, RZ, R7 ;  /* 0x000000ffff0d7224 */ /* 0x000fce00078e0007 */
[----:B------:R-:W-:Y:S05]  /*196a0*/  WARPSYNC.COLLECTIVE R15, `(.L_x_627) ;  /* 0x000000000f087348 */ /* 0x000fea0003c00000 */
[----:B------:R0:W1:Y:S02]  /*196b0*/  SHFL.UP P6, R14, R13, R12, R11 ;  /* 0x0400000c0d0e7389 */ /* 0x00006400000c000b */
[----:B01----:R-:W-:Y:S01]  /*196c0*/  ENDCOLLECTIVE ;  /* 0x000000000000791b */ /* 0x003fe20003800000 */
.L_x_627:
[----:B------:R-:W-:Y:S01]  /*196d0*/  IMAD.MOV.U32 R12, RZ, RZ, 0x10 ;  /* 0x00000010ff0c7424 */ /* 0x000fe200078e00ff */
[----:B------:R-:W-:-:S05]  /*196e0*/  SEL R14, R14, RZ, P4 ;  /* 0x000000ff0e0e7207 */ /* 0x000fca0002000000 */
[----:B------:R-:W-:-:S04]  /*196f0*/  IMAD.IADD R5, R7, 0x1, R14 ;  /* 0x0000000107057824 */ /* 0x000fc800078e020e */
[----:B------:R-:W-:-:S07]  /*19700*/  IMAD.MOV.U32 R13, RZ, RZ, R5 ;  /* 0x000000ffff0d7224 */ /* 0x000fce00078e0005 */
[----:B------:R-:W-:Y:S05]  /*19710*/  WARPSYNC.COLLECTIVE R15, `(.L_x_628) ;  /* 0x000000000f087348 */ /* 0x000fea0003c00000 */
[----:B------:R0:W1:Y:S02]  /*19720*/  SHFL.UP P6, R14, R13, R12, R11 ;  /* 0x0400000c0d0e7389 */ /* 0x00006400000c000b */
[----:B01----:R-:W-:Y:S01]  /*19730*/  ENDCOLLECTIVE ;  /* 0x000000000000791b */ /* 0x003fe20003800000 */
.L_x_628:
[----:B------:R-:W-:Y:S02]  /*19740*/  IMAD.MOV.U32 R12, RZ, RZ, 0x1f ;  /* 0x0000001fff0c7424 */ /* 0x000fe400078e00ff */
[----:B------:R-:W-:Y:S01]  /*19750*/  IMAD.MOV.U32 R11, RZ, RZ, 0x1f ;  /* 0x0000001fff0b7424 */ /* 0x000fe200078e00ff */
[----:B------:R-:W-:-:S05]  /*19760*/  SEL R14, R14, RZ, P5 ;  /* 0x000000ff0e0e7207 */ /* 0x000fca0002800000 */
[----:B------:R-:W-:-:S04]  /*19770*/  IMAD.IADD R3, R5, 0x1, R14 ;  /* 0x0000000105037824 */ /* 0x000fc800078e020e */
[----:B------:R-:W-:-:S07]  /*19780*/  IMAD.MOV.U32 R13, RZ, RZ, R3 ;  /* 0x000000ffff0d7224 */ /* 0x000fce00078e0003 */
[----:B------:R-:W-:Y:S05]  /*19790*/  WARPSYNC.COLLECTIVE R15, `(.L_x_629) ;  /* 0x000000000f087348 */ /* 0x000fea0003c00000 */
[----:B------:R0:W1:Y:S02]  /*197a0*/  SHFL.IDX P6, R14, R13, R12, R11 ;  /* 0x0000000c0d0e7389 */ /* 0x00006400000c000b */
[----:B01----:R-:W-:Y:S01]  /*197b0*/  ENDCOLLECTIVE ;  /* 0x000000000000791b */ /* 0x003fe20003800000 */
.L_x_629:
[----:B------:R-:W-:Y:S05]  /*197c0*/  BRA `(.L_x_630) ;  /* 0xffffffdc00c07947 */ /* 0x000fea000383ffff */
.L_x_550:
[----:B------:R-:W-:Y:S01]  /*197d0*/  BSSY B0, `(.L_x_631) ;  /* 0x0000008000007945 */ /* 0x000fe20003800000 */
[----:B-----5:R-:W-:Y:S02]  /*197e0*/  IMAD.MOV.U32 R13, RZ, RZ, R2 ;  /* 0x000000ffff0d7224 */ /* 0x020fe400078e0002 */
[----:B------:R-:W-:Y:S02]  /*197f0*/  IMAD.MOV.U32 R12, RZ, RZ, 0x1 ;  /* 0x00000001ff0c7424 */ /* 0x000fe400078e00ff */
[----:B------:R-:W-:Y:S02]  /*19800*/  IMAD.MOV.U32 R11, RZ, RZ, RZ ;  /* 0x000000ffff0b7224 */ /* 0x000fe400078e00ff */
[----:B------:R-:W-:-:S07]  /*19810*/  IMAD.MOV.U32 R15, RZ, RZ, -0x1 ;  /* 0xffffffffff0f7424 */ /* 0x000fce00078e00ff */
[----:B01----:R-:W-:Y:S05]  /*19820*/  WARPSYNC.COLLECTIVE R15, `(.L_x_632) ;  /* 0x000000000f087348 */ /* 0x003fea0003c00000 */
[----:B------:R2:W3:Y:S02]  /*19830*/  SHFL.UP P6, R14, R13, R12, R11 ;  /* 0x0400000c0d0e7389 */ /* 0x0004e400000c000b */
[----:B0123--:R-:W-:Y:S01]  /*19840*/  ENDCOLLECTIVE ;  /* 0x000000000000791b */ /* 0x00ffe20003800000 */
.L_x_632:
[----:B------:R-:W-:Y:S05]  /*19850*/  BSYNC B0 ;  /* 0x0000000000007941 */ /* 0x000fea0003800000 */
.L_x_631:
[----:B------:R-:W-:Y:S01]  /*19860*/  SEL R13, R14, RZ, P1 ;  /* 0x000000ff0e0d7207 */ /* 0x000fe20000800000 */
[----:B------:R-:W-:Y:S02]  /*19870*/  IMAD.MOV.U32 R12, RZ, RZ, 0x2 ;  /* 0x00000002ff0c7424 */ /* 0x000fe400078e00ff */
[----:B------:R-:W-:Y:S02]  /*19880*/  IMAD.MOV.U32 R11, RZ, RZ, RZ ;  /* 0x000000ffff0b7224 */ /* 0x000fe400078e00ff */
[----:B------:R-:W-:Y:S02]  /*19890*/  IMAD.IADD R13, R2, 0x1, R13 ;  /* 0x00000001020d7824 */ /* 0x000fe400078e020d */
[----:B------:R-:W-:-:S07]  /*198a0*/  IMAD.MOV.U32 R15, RZ, RZ, -0x1 ;  /* 0xffffffffff0f7424 */ /* 0x000fce00078e00ff */
[----:B------:R-:W-:Y:S05]  /*198b0*/  WARPSYNC.COLLECTIVE R15, `(.L_x_633) ;  /* 0x000000000f087348 */ /* 0x000fea0003c00000 */
[----:B------:R0:W1:Y:S02]  /*198c0*/  SHFL.UP P6, R14, R13, R12, R11 ;  /* 0x0400000c0d0e7389 */ /* 0x00006400000c000b */
[----:B01----:R-:W-:Y:S01]  /*198d0*/  ENDCOLLECTIVE ;  /* 0x000000000000791b */ /* 0x003fe20003800000 */
.L_x_633:
[----:B------:R-:W-:Y:S01]  /*198e0*/  IMAD.MOV.U32 R12, RZ, RZ, 0x4 ;  /* 0x00000004ff0c7424 */ /* 0x000fe200078e00ff */
[----:B------:R-:W-:-:S05]  /*198f0*/  SEL R14, R14, RZ, P2 ;  /* 0x000000ff0e0e7207 */ /* 0x000fca0001000000 */
[----:B------:R-:W-:-:S04]  /*19900*/  IMAD.IADD R5, R13, 0x1, R14 ;  /* 0x000000010d057824 */ /* 0x000fc800078e020e */
[----:B------:R-:W-:-:S07]  /*19910*/  IMAD.MOV.U32 R13, RZ, RZ, R5 ;  /* 0x000000ffff0d7224 */ /* 0x000fce00078e0005 */
[----:B------:R-:W-:Y:S05]  /*19920*/  WARPSYNC.COLLECTIVE R15, `(.L_x_634) ;  /* 0x000000000f087348 */ /* 0x000fea0003c00000 */
[----:B------:R0:W1:Y:S02]  /*19930*/  SHFL.UP P6, R14, R13, R12, R11 ;  /* 0x0400000c0d0e7389 */ /* 0x00006400000c000b */
[----:B01----:R-:W-:Y:S01]  /*19940*/  ENDCOLLECTIVE ;  /* 0x000000000000791b */ /* 0x003fe20003800000 */
.L_x_634:
[----:B------:R-:W-:Y:S01]  /*19950*/  IMAD.MOV.U32 R12, RZ, RZ, 0x8 ;  /* 0x00000008ff0c7424 */ /* 0x000fe200078e00ff */
[----:B------:R-:W-:-:S05]  /*19960*/  SEL R6, R14, RZ, P3 ;  /* 0x000000ff0e067207 */ /* 0x000fca0001800000 */
[----:B------:R-:W-:-:S04]  /*19970*/  IMAD.IADD R6, R5, 0x1, R6 ;  /* 0x0000000105067824 */ /* 0x000fc800078e0206 */
[----:B------:R-:W-:-:S07]  /*19980*/  IMAD.MOV.U32 R13, RZ, RZ, R6 ;  /* 0x000000ffff0d7224 */ /* 0x000fce00078e0006 */
[----:B------:R-:W-:Y:S05]  /*19990*/  WARPSYNC.COLLECTIVE R15, `(.L_x_635) ;  /* 0x000000000f087348 */ /* 0x000fea0003c00000 */
[----:B------:R0:W1:Y:S02]  /*199a0*/  SHFL.UP P6, R14, R13, R12, R11 ;  /* 0x0400000c0d0e7389 */ /* 0x00006400000c000b */
[----:B01----:R-:W-:Y:S01]  /*199b0*/  ENDCOLLECTIVE ;  /* 0x000000000000791b */ /* 0x003fe20003800000 */
.L_x_635:
[----:B------:R-:W-:Y:S01]  /*199c0*/  IMAD.MOV.U32 R12, RZ, RZ, 0x10 ;  /* 0x00000010ff0c7424 */ /* 0x000fe200078e00ff */
[----:B------:R-:W-:-:S05]  /*199d0*/  SEL R7, R14, RZ, P4 ;  /* 0x000000ff0e077207 */ /* 0x000fca0002000000 */
[----:B------:R-:W-:-:S04]  /*199e0*/  IMAD.IADD R7, R6, 0x1, R7 ;  /* 0x0000000106077824 */ /* 0x000fc800078e0207 */
[----:B------:R-:W-:-:S07]  /*199f0*/  IMAD.MOV.U32 R13, RZ, RZ, R7 ;  /* 0x000000ffff0d7224 */ /* 0x000fce00078e0007 */
[----:B------:R-:W-:Y:S05]  /*19a00*/  WARPSYNC.COLLECTIVE R15, `(.L_x_636) ;  /* 0x000000000f087348 */ /* 0x000fea0003c00000 */
[----:B------:R0:W1:Y:S02]  /*19a10*/  SHFL.UP P6, R14, R13, R12, R11 ;  /* 0x0400000c0d0e7389 */ /* 0x00006400000c000b */
[----:B01----:R-:W-:Y:S01]  /*19a20*/  ENDCOLLECTIVE ;  /* 0x000000000000791b */ /* 0x003fe20003800000 */
.L_x_636:
        /* <DEDUP_REMOVED lines=8> */
.L_x_637:
[----:B------:R-:W-:Y:S05]  /*19ab0*/  BRA `(.L_x_638) ;  /* 0xffffffdc00a07947 */ /* 0x000fea000383ffff */
.L_x_552:
[----:B------:R-:W-:Y:S01]  /*19ac0*/  BSSY B0, `(.L_x_639) ;  /* 0x0000006000007945 */ /* 0x000fe20003800000 */
[----:B------:R-:W-:Y:S01]  /*19ad0*/  PLOP3.LUT P6, PT, P6, PT, PT, 0x8, 0x0 ;  /* 0x000000000000781c */ /* 0x000fe200037ce170 */
[----:B------:R-:W-:-:S12]  /*19ae0*/  IMAD.MOV.U32 R15, RZ, RZ, -0x1 ;  /* 0xffffffffff0f7424 */ /* 0x000fd800078e00ff */
[----:B0-----:R-:W-:Y:S05]  /*19af0*/  WARPSYNC.COLLECTIVE R15, `(.L_x_640) ;  /* 0x000000000f087348 */ /* 0x001fea0003c00000 */
[----:B------:R-:W-:Y:S01]  /*19b00*/  VOTE.ANY R14, PT, P6 ;  /* 0x00000000000e7806 */ /* 0x000fe200030e0100 */
[----:B0-----:R-:W-:Y:S06]  /*19b10*/  ENDCOLLECTIVE ;  /* 0x000000000000791b */ /* 0x001fec0003800000 */
.L_x_640:
[----:B------:R-:W-:Y:S05]  /*19b20*/  BSYNC B0 ;  /* 0x0000000000007941 */ /* 0x000fea0003800000 */
.L_x_639:
[----:B------:R-:W-:Y:S02]  /*19b30*/  IMAD.MOV.U32 R5, RZ, RZ, R14 ;  /* 0x000000ffff057224 */ /* 0x000fe400078e000e */
[----:B------:R-:W-:Y:S02]  /*19b40*/  IMAD.MOV.U32 R13, RZ, RZ, R2 ;  /* 0x000000ffff0d7224 */ /* 0x000fe400078e0002 */
[----:B------:R-:W0:Y:S01]  /*19b50*/  POPC R4, R5 ;  /* 0x0000000500047309 */ /* 0x000e220000000000 */
[----:B------:R-:W-:Y:S02]  /*19b60*/  IMAD.MOV.U32 R11, RZ, RZ, 0x1f ;  /* 0x0000001fff0b7424 */ /* 0x000fe400078e00ff */
[----:B------:R-:W-:Y:S02]  /*19b70*/  IMAD.MOV.U32 R15, RZ, RZ, -0x1 ;  /* 0xffffffffff0f7424 */ /* 0x000fe400078e00ff */
[----:B0-----:R-:W-:-:S07]  /*19b80*/  IMAD.MOV.U32 R12, RZ, RZ, R4 ;  /* 0x000000ffff0c7224 */ /* 0x001fce00078e0004 */
[----:B------:R-:W-:Y:S05]  /*19b90*/  WARPSYNC.COLLECTIVE R15, `(.L_x_641) ;  /* 0x000000000f087348 */ /* 0x000fea0003c00000 */
[----:B------:R0:W1:Y:S02]  /*19ba0*/  SHFL.IDX P6, R14, R13, R12, R11 ;  /* 0x0000000c0d0e7389 */ /* 0x00006400000c000b */
[----:B01----:R-:W-:Y:S01]  /*19bb0*/  ENDCOLLECTIVE ;  /* 0x000000000000791b */ /* 0x003fe20003800000 */
.L_x_641:
[----:B------:R-:W-:Y:S01]  /*19bc0*/  IMAD.MOV.U32 R17, RZ, RZ, R14 ;  /* 0x000000ffff117224 */ /* 0x000fe200078e000e */
[----:B------:R-:W-:Y:S06]  /*19bd0*/  BRA `(.L_x_642) ;  /* 0xffffffdc00907947 */ /* 0x000fec000383ffff */
.L_x_554:
[----:B------:R-:W-:Y:S01]  /*19be0*/  BSSY B0, `(.L_x_643) ;  /* 0x0000007000007945 */ /* 0x000fe20003800000 */
[----:B------:R-:W-:Y:S02]  /*19bf0*/  IMAD.MOV.U32 R13, RZ, RZ, R3 ;  /* 0x000000ffff0d7224 */ /* 0x000fe400078e0003 */
[----:B------:R-:W-:Y:S02]  /*19c00*/  IMAD.MOV.U32 R11, RZ, RZ, 0x1f ;  /* 0x0000001fff0b7424 */ /* 0x000fe400078e00ff */
[----:B------:R-:W-:-:S07]  /*19c10*/  IMAD.MOV.U32 R15, RZ, RZ, -0x1 ;  /* 0xffffffffff0f7424 */ /* 0x000fce00078e00ff */
[----:B012---:R-:W-:Y:S05]  /*19c20*/  WARPSYNC.COLLECTIVE R15, `(.L_x_644) ;  /* 0x000000000f087348 */ /* 0x007fea0003c00000 */
[----:B------:R3:W4:Y:S02]  /*19c30*/  SHFL.IDX P6, R14, R13, R12, R11 ;  /* 0x0000000c0d0e7389 */ /* 0x00072400000c000b */
[----:B01234-:R-:W-:Y:S01]  /*19c40*/  ENDCOLLECTIVE ;  /* 0x000000000000791b */ /* 0x01ffe20003800000 */
.L_x_644:
[----:B------:R-:W-:Y:S05]  /*19c50*/  BSYNC B0 ;  /* 0x0000000000007941 */ /* 0x000fea0003800000 */
.L_x_643:
[----:B------:R-:W-:Y:S05]  /*19c60*/  BRA `(.L_x_553) ;  /* 0xffffffdc00887947 */ /* 0x000fea000383ffff */
.L_x_558:
[----:B0-----:R0:W1:Y:S02]  /*19c70*/  SYNCS.PHASECHK.TRANS64.TRYWAIT P0, [R9+URZ+0x19c20], R0 ;  /* 0x019c2000090075a7 */ /* 0x001064000800017f */
[----:B-1----:R-:W-:Y:S05]  /*19c80*/  @!P0 NANOSLEEP.SYNCS 0x989680 ;  /* 0x009896800000895d */ /* 0x002fea0003900000 */
[----:B------:R-:W1:Y:S02]  /*19c90*/  @!P0 SYNCS.PHASECHK.TRANS64 P0, [R9+URZ+0x19c20], R0 ;  /* 0x019c2000090085a7 */ /* 0x000e64000800007f */
[----:B-1----:R-:W-:Y:S05]  /*19ca0*/  @!P0 BRA `(.L_x_558) ;  /* 0xfffffffc00f08947 */ /* 0x002fea000383ffff */
[----:B------:R-:W-:Y:S05]  /*19cb0*/  BRA `(.L_x_645) ;  /* 0xffffffe000747947 */ /* 0x000fea000383ffff */
.L_x_559:
        /* <DEDUP_REMOVED lines=11> */
.L_x_647:
[----:B------:R-:W-:Y:S05]  /*19d70*/  BSYNC B0 ;  /* 0x0000000000007941 */ /* 0x000fea0003800000 */
.L_x_646:
[----:B------:R-:W-:Y:S05]  /*19d80*/  BRA `(.L_x_648) ;  /* 0xffffffe0005c7947 */ /* 0x000fea000383ffff */
.L_x_560:
[----:B------:R-:W-:Y:S01]  /*19d90*/  BSSY B0, `(.L_x_649) ;  /* 0x0000006000007945 */ /* 0x000fe20003800000 */
[----:B------:R-:W-:-:S07]  /*19da0*/  IMAD.MOV.U32 R15, RZ, RZ, -0x1 ;  /* 0xffffffffff0f7424 */ /* 0x000fce00078e00ff */
[----:B0-----:R-:W-:Y:S05]  /*19db0*/  WARPSYNC.COLLECTIVE R15, `(.L_x_650) ;  /* 0x000000000f0c7348 */ /* 0x001fea0003c00000 */
[----:B------:R-:W-:Y:S02]  /*19dc0*/  ELECT P6, UR62, PT ;  /* 0x00000000003e782f */ /* 0x000fe400038c0000 */
[----:B------:R-:W-:Y:S01]  /*19dd0*/  MOV R14, UR62 ;  /* 0x0000003e000e7c02 */ /* 0x000fe20008000f00 */
[----:B0-----:R-:W-:Y:S10]  /*19de0*/  ENDCOLLECTIVE ;  /* 0x000000000000791b */ /* 0x001ff40003800000 */
.L_x_650:
[----:B------:R-:W-:Y:S05]  /*19df0*/  BSYNC B0 ;  /* 0x0000000000007941 */ /* 0x000fea0003800000 */
.L_x_649:
[----:B------:R-:W-:Y:S05]  /*19e00*/  BRA `(.L_x_651) ;  /* 0xffffffe000507947 */ /* 0x000fea000383ffff */
.L_x_562:
[----:B0-----:R0:W1:Y:S02]  /*19e10*/  SYNCS.PHASECHK.TRANS64.TRYWAIT P1, [R7+URZ], R2 ;  /* 0x00000002070075a7 */ /* 0x001064000802017f */
[----:B-1----:R-:W-:Y:S05]  /*19e20*/  @!P1 NANOSLEEP.SYNCS 0x989680 ;  /* 0x009896800000995d */ /* 0x002fea0003900000 */
[----:B------:R-:W1:Y:S02]  /*19e30*/  @!P1 SYNCS.PHASECHK.TRANS64 P1, [R7+URZ], R2 ;  /* 0x00000002070095a7 */ /* 0x000e64000802007f */
[----:B-1----:R-:W-:Y:S05]  /*19e40*/  @!P1 BRA `(.L_x_562) ;  /* 0xfffffffc00f09947 */ /* 0x002fea000383ffff */
[----:B------:R-:W-:Y:S05]  /*19e50*/  BRA `(.L_x_652) ;  /* 0xffffffe000847947 */ /* 0x000fea000383ffff */
.L_x_563:
[----:B-1----:R1:W2:Y:S02]  /*19e60*/  SYNCS.PHASECHK.TRANS64.TRYWAIT P1, [R3+URZ], R0 ;  /* 0x00000000030075a7 */ /* 0x0022a4000802017f */
[----:B--2---:R-:W-:Y:S05]  /*19e70*/  @!P1 NANOSLEEP.SYNCS 0x989680 ;  /* 0x009896800000995d */ /* 0x004fea0003900000 */
[----:B------:R-:W2:Y:S02]  /*19e80*/  @!P1 SYNCS.PHASECHK.TRANS64 P1, [R3+URZ], R0 ;  /* 0x00000000030095a7 */ /* 0x000ea4000802007f */
[----:B--2---:R-:W-:Y:S05]  /*19e90*/  @!P1 BRA `(.L_x_563) ;  /* 0xfffffffc00f09947 */ /* 0x004fea000383ffff */
[----:B------:R-:W-:Y:S05]  /*19ea0*/  BRA `(.L_x_653) ;  /* 0xffffffe000787947 */ /* 0x000fea000383ffff */
.L_x_565:
[----:B-1----:R1:W2:Y:S02]  /*19eb0*/  SYNCS.PHASECHK.TRANS64.TRYWAIT P1, [R3+URZ+0x19c60], R2 ;  /* 0x019c6002030075a7 */ /* 0x0022a4000802017f */
[----:B--2---:R-:W-:Y:S05]  /*19ec0*/  @!P1 NANOSLEEP.SYNCS 0x989680 ;  /* 0x009896800000995d */ /* 0x004fea0003900000 */
[----:B------:R-:W2:Y:S02]  /*19ed0*/  @!P1 SYNCS.PHASECHK.TRANS64 P1, [R3+URZ+0x19c60], R2 ;  /* 0x019c6002030095a7 */ /* 0x000ea4000802007f */
[----:B--2---:R-:W-:Y:S05]  /*19ee0*/  @!P1 BRA `(.L_x_565) ;  /* 0xfffffffc00f09947 */ /* 0x004fea000383ffff */
[----:B------:R-:W-:Y:S05]  /*19ef0*/  BRA `(.L_x_654) ;  /* 0xffffffe000787947 */ /* 0x000fea000383ffff */
.L_x_567:
[----:B--2---:R2:W3:Y:S02]  /*19f00*/  SYNCS.PHASECHK.TRANS64.TRYWAIT P1, [R5+URZ+0x19c60], R0 ;  /* 0x019c6000050075a7 */ /* 0x0044e4000802017f */
[----:B---3--:R-:W-:Y:S05]  /*19f10*/  @!P1 NANOSLEEP.SYNCS 0x989680 ;  /* 0x009896800000995d */ /* 0x008fea0003900000 */
[----:B------:R-:W3:Y:S02]  /*19f20*/  @!P1 SYNCS.PHASECHK.TRANS64 P1, [R5+URZ+0x19c60], R0 ;  /* 0x019c6000050095a7 */ /* 0x000ee4000802007f */
[----:B---3--:R-:W-:Y:S05]  /*19f30*/  @!P1 BRA `(.L_x_567) ;  /* 0xfffffffc00f09947 */ /* 0x008fea000383ffff */
[----:B------:R-:W-:Y:S05]  /*19f40*/  BRA `(.L_x_655) ;  /* 0xffffffe000787947 */ /* 0x000fea000383ffff */
.L_x_569:
[----:B---3--:R3:W4:Y:S02]  /*19f50*/  SYNCS.PHASECHK.TRANS64.TRYWAIT P0, [R3+URZ+0x19c80], R2 ;  /* 0x019c8002030075a7 */ /* 0x008724000800017f */
[----:B----4-:R-:W-:Y:S05]  /*19f60*/  @!P0 NANOSLEEP.SYNCS 0x989680 ;  /* 0x009896800000895d */ /* 0x010fea0003900000 */
[----:B------:R-:W4:Y:S02]  /*19f70*/  @!P0 SYNCS.PHASECHK.TRANS64 P0, [R3+URZ+0x19c80], R2 ;  /* 0x019c8002030085a7 */ /* 0x000f24000800007f */
[----:B----4-:R-:W-:Y:S05]  /*19f80*/  @!P0 BRA `(.L_x_569) ;  /* 0xfffffffc00f08947 */ /* 0x010fea000383ffff */
[----:B------:R-:W-:Y:S05]  /*19f90*/  BRA `(.L_x_570) ;  /* 0xffffffe000747947 */ /* 0x000fea000383ffff */
.L_x_656:
        /* <DEDUP_REMOVED lines=14> */
.L_x_2300:


//--------------------- .text._ZN7cutlass13device_kernelIN5flash11enable_sm90INS1_16FlashAttnFwdSm90INS1_25CollectiveMainloopFwdSm90ILi2EN4cute5tupleIJNS5_1CILi1EEES8_S8_EEENS6_IJNS7_ILi192EEENS7_ILi128EEENS7_ILi96EEEEEELi96ENS_12float_e4m3_tEfNS_4arch4Sm90ELb0ELb1ELb0ELb0ELb0ELb0ELb0ELb1ELb1ELb1ELb0ELb0EEENS1_21CollectiveEpilogueFwdINS6_IJSA_SC_SB_EEES9_NS_10bfloat16_tESG_Li384ELb0ELb1ELb0ELb1EEENS1_30DynamicPersistentTileSchedulerILi384ELi128ELb0ELb1ELb1EEEEEEEEEvNT_6ParamsE --------------------------
	.section	.text._ZN7cutlass13device_kernelIN5flash11enable_sm90INS1_16FlashAttnFwdSm90INS1_25CollectiveMainloopFwdSm90ILi2EN4cute5tupleIJNS5_1CILi1EEES8_S8_EEENS6_IJNS7_ILi192EEENS7_ILi128EEENS7_ILi96EEEEEELi96ENS_12float_e4m3_tEfNS_4arch4Sm90ELb0ELb1ELb0ELb0ELb0ELb0ELb0ELb1ELb1ELb1ELb0ELb0EEENS1_21CollectiveEpilogueFwdINS6_IJSA_SC_SB_EEES9_NS_10bfloat16_tESG_Li384ELb0ELb1ELb0ELb1EEENS1_30DynamicPersistentTileSchedulerILi384ELi128ELb0ELb1ELb1EEEEEEEEEvNT_6ParamsE,"ax",@progbits
	.align	128
.text._ZN7cutlass13device_kernelIN5flash11enable_sm90INS1_16FlashAttnFwdSm90INS1_25CollectiveMainloopFwdSm90ILi2EN4cute5tupleIJNS5_1CILi1EEES8_S8_EEENS6_IJNS7_ILi192EEENS7_ILi128EEENS7_ILi96EEEEEELi96ENS_12float_e4m3_tEfNS_4arch4Sm90ELb0ELb1ELb0ELb0ELb0ELb0ELb0ELb1ELb1ELb1ELb0ELb0EEENS1_21CollectiveEpilogueFwdINS6_IJSA_SC_SB_EEES9_NS_10bfloat16_tESG_Li384ELb0ELb1ELb0ELb1EEENS1_30DynamicPersistentTileSchedulerILi384ELi128ELb0ELb1ELb1EEEEEEEEEvNT_6ParamsE:
        .type           _ZN7cutlass13device_kernelIN5flash11enable_sm90INS1_16FlashAttnFwdSm90INS1_25CollectiveMainloopFwdSm90ILi2EN4cute5tupleIJNS5_1CILi1EEES8_S8_EEENS6_IJNS7_ILi192EEENS7_ILi128EEENS7_ILi96EEEEEELi96ENS_12float_e4m3_tEfNS_4arch4Sm90ELb0ELb1ELb0ELb0ELb0ELb0ELb0ELb1ELb1ELb1ELb0ELb0EEENS1_21CollectiveEpilogueFwdINS6_IJSA_SC_SB_EEES9_NS_10bfloat16_tESG_Li384ELb0ELb1ELb0ELb1EEENS1_30DynamicPersistentTileSchedulerILi384ELi128ELb0ELb1ELb1EEEEEEEEEvNT_6ParamsE,@function
        .size           _ZN7cutlass13device_kernelIN5flash11enable_sm90INS1_16FlashAttnFwdSm90INS1_25CollectiveMainloopFwdSm90ILi2EN4cute5tupleIJNS5_1CILi1EEES8_S8_EEENS6_IJNS7_ILi192EEENS7_ILi128EEENS7_ILi96EEEEEELi96ENS_12float_e4m3_tEfNS_4arch4Sm90ELb0ELb1ELb0ELb0ELb0ELb0ELb0ELb1ELb1ELb1ELb0ELb0EEENS1_21CollectiveEpilogueFwdINS6_IJSA_SC_SB_EEES9_NS_10bfloat16_tESG_Li384ELb0ELb1ELb0ELb1EEENS1_30DynamicPersistentTileSchedulerILi384ELi128ELb0ELb1ELb1EEEEEEEEEvNT_6ParamsE,(.L_x_2301 - _ZN7cutlass13device_kernelIN5flash11enable_sm90INS1_16FlashAttnFwdSm90INS1_25CollectiveMainloopFwdSm90ILi2EN4cute5tupleIJNS5_1CILi1EEES8_S8_EEENS6_IJNS7_ILi192EEENS7_ILi128EEENS7_ILi96EEEEEELi96ENS_12float_e4m3_tEfNS_4arch4Sm90ELb0ELb1ELb0ELb0ELb0ELb0ELb0ELb1ELb1ELb1ELb0ELb0EEENS1_21CollectiveEpilogueFwdINS6_IJSA_SC_SB_EEES9_NS_10bfloat16_tESG_Li384ELb0ELb1ELb0ELb1EEENS1_30DynamicPersistentTileSchedulerILi384ELi128ELb0ELb1ELb1EEEEEEEEEvNT_6ParamsE)
        .other          _ZN7cutlass13device_kernelIN5flash11enable_sm90INS1_16FlashAttnFwdSm90INS1_25CollectiveMainloopFwdSm90ILi2EN4cute5tupleIJNS5_1CILi1EEES8_S8_EEENS6_IJNS7_ILi192EEENS7_ILi128EEENS7_ILi96EEEEEELi96ENS_12float_e4m3_tEfNS_4arch4Sm90ELb0ELb1ELb0ELb0ELb0ELb0ELb0ELb1ELb1ELb1ELb0ELb0EEENS1_21CollectiveEpilogueFwdINS6_IJSA_SC_SB_EEES9_NS_10bfloat16_tESG_Li384ELb0ELb1ELb0ELb1EEENS1_30DynamicPersistentTileSchedulerILi384ELi128ELb0ELb1ELb1EEEEEEEEEvNT_6ParamsE,@"STO_CUDA_ENTRY STV_DEFAULT"
_ZN7cutlass13device_kernelIN5flash11enable_sm90INS1_16FlashAttnFwdSm90INS1_25CollectiveMainloopFwdSm90ILi2EN4cute5tupleIJNS5_1CILi1EEES8_S8_EEENS6_IJNS7_ILi192EEENS7_ILi128EEENS7_ILi96EEEEEELi96ENS_12float_e4m3_tEfNS_4arch4Sm90ELb0ELb1ELb0ELb0ELb0ELb0ELb0ELb1ELb1ELb1ELb0ELb0EEENS1_21CollectiveEpilogueFwdINS6_IJSA_SC_SB_EEES9_NS_10bfloat16_tESG_Li384ELb0ELb1ELb0ELb1EEENS1_30DynamicPersistentTileSchedulerILi384ELi128ELb0ELb1ELb1EEEEEEEEEvNT_6ParamsE:
        /* <DEDUP_REMOVED lines=18> */
.L_x_658:
[----:B------:R-:W-:Y:S05]  /*0120*/  BSYNC B0 ;  /* 0x0000000000007941 */ /* 0x000fea0003800000 */
.L_x_657:
        /* <DEDUP_REMOVED lines=41> */
.L_x_659:
        /* <DEDUP_REMOVED lines=22> */
.L_x_660:
        /* <DEDUP_REMOVED lines=18> */
.L_x_661:
        /* <DEDUP_REMOVED lines=22> */
.L_x_662:
        /* <DEDUP_REMOVED lines=22> */
.L_x_663:
[----:B------:R-:W-:Y:S01]  /*0900*/  PLOP3.LUT P0, PT, PT, PT, UP0, 0x80, 0x0 ;  /* 0x000000000000781c */ /* 0x000fe20003f0f008 */
[----:B------:R-:W-:Y:S01]  /*0910*/  UMOV UR42, 0x1 ;  /* 0x00000001002a7882 */ /* 0x000fe20000000000 */
[----:B------:R-:W-:Y:S01]  /*0920*/  NOP ;  /* 0x0000000000007918 */ /* 0x000fe20000000000 */
[----:B------:R-:W-:Y:S01]  /*0930*/  USEL UR42, UR42, 0x2, !UP0 ;  /* 0x000000022a2a7887 */ /* 0x000fe2000c000000 */
[----:B------:R-:W-:Y:S01]  /*0940*/  ULDC.64 UR46, c[0x0][0x208] ;  /* 0x00008200002e7ab9 */ /* 0x000fe20000000a00 */
[----:B012-4-:R-:W-:Y:S08]  /*0950*/  BAR.SYNC.DEFER_BLOCKING 0x0 ;  /* 0x0000000000007b1d */ /* 0x017ff00000010000 */
[----:B------:R-:W-:Y:S05]  /*0960*/  @!P0 BRA `(.L_x_664) ;  /* 0x000000e000a08947 */ /* 0x000fea0003800000 */
.L_x_665:
[----:B------:R-:W-:-:S08]  /*0970*/  NOP ;  /* 0x0000000000007918 */ /* 0x000fd00000000000 */
[----:B------:R-:W0:Y:S02]  /*0980*/  USETMAXREG.TRY_ALLOC.CTAPOOL UP0, 0xa0 ;  /* 0x000000a0000079c8 */ /* 0x000e240008000600 */
[----:B0-----:R-:W-:-:S13]  /*0990*/  PLOP3.LUT P0, PT, PT, PT, UP0, 0x80, 0x0 ;  /* 0x000000000000781c */ /* 0x001fda0003f0f008 */
[----:B------:R-:W-:Y:S05]  /*09a0*/  @!P0 BRA `(.L_x_665) ;  /* 0xfffffffc00f08947 */ /* 0x000fea000383ffff */
[----:B------:R-:W0:Y:S08]  /*09b0*/  S2UR UR4, SR_CTAID.X ;  /* 0x00000000000479c3 */ /* 0x000e300000002500 */
[----:B------:R-:W-:Y:S08]  /*09c0*/  BAR.ARV 0x4, 0x200 ;  /* 0x0108000000007b1d */ /* 0x000ff00000002000 */
[----:B------:R-:W0:Y:S08]  /*09d0*/  LDC R0, c[0x0][0xc38] ;  /* 0x00030e00ff007b82 */ /* 0x000e300000000800 */
[----:B------:R-:W-:Y:S06]  /*09e0*/  BAR.ARV 0x8, 0x200 ;  /* 0x0208000000007b1d */ /* 0x000fec0000002000 */
[----:B0-----:R-:W-:-:S13]  /*09f0*/  ISETP.LE.AND P0, PT, R0, UR4, PT ;  /* 0x0000000400007c0c */ /* 0x001fda000bf03270 */
[----:B------:R-:W-:Y:S05]  /*0a00*/  @P0 EXIT ;  /* 0x000000000000094d */ /* 0x000fea0003800000 */
[----:B------:R-:W0:Y:S01]  /*0a10*/  S2R R2, SR_TID.X ;  /* 0x0000000000027919 */ /* 0x000e220000002100 */
        /* <DEDUP_REMOVED lines=45> */
[----:B------:R-:W-:Y:S01]  /*0cf0*/  IMAD R156, R4, 0x40, R7 ;  /* 0x00000040049c7824 */ /* 0x000fe200078e0207 */
[----:B------:R-:W-:Y:S01]  /*0d00*/  SHF.R.S32.HI R2, RZ, 0x1f, R22 ;  /* 0x0000001fff027819 */ /* 0x000fe20000011416 */
[----:B------:R-:W-:Y:S01]  /*0d10*/  IMAD.IADD R3, R152, 0x1, -R3 ;  /* 0x0000000198037824 */ /* 0x000fe200078e0a03 */
[----:B------:R-:W-:Y:S01]  /*0d20*/  SHF.R.S32.HI R0, RZ, 0x1f, R23 ;  /* 0x0000001fff007819 */ /* 0x000fe20000011417 */
[----:B------:R-:W-:Y:S02]  /*0d30*/  IMAD.IADD R16, R154, 0x1, -R5 ;  /* 0x000000019a107824 */ /* 0x000fe400078e0a05 */
[----:B------:R-:W-:-:S07]  /*0d40*/  IMAD R17, R3, 0x8, R156 ;  /* 0x0000000803117824 */ /* 0x000fce00078e029c */
.L_x_758:
[----:B------:R-:W-:Y:S01]  /*0d50*/  ULDC UR5, c[0x0][0xc60] ;  /* 0x0003180000057ab9 */ /* 0x000fe20000000800 */
[----:B------:R-:W-:Y:S01]  /*0d60*/  UMOV UR9, UR4 ;  /* 0x0000000400097c82 */ /* 0x000fe20008000000 */
[----:B------:R-:W-:-:S11]  /*0d70*/  UISETP.NE.AND UP0, UPT, UR5, 0x1, UPT ;  /* 0x000000010500788c */ /* 0x000fd6000bf05270 */
[----:B------:R-:W-:Y:S01]  /*0d80*/  @UP0 ULDC UR6, c[0x0][0xc64] ;  /* 0x0003190000060ab9 */ /* 0x000fe20000000800 */
[----:B------:R-:W-:Y:S01]  /*0d90*/  @UP0 ULDC UR8, c[0x0][0xc68] ;  /* 0x00031a0000080ab9 */ /* 0x000fe20000000800 */
[----:B------:R-:W-:-:S04]  /*0da0*/  UIMAD.WIDE.U32 UR6, UR4, UR6, URZ ;  /* 0x00000006040672a5 */ /* 0x000fc8000f8e003f */
[----:B------:R-:W-:-:S03]  /*0db0*/  @UP0 USHF.R.U32.HI UR9, URZ, UR8, UR7 ;  /* 0x000000083f090299 */ /* 0x000fc60008011607 */
[----:B------:R-:W-:Y:S02]  /*0dc0*/  ULDC UR6, c[0x0][0xc78] ;  /* 0x00031e0000067ab9 */ /* 0x000fe40000000800 */
[----:B------:R-:W-:Y:S02]  /*0dd0*/  UISETP.GE.AND UP0, UPT, UR9, UR6, UPT ;  /* 0x000000060900728c */ /* 0x000fe4000bf06270 */
[----:B------:R-:W-:-:S04]  /*0de0*/  UIADD3 UR6, -UR9, URZ, URZ ;  /* 0x0000003f09067290 */ /* 0x000fc8000fffe13f */
[----:B------:R-:W-:Y:S01]  /*0df0*/  PLOP3.LUT P0, PT, PT, PT, UP0, 0x80, 0x0 ;  /* 0x000000000000781c */ /* 0x000fe20003f0f008 */
[----:B------:R-:W-:-:S12]  /*0e00*/  UIMAD UR7, UR5, UR6, UR4 ;  /* 0x00000006050772a4 */ /* 0x000fd8000f8e0204 */
[----:B01234-:R-:W-:Y:S05]  /*0e10*/  @!P0 BRA `(.L_x_666) ;  /* 0x0000000000208947 */ /* 0x01ffea0003800000 */
[----:B------:R-:W-:Y:S01]  /*0e20*/  ULDC UR6, c[0x0][0xc6c] ;  /* 0x00031b0000067ab9 */ /* 0x000fe20000000800 */
[----:B------:R-:W-:Y:S01]  /*0e30*/  UMOV UR8, UR7 ;  /* 0x0000000700087c82 */ /* 0x000fe20008000000 */
[----:B------:R-:W-:-:S11]  /*0e40*/  UISETP.NE.AND UP0, UPT, UR6, 0x1, UPT ;  /* 0x000000010600788c */ /* 0x000fd6000bf05270 */
[----:B------:R-:W-:Y:S02]  /*0e50*/  @UP0 ULDC.64 UR10, c[0x0][0xc70] ;  /* 0x00031c00000a0ab9 */ /* 0x000fe40000000a00 */
[----:B------:R-:W-:-:S04]  /*0e60*/  UIMAD.WIDE.U32 UR4, UR7, UR10, URZ ;  /* 0x0000000a070472a5 */ /* 0x000fc8000f8e003f */
[----:B------:R-:W-:-:S04]  /*0e70*/  @UP0 USHF.R.U32.HI UR8, URZ, UR11, UR5 ;  /* 0x0000000b3f080299 */ /* 0x000fc80008011605 */
[----:B------:R-:W-:Y:S01]  /*0e80*/  UIMAD UR4, UR8, UR6, URZ ;  /* 0x00000006080472a4 */ /* 0x000fe2000f8e023f */
[----:B------:R-:W-:Y:S11]  /*0e90*/  BRA `(.L_x_667) ;  /* 0x00000000001c7947 */ /* 0x000ff60003800000 */
.L_x_666:
[----:B------:R-:W-:Y:S01]  /*0ea0*/  ULDC UR6, c[0x0][0xc54] ;  /* 0x0003150000067ab9 */ /* 0x000fe20000000800 */
[----:B------:R-:W-:Y:S01]  /*0eb0*/  UMOV UR8, UR7 ;  /* 0x0000000700087c82 */ /* 0x000fe20008000000 */
[----:B------:R-:W-:-:S11]  /*0ec0*/  UISETP.NE.AND UP0, UPT, UR6, 0x1, UPT ;  /* 0x000000010600788c */ /* 0x000fd6000bf05270 */
[----:B------:R-:W-:Y:S02]  /*0ed0*/  @UP0 ULDC.64 UR10, c[0x0][0xc58] ;  /* 0x00031600000a0ab9 */ /* 0x000fe40000000a00 */
[----:B------:R-:W-:-:S04]  /*0ee0*/  UIMAD.WIDE.U32 UR4, UR7, UR10, URZ ;  /* 0x0000000a070472a5 */ /* 0x000fc8000f8e003f */
[----:B------:R-:W-:-:S04]  /*0ef0*/  @UP0 USHF.R.U32.HI UR8, URZ, UR11, UR5 ;  /* 0x0000000b3f080299 */ /* 0x000fc80008011605 */
[----:B------:R-:W-:-:S12]  /*0f00*/  UIMAD UR4, UR8, UR6, URZ ;  /* 0x00000006080472a4 */ /* 0x000fd8000f8e023f */
.L_x_667:
[----:B------:R-:W-:Y:S01]  /*0f10*/  ULDC UR38, c[0x0][0xc48] ;  /* 0x0003120000267ab9 */ /* 0x000fe20000000800 */
[----:B------:R-:W-:Y:S01]  /*0f20*/  UIADD3 UR6, UR7, -UR4, URZ ;  /* 0x8000000407067290 */ /* 0x000fe2000fffe03f */
[----:B------:R-:W-:Y:S01]  /*0f30*/  IMAD.MOV.U32 R5, RZ, RZ, 0x3f800000 ;  /* 0x3f800000ff057424 */ /* 0x000fe200078e00ff */
[----:B------:R-:W-:Y:S01]  /*0f40*/  UISETP.NE.AND UP2, UPT, UR38, 0x1, UPT ;  /* 0x000000012600788c */ /* 0x000fe2000bf45270 */
[----:B------:R-:W-:Y:S01]  /*0f50*/  IMAD.MOV.U32 R0, RZ, RZ, 0x3f800000 ;  /* 0x3f800000ff007424 */ /* 0x000fe200078e00ff */
[----:B------:R-:W-:Y:S01]  /*0f60*/  ULDC.64 UR4, c[0x0][0x990] ;  /* 0x0002640000047ab9 */ /* 0x000fe20000000a00 */
[----:B------:R-:W-:Y:S01]  /*0f70*/  ULDC UR18, c[0x0][0xc54] ;  /* 0x0003150000127ab9 */ /* 0x000fe20000000800 */
[----:B------:R-:W-:Y:S02]  /*0f80*/  UISETP.NE.U32.AND UP0, UPT, UR4, URZ, UPT ;  /* 0x0000003f0400728c */ /* 0x000fe4000bf05070 */
[----:B------:R-:W-:Y:S02]  /*0f90*/  UIMAD UR18, UR9, UR18, UR6 ;  /* 0x00000012091272a4 */ /* 0x000fe4000f8e0206 */
[----:B------:R-:W-:Y:S01]  /*0fa0*/  UISETP.NE.AND.EX UP0, UPT, UR5, URZ, UPT, UP0 ;  /* 0x0000003f0500728c */ /* 0x000fe2000bf05300 */
[----:B------:R-:W-:-:S02]  /*0fb0*/  ULDC.64 UR6, c[0x0][0x998] ;  /* 0x0002660000067ab9 */ /* 0x000fc40000000a00 */
[----:B------:R-:W-:Y:S01]  /*0fc0*/  @UP2 ULDC UR10, c[0x0][0xc4c] ;  /* 0x00031300000a2ab9 */ /* 0x000fe20000000800 */
[----:B------:R-:W-:Y:S02]  /*0fd0*/  UISETP.NE.U32.AND UP1, UPT, UR6, URZ, UPT ;  /* 0x0000003f0600728c */ /* 0x000fe4000bf25070 */
[----:B------:R-:W-:Y:S01]  /*0fe0*/  UIMAD.WIDE.U32 UR10, UR18, UR10, URZ ;  /* 0x0000000a120a72a5 */ /* 0x000fe2000f8e003f */
[----:B------:R-:W-:Y:S01]  /*0ff0*/  PLOP3.LUT P0, PT, PT, PT, UP0, 0x80, 0x0 ;  /* 0x000000000000781c */ /* 0x000fe20003f0f008 */
[----:B------:R-:W-:Y:S01]  /*1000*/  @UP2 ULDC UR9, c[0x0][0xc50] ;  /* 0x0003140000092ab9 */ /* 0x000fe20000000800 */
[----:B------:R-:W-:Y:S01]  /*1010*/  UISETP.NE.AND.EX UP1, UPT, UR7, URZ, UPT, UP1 ;  /* 0x0000003f0700728c */ /* 0x000fe2000bf25310 */
[----:B------:R-:W-:Y:S01]  /*1020*/  UMOV UR37, UR18 ;  /* 0x0000001200257c82 */ /* 0x000fe20008000000 */
[----:B------:R-:W-:Y:S02]  /*1030*/  @UP2 USHF.R.U32.HI UR37, URZ, UR9, UR11 ;  /* 0x000000093f252299 */ /* 0x000fe4000801160b */
[----:B------:R-:W-:-:S02]  /*1040*/  ULOP3.LUT UR8, URZ, UR8, URZ, 0x33, !UPT ;  /* 0x000000083f087292 */ /* 0x000fc4000f8e333f */
[----:B------:R-:W-:Y:S01]  /*1050*/  PLOP3.LUT P1, PT, PT, PT, UP1, 0x80, 0x0 ;  /* 0x000000000000781c */ /* 0x000fe20003f2f018 */
[----:B------:R-:W-:Y:S01]  /*1060*/  @UP0 USHF.R.S32.HI UR9, URZ, 0x1f, UR37 ;  /* 0x0000001f3f090899 */ /* 0x000fe20008011425 */
[----:B------:R-:W-:Y:S01]  /*1070*/  @UP0 ULDC.64 UR10, c[0x0][0x9a8] ;  /* 0x00026a00000a0ab9 */ /* 0x000fe20000000a00 */
[----:B------:R-:W-:Y:S02]  /*1080*/  UIADD3 UR15, -UR37, URZ, URZ ;  /* 0x0000003f250f7290 */ /* 0x000fe4000fffe13f */
[----:B------:R-:W-:Y:S02]  /*1090*/  @UP0 UIMAD UR9, UR9, UR10, URZ ;  /* 0x0000000a090902a4 */ /* 0x000fe4000f8e023f */
[----:B------:R-:W-:Y:S02]  /*10a0*/  @UP0 UIMAD.WIDE.U32 UR12, UR37, UR10, URZ ;  /* 0x0000000a250c02a5 */ /* 0x000fe4000f8e003f */
[----:B------:R-:W-:Y:S01]  /*10b0*/  @UP1 USHF.R.S32.HI UR10, URZ, 0x1f, UR37 ;  /* 0x0000001f3f0a1899 */ /* 0x000fe20008011425 */
[----:B------:R-:W-:Y:S01]  /*10c0*/  @UP1 ULDC.64 UR16, c[0x0][0x9b8] ;  /* 0x00026e0000101ab9 */ /* 0x000fe20000000a00 */
[----:B------:R-:W-:-:S02]  /*10d0*/  @UP0 UIMAD UR14, UR37, UR11, UR9 ;  /* 0x0000000b250e02a4 */ /* 0x000fc4000f8e0209 */
[----:B------:R-:W-:Y:S02]  /*10e0*/  @UP1 UIMAD UR9, UR10, UR16, URZ ;  /* 0x000000100a0912a4 */ /* 0x000fe4000f8e023f */
[----:B------:R-:W-:Y:S02]  /*10f0*/  UIMAD UR38, UR38, UR15, UR18 ;  /* 0x0000000f262672a4 */ /* 0x000fe4000f8e0212 */
[----:B------:R-:W-:Y:S02]  /*1100*/  @UP1 UIMAD UR15, UR37, UR17, UR9 ;  /* 0x00000011250f12a4 */ /* 0x000fe4000f8e0209 */
[----:B------:R-:W-:Y:S02]  /*1110*/  @UP0 USHF.R.S32.HI UR9, URZ, 0x1f, UR38 ;  /* 0x0000001f3f090899 */ /* 0x000fe40008011426 */
[----:B------:R-:W-:Y:S02]  /*1120*/  @UP1 UIMAD.WIDE.U32 UR10, UR37, UR16, URZ ;  /* 0x00000010250a12a5 */ /* 0x000fe4000f8e003f */
[----:B------:R-:W-:Y:S01]  /*1130*/  @UP1 USHF.R.S32.HI UR20, URZ, 0x1f, UR38 ;  /* 0x0000001f3f141899 */ /* 0x000fe20008011426 */
[----:B------:R-:W-:Y:S01]  /*1140*/  @UP0 ULDC.64 UR16, c[0x0][0x9b0] ;  /* 0x00026c0000100ab9 */ /* 0x000fe20000000a00 */
[----:B------:R-:W-:Y:S01]  /*1150*/  @UP1 ULDC.64 UR18, c[0x0][0x9c0] ;  /* 0x0002700000121ab9 */ /* 0x000fe20000000a00 */
[----:B------:R-:W-:-:S02]  /*1160*/  @UP0 UIADD3 UR13, UR13, UR14, URZ ;  /* 0x0000000e0d0d0290 */ /* 0x000fc4000fffe03f */
[----:B------:R-:W-:Y:S02]  /*1170*/  @UP0 UIMAD UR9, UR9, UR16, URZ ;  /* 0x00000010090902a4 */ /* 0x000fe4000f8e023f */
[----:B------:R-:W-:Y:S02]  /*1180*/  @UP1 UIADD3 UR11, UR11, UR15, URZ ;  /* 0x0000000f0b0b1290 */ /* 0x000fe4000fffe03f */
[----:B------:R-:W-:Y:S02]  /*1190*/  @UP1 UIMAD UR14, UR20, UR18, URZ ;  /* 0x00000012140e12a4 */ /* 0x000fe4000f8e023f */
[----:B------:R-:W-:Y:S02]  /*11a0*/  @UP0 UIMAD UR9, UR38, UR17, UR9 ;  /* 0x00000011260902a4 */ /* 0x000fe4000f8e0209 */
[----:B------:R-:W-:Y:S02]  /*11b0*/  @UP0 UIMAD.WIDE.U32 UR12, UR38, UR16, UR12 ;  /* 0x00000010260c02a5 */ /* 0x000fe4000f8e000c */
[----:B------:R-:W-:-:S02]  /*11c0*/  @UP1 UIMAD UR14, UR38, UR19, UR14 ;  /* 0x00000013260e12a4 */ /* 0x000fc4000f8e020e */
[----:B------:R-:W-:Y:S02]  /*11d0*/  @UP1 UIMAD.WIDE.U32 UR10, UR38, UR18, UR10 ;  /* 0x00000012260a12a5 */ /* 0x000fe4000f8e000a */
[----:B------:R-:W-:Y:S02]  /*11e0*/  @UP0 UIADD3 UR13, UR13, UR9, URZ ;  /* 0x000000090d0d0290 */ /* 0x000fe4000fffe03f */
[----:B------:R-:W-:Y:S02]  /*11f0*/  @UP0 ULEA UR4, UP2, UR12, UR4, 0x2 ;  /* 0x000000040c040291 */ /* 0x000fe4000f84103f */
[----:B------:R-:W-:Y:S02]  /*1200*/  @UP1 UIADD3 UR9, UR11, UR14, URZ ;  /* 0x0000000e0b091290 */ /* 0x000fe4000fffe03f */
[----:B------:R-:W-:Y:S02]  /*1210*/  @UP1 ULEA UR6, UP3, UR10, UR6, 0x2 ;  /* 0x000000060a061291 */ /* 0x000fe4000f86103f */
[----:B------:R-:W-:Y:S01]  /*1220*/  @UP0 ULEA.HI.X UR5, UR12, UR5, UR13, 0x2, UP2 ;  /* 0x000000050c050291 */ /* 0x000fe200090f140d */
[----:B------:R-:W-:Y:S01]  /*1230*/  IMAD.U32 R2, RZ, RZ, UR4 ;  /* 0x00000004ff027e24 */ /* 0x000fe2000f8e00ff */
[----:B------:R-:W-:-:S02]  /*1240*/  @UP1 ULEA.HI.X UR7, UR10, UR7, UR9, 0x2, UP3 ;  /* 0x000000070a071291 */ /* 0x000fc400098f1409 */
[----:B------:R-:W-:Y:S01]  /*1250*/  IMAD.U32 R6, RZ, RZ, UR6 ;  /* 0x00000006ff067e24 */ /* 0x000fe2000f8e00ff */
[----:B------:R-:W-:Y:S01]  /*1260*/  ULDC UR40, c[0x0][0x424] ;  /* 0x0001090000287ab9 */ /* 0x000fe20000000800 */
[----:B------:R-:W-:Y:S01]  /*1270*/  IMAD.U32 R3, RZ, RZ, UR5 ;  /* 0x00000005ff037e24 */ /* 0x000fe2000f8e00ff */
[----:B------:R-:W-:Y:S01]  /*1280*/  ULDC.64 UR4, c[0x0][0x418] ;  /* 0x0001060000047ab9 */ /* 0x000fe20000000a00 */
[----:B------:R-:W-:Y:S01]  /*1290*/  IMAD.U32 R7, RZ, RZ, UR7 ;  /* 0x00000007ff077e24 */ /* 0x000fe2000f8e00ff */
[----:B------:R-:W-:Y:S01]  /*12a0*/  ULDC UR51, c[0x0][0x288] ;  /* 0x0000a20000337ab9 */ /* 0x000fe20000000800 */
[----:B------:R-:W-:Y:S01]  /*12b0*/  ULDC UR10, c[0x0][0x2f0] ;  /* 0x0000bc00000a7ab9 */ /* 0x000fe20000000800 */
[----:B------:R-:W2:Y:S01]  /*12c0*/  @P0 LDG.E R5, desc[UR46][R2.64] ;  /* 0x0000002e02050981 */ /* 0x000ea2000c1e1900 */
[----:B------:R-:W-:-:S03]  /*12d0*/  ULDC UR11, c[0x0][0x988] ;  /* 0x00026200000b7ab9 */ /* 0x000fc60000000800 */
[----:B------:R-:W2:Y:S01]  /*12e0*/  @P1 LDG.E R0, desc[UR46][R6.64] ;  /* 0x0000002e06001981 */ /* 0x000ea2000c1e1900 */
[----:B------:R-:W-:Y:S02]  /*12f0*/  UISETP.NE.U32.AND UP0, UPT, UR4, URZ, UPT ;  /* 0x0000003f0400728c */ /* 0x000fe4000bf05070 */
[----:B------:R-:W-:Y:S02]  /*1300*/  UIADD3 UR9, -UR51, 0x1, URZ ;  /* 0x0000000133097890 */ /* 0x000fe4000fffe13f */
[----:B------:R-:W-:Y:S01]  /*1310*/  UISETP.NE.AND.EX UP0, UPT, UR5, URZ, UPT, UP0 ;  /* 0x0000003f0500728c */ /* 0x000fe2000bf05300 */
[----:B------:R-:W-:Y:S02]  /*1320*/  ULDC UR4, c[0x0][0xc3c] ;  /* 0x00030f0000047ab9 */ /* 0x000fe40000000800 */
[----:B------:R-:W-:Y:S01]  /*1330*/  ULDC UR5, c[0x0][0x448] ;  /* 0x0001120000057ab9 */ /* 0x000fe20000000800 */
[----:B------:R-:W-:Y:S02]  /*1340*/  UIADD3 UR4, UR8, UR4, URZ ;  /* 0x0000000408047290 */ /* 0x000fe4000fffe03f */
[----:B------:R-:W-:-:S02]  /*1350*/  UISETP.NE.AND UP1, UPT, UR5, 0x1, UPT ;  /* 0x000000010500788c */ /* 0x000fc4000bf25270 */
[----:B------:R-:W-:Y:S02]  /*1360*/  UIMAD UR39, UR4, 0xc0, URZ ;  /* 0x000000c0042778a4 */ /* 0x000fe4000f8e023f */
[----:B------:R-:W-:Y:S02]  /*1370*/  USEL UR40, UR40, 0x1, UP0 ;  /* 0x0000000128287887 */ /* 0x000fe40008000000 */
[----:B------:R-:W-:Y:S01]  /*1380*/  UIADD3 UR8, UR39, 0xbf, URZ ;  /* 0x000000bf27087890 */ /* 0x000fe2000fffe03f */
[----:B------:R-:W-:Y:S01]  /*1390*/  ULDC.64 UR4, c[0x0][0x9e0] ;  /* 0x0002780000047ab9 */ /* 0x000fe20000000a00 */
[----:B------:R-:W-:-:S03]  /*13a0*/  UIMAD UR9, UR40, UR10, UR9 ;  /* 0x0000000a280972a4 */ /* 0x000fc6000f8e0209 */
[----:B------:R-:W-:Y:S01]  /*13b0*/  @UP1 ULDC UR6, c[0x0][0x44c] ;  /* 0x0001130000061ab9 */ /* 0x000fe20000000800 */
[----:B------:R-:W-:Y:S02]  /*13c0*/  UISETP.GE.AND UP2, UPT, UR5, 0x1, UPT ;  /* 0x000000010500788c */ /* 0x000fe4000bf46270 */
[----:B------:R-:W-:Y:S01]  /*13d0*/  UIMAD.WIDE.U32 UR6, UR8, UR6, URZ ;  /* 0x00000006080672a5 */ /* 0x000fe2000f8e003f */
[----:B------:R-:W-:-:S03]  /*13e0*/  @UP1 ULDC UR12, c[0x0][0x450] ;  /* 0x00011400000c1ab9 */ /* 0x000fc60000000800 */
[----:B------:R-:W-:Y:S01]  /*13f0*/  @UP1 USHF.R.U32.HI UR8, URZ, UR12, UR7 ;  /* 0x0000000c3f081299 */ /* 0x000fe20008011607 */
[----:B------:R-:W-:-:S03]  /*1400*/  PLOP3.LUT P1, PT, PT, PT, UP2, 0x80, 0x0 ;  /* 0x000000000000781c */ /* 0x000fc60003f2f028 */
[----:B------:R-:W-:-:S04]  /*1410*/  UIADD3 UR8, UR9, UR8, URZ ;  /* 0x0000000809087290 */ /* 0x000fc8000fffe03f */
[----:B------:R-:W-:Y:S01]  /*1420*/  UIADD3 UR4, UR8, UR4, URZ ;  /* 0x0000000408047290 */ /* 0x000fe2000fffe03f */
[----:B--2---:R-:W-:-:S04]  /*1430*/  FMUL.FTZ R0, R5, R0 ;  /* 0x0000000005007220 */ /* 0x004fc80000410000 */
[----:B------:R-:W-:-:S05]  /*1440*/  FMUL.FTZ R0, R0, UR11 ;  /* 0x0000000b00007c20 */ /* 0x000fca0008410000 */
[----:B------:R-:W-:Y:S01]  /*1450*/  R2UR UR41, R0 ;  /* 0x00000000002972ca */ /* 0x000fe200000e0000 */
[----:B------:R-:W-:Y:S01]  /*1460*/  IMAD.U32 R0, RZ, RZ, UR4 ;  /* 0x00000004ff007e24 */ /* 0x000fe2000f8e00ff */
[----:B------:R-:W-:-:S13]  /*1470*/  @!P1 BRA `(.L_x_668) ;  /* 0x0000000000409947 */ /* 0x000fda0003800000 */
[----:B------:R-:W-:Y:S01]  /*1480*/  ISETP.LT.AND P0, PT, RZ, UR8, PT ;  /* 0x00000008ff007c0c */ /* 0x000fe2000bf01270 */
[----:B------:R-:W-:-:S12]  /*1490*/  UIADD3 UR4, UR8, -0x1, URZ ;  /* 0xffffffff08047890 */ /* 0x000fd8000fffe03f */
[----:B------:R-:W-:Y:S05]  /*14a0*/  @P0 BRA `(.L_x_669) ;  /* 0x00000000001c0947 */ /* 0x000fea0003800000 */
[----:B------:R-:W-:Y:S02]  /*14b0*/  UISETP.NE.AND UP0, UPT, UR5, 0x1, UPT ;  /* 0x000000010500788c */ /* 0x000fe4000bf05270 */
[----:B------:R-:W-:-:S09]  /*14c0*/  UIADD3 UR4, -UR8, URZ, URZ ;  /* 0x0000003f08047290 */ /* 0x000fd2000fffe13f */
[----:B------:R-:W-:Y:S02]  /*14d0*/  @UP0 ULDC.64 UR8, c[0x0][0x9e8] ;  /* 0x00027a0000080ab9 */ /* 0x000fe40000000a00 */
[----:B------:R-:W-:-:S04]  /*14e0*/  UIMAD.WIDE.U32 UR6, UR4, UR8, URZ ;  /* 0x00000008040672a5 */ /* 0x000fc8000f8e003f */
[----:B------:R-:W-:-:S04]  /*14f0*/  @UP0 USHF.R.U32.HI UR4, URZ, UR9, UR7 ;  /* 0x000000093f040299 */ /* 0x000fc80008011607 */
[----:B------:R-:W-:Y:S01]  /*1500*/  ULOP3.LUT UR4, URZ, UR4, URZ, 0x33, !UPT ;  /* 0x000000043f047292 */ /* 0x000fe2000f8e333f */
[----:B------:R-:W-:Y:S11]  /*1510*/  BRA `(.L_x_670) ;  /* 0x0000000000107947 */ /* 0x000ff60003800000 */
.L_x_669:
[----:B------:R-:W-:-:S11]  /*1520*/  UISETP.NE.AND UP0, UPT, UR5, 0x1, UPT ;  /* 0x000000010500788c */ /* 0x000fd6000bf05270 */
[----:B------:R-:W-:Y:S02]  /*1530*/  @UP0 ULDC.64 UR8, c[0x0][0x9e8] ;  /* 0x00027a0000080ab9 */ /* 0x000fe40000000a00 */
[----:B------:R-:W-:-:S04]  /*1540*/  UIMAD.WIDE.U32 UR6, UR4, UR8, URZ ;  /* 0x00000008040672a5 */ /* 0x000fc8000f8e003f */
[----:B------:R-:W-:-:S12]  /*1550*/  @UP0 USHF.R.U32.HI UR4, URZ, UR9, UR7 ;  /* 0x000000093f040299 */ /* 0x000fd80008011607 */
.L_x_670:
[----:B------:R-:W-:-:S06]  /*1560*/  UIMAD UR4, UR4, UR5, UR5 ;  /* 0x00000005040472a4 */ /* 0x000fcc000f8e0205 */
[----:B------:R-:W-:-:S07]  /*1570*/  VIMNMX R0, R0, UR4, PT ;  /* 0x0000000400007c48 */ /* 0x000fce000bfe0100 */
.L_x_668:
[----:B------:R-:W-:Y:S01]  /*1580*/  UIMAD UR4, UR40, UR10, 0x7f ;  /* 0x0000007f280474a4 */ /* 0x000fe2000f8e020a */
[----:B------:R-:W-:Y:S01]  /*1590*/  VIADD R0, R0, 0x7f ;  /* 0x0000007f00007836 */ /* 0x000fe20000000000 */
[----:B------:R-:W-:Y:S01]  /*15a0*/  @UP1 ULDC UR6, c[0x0][0x44c] ;  /* 0x0001130000061ab9 */ /* 0x000fe20000000800 */
[----:B------:R-:W-:Y:S01]  /*15b0*/  @UP1 ULDC UR11, c[0x0][0x450] ;  /* 0x00011400000b1ab9 */ /* 0x000fe20000000800 */
[----:B------:R-:W-:Y:S02]  /*15c0*/  USHF.R.S32.HI UR8, URZ, 0x1f, UR4 ;  /* 0x0000001f3f087899 */ /* 0x000fe40008011404 */
[----:B------:R-:W-:Y:S01]  /*15d0*/  UIMAD.WIDE.U32 UR6, UR39, UR6, URZ ;  /* 0x00000006270672a5 */ /* 0x000fe2000f8e003f */
[----:B------:R-:W-:Y:S01]  /*15e0*/  SHF.R.S32.HI R3, RZ, 0x1f, R0 ;  /* 0x0000001fff037819 */ /* 0x000fe20000011400 */
[----:B------:R-:W-:Y:S01]  /*15f0*/  UMOV UR9, UR39 ;  /* 0x0000002700097c82 */ /* 0x000fe20008000000 */
[----:B------:R-:W-:Y:S02]  /*1600*/  ULEA.HI UR8, UR8, UR4, URZ, 0x7 ;  /* 0x0000000408087291 */ /* 0x000fe4000f8f383f */
[----:B------:R-:W-:Y:S01]  /*1610*/  @UP1 USHF.R.U32.HI UR9, URZ, UR11, UR7 ;  /* 0x0000000b3f091299 */ /* 0x000fe20008011607 */
[----:B------:R-:W-:Y:S01]  /*1620*/  LEA.HI R3, R3, R0, RZ, 0x7 ;  /* 0x0000000003037211 */ /* 0x000fe200078f38ff */
[----:B------:R-:W-:-:S02]  /*1630*/  UIMAD UR51, UR40, UR10, -UR51 ;  /* 0x0000000a283372a4 */ /* 0x000fc4000f8e0a33 */
[----:B------:R-:W-:Y:S01]  /*1640*/  USHF.R.S32.HI UR8, URZ, 0x7, UR8 ;  /* 0x000000073f087899 */ /* 0x000fe20008011408 */
[----:B------:R-:W-:Y:S01]  /*1650*/  SHF.R.S32.HI R3, RZ, 0x7, R3 ;  /* 0x00000007ff037819 */ /* 0x000fe20000011403 */
[----:B------:R-:W-:-:S03]  /*1660*/  UIADD3 UR4, UR51, UR9, URZ ;  /* 0x0000000933047290 */ /* 0x000fc6000fffe03f */
[----:B------:R-:W-:Y:S01]  /*1670*/  ULDC UR9, c[0x0][0x9dc] ;  /* 0x0002770000097ab9 */ /* 0x000fe20000000800 */
[----:B------:R-:W-:Y:S01]  /*1680*/  VIMNMX R88, R3, UR8, PT ;  /* 0x0000000803587c48 */ /* 0x000fe2000bfe0100 */
[----:B------:R-:W-:Y:S01]  /*1690*/  UIADD3 UR9, UR4, -UR9, URZ ;  /* 0x8000000904097290 */ /* 0x000fe2000fffe03f */
[----:B------:R-:W-:Y:S11]  /*16a0*/  @!P1 BRA `(.L_x_671) ;  /* 0x0000000000449947 */ /* 0x000ff60003800000 */
[----:B------:R-:W-:-:S06]  /*16b0*/  UISETP.GT.AND UP0, UPT, UR4, -0x1, UPT ;  /* 0xffffffff0400788c */ /* 0x000fcc000bf04270 */
[----:B------:R-:W-:-:S13]  /*16c0*/  PLOP3.LUT P0, PT, PT, PT, UP0, 0x80, 0x0 ;  /* 0x000000000000781c */ /* 0x000fda0003f0f008 */
[----:B------:R-:W-:Y:S05]  /*16d0*/  @P0 BRA `(.L_x_672) ;  /* 0x00000000001c0947 */ /* 0x000fea0003800000 */
[----:B------:R-:W-:Y:S02]  /*16e0*/  UISETP.NE.AND UP0, UPT, UR5, 0x1, UPT ;  /* 0x000000010500788c */ /* 0x000fe4000bf05270 */
[----:B------:R-:W-:-:S09]  /*16f0*/  ULOP3.LUT UR4, URZ, UR4, URZ, 0x33, !UPT ;  /* 0x000000043f047292 */ /* 0x000fd2000f8e333f */
[----:B------:R-:W-:Y:S02]  /*1700*/  @UP0 ULDC.64 UR10, c[0x0][0x9e8] ;  /* 0x00027a00000a0ab9 */ /* 0x000fe40000000a00 */
[----:B------:R-:W-:-:S04]  /*1710*/  UIMAD.WIDE.U32 UR6, UR4, UR10, URZ ;  /* 0x0000000a040672a5 */ /* 0x000fc8000f8e003f */
[----:B------:R-:W-:-:S04]  /*1720*/  @UP0 USHF.R.U32.HI UR4, URZ, UR11, UR7 ;  /* 0x0000000b3f040299 */ /* 0x000fc80008011607 */
[----:B------:R-:W-:Y:S01]  /*1730*/  ULOP3.LUT UR4, URZ, UR4, URZ, 0x33, !UPT ;  /* 0x000000043f047292 */ /* 0x000fe2000f8e333f */
[----:B------:R-:W-:Y:S11]  /*1740*/  BRA `(.L_x_673) ;  /* 0x0000000000107947 */ /* 0x000ff60003800000 */
.L_x_672:
[----:B------:R-:W-:-:S11]  /*1750*/  UISETP.NE.AND UP0, UPT, UR5, 0x1, UPT ;  /* 0x000000010500788c */ /* 0x000fd6000bf05270 */
[----:B------:R-:W-:Y:S02]  /*1760*/  @UP0 ULDC.64 UR10, c[0x0][0x9e8] ;  /* 0x00027a00000a0ab9 */ /* 0x000fe40000000a00 */
[----:B------:R-:W-:-:S04]  /*1770*/  UIMAD.WIDE.U32 UR6, UR4, UR10, URZ ;  /* 0x0000000a040672a5 */ /* 0x000fc8000f8e003f */
[----:B------:R-:W-:-:S12]  /*1780*/  @UP0 USHF.R.U32.HI UR4, URZ, UR11, UR7 ;  /* 0x0000000b3f040299 */ /* 0x000fd80008011607 */
.L_x_673:
[----:B------:R-:W-:-:S04]  /*1790*/  UIMAD UR4, UR4, UR5, URZ ;  /* 0x00000005040472a4 */ /* 0x000fc8000f8e023f */
[----:B------:R-:W-:-:S04]  /*17a0*/  UISETP.LT.AND UP0, UPT, UR9, UR4, UPT ;  /* 0x000000040900728c */ /* 0x000fc8000bf01270 */
[----:B------:R-:W-:-:S12]  /*17b0*/  USEL UR9, UR9, UR4, !UP0 ;  /* 0x0000000409097287 */ /* 0x000fd8000c000000 */
.L_x_671:
[----:B------:R-:W-:Y:S01]  /*17c0*/  USHF.R.S32.HI UR4, URZ, 0x1f, UR9 ;  /* 0x0000001f3f047899 */ /* 0x000fe20008011409 */
[----:B------:R-:W-:Y:S02]  /*17d0*/  PLOP3.LUT P0, PT, PT, PT, PT, 0x80, 0x0 ;  /* 0x000000000000781c */ /* 0x000fe40003f0f070 */
[----:B------:R-:W-:Y:S01]  /*17e0*/  CS2R R20, SRZ ;  /* 0x0000000000147805 */ /* 0x000fe2000001ff00 */
[----:B------:R-:W-:Y:S01]  /*17f0*/  IMAD.MOV.U32 R3, RZ, RZ, RZ ;  /* 0x000000ffff037224 */ /* 0x000fe200078e00ff */
[----:B------:R-:W-:Y:S01]  /*1800*/  ULEA.HI UR4, UR4, UR9, URZ, 0x7 ;  /* 0x0000000904047291 */ /* 0x000fe2000f8f383f */
[----:B------:R-:W-:Y:S02]  /*1810*/  CS2R R134, SRZ ;  /* 0x0000000000867805 */ /* 0x000fe4000001ff00 */
[----:B------:R-:W-:Y:S02]  /*1820*/  CS2R R6, SRZ ;  /* 0x0000000000067805 */ /* 0x000fe4000001ff00 */
[----:B------:R-:W-:Y:S01]  /*1830*/  CS2R R132, SRZ ;  /* 0x0000000000847805 */ /* 0x000fe2000001ff00 */
[----:B------:R-:W-:Y:S01]  /*1840*/  USHF.R.S32.HI UR4, URZ, 0x7, UR4 ;  /* 0x000000073f047899 */ /* 0x000fe20008011404 */
[----:B------:R-:W-:-:S02]  /*1850*/  CS2R R8, SRZ ;  /* 0x0000000000087805 */ /* 0x000fc4000001ff00 */
[----:B------:R-:W-:Y:S02]  /*1860*/  CS2R R126, SRZ ;  /* 0x00000000007e7805 */ /* 0x000fe4000001ff00 */
[----:B------:R-:W-:Y:S01]  /*1870*/  CS2R R10, SRZ ;  /* 0x00000000000a7805 */ /* 0x000fe2000001ff00 */
[----:B------:R-:W-:Y:S01]  /*1880*/  UISETP.LT.AND UP0, UPT, URZ, UR4, UPT ;  /* 0x000000043f00728c */ /* 0x000fe2000bf01270 */
[----:B------:R-:W-:Y:S02]  /*1890*/  CS2R R124, SRZ ;  /* 0x00000000007c7805 */ /* 0x000fe4000001ff00 */
[----:B------:R-:W-:Y:S02]  /*18a0*/  CS2R R12, SRZ ;  /* 0x00000000000c7805 */ /* 0x000fe4000001ff00 */
[----:B------:R-:W-:Y:S01]  /*18b0*/  CS2R R118, SRZ ;  /* 0x0000000000767805 */ /* 0x000fe2000001ff00 */
[----:B------:R-:W-:Y:S01]  /*18c0*/  USEL UR43, URZ, UR4, !UP0 ;  /* 0x000000043f2b7287 */ /* 0x000fe2000c000000 */
[----:B------:R-:W-:-:S02]  /*18d0*/  CS2R R14, SRZ ;  /* 0x00000000000e7805 */ /* 0x000fc4000001ff00 */
[----:B------:R-:W-:Y:S02]  /*18e0*/  CS2R R116, SRZ ;  /* 0x0000000000747805 */ /* 0x000fe4000001ff00 */
[----:B------:R-:W-:Y:S02]  /*18f0*/  CS2R R24, SRZ ;  /* 0x0000000000187805 */ /* 0x000fe4000001ff00 */
[----:B------:R-:W-:Y:S02]  /*1900*/  CS2R R110, SRZ ;  /* 0x00000000006e7805 */ /* 0x000fe4000001ff00 */
[----:B------:R-:W-:Y:S02]  /*1910*/  CS2R R26, SRZ ;  /* 0x00000000001a7805 */ /* 0x000fe4000001ff00 */
[----:B------:R-:W-:Y:S02]  /*1920*/  ISETP.GT.AND P1, PT, R88, UR43, PT ;  /* 0x0000002b58007c0c */ /* 0x000fe4000bf24270 */
        /* <DEDUP_REMOVED lines=9> */
[----:B------:R-:W-:Y:S01]  /*19c0*/  IMAD.MOV.U32 R36, RZ, RZ, RZ ;  /* 0x000000ffff247224 */ /* 0x000fe200078e00ff */
[----:B------:R-:W-:Y:S06]  /*19d0*/  @!P1 BRA `(.L_x_674) ;  /* 0x000000b400489947 */ /* 0x000fec0003800000 */
[----:B------:R-:W0:Y:S01]  /*19e0*/  SHFL.IDX PT, R0, R155, RZ, 0x1f ;  /* 0x00001fff9b007589 */ /* 0x000e2200000e0000 */
[----:B------:R-:W1:Y:S01]  /*19f0*/  S2UR UR44, SR_CgaCtaId ;  /* 0x00000000002c79c3 */ /* 0x000e620000008800 */
[----:B------:R-:W-:Y:S01]  /*1a00*/  UMOV UR45, 0x400 ;  /* 0x00000400002d7882 */ /* 0x000fe20000000000 */
        /* <DEDUP_REMOVED lines=28> */
.L_x_675:
[----:B------:R-:W-:Y:S01]  /*1bd0*/  ULEA.HI UR4, UR49, UR49, URZ, 0x1 ;  /* 0x0000003131047291 */ /* 0x000fe2000f8f083f */
[----:B------:R-:W-:-:S03]  /*1be0*/  IMAD.U32 R2, RZ, RZ, UR50 ;  /* 0x00000032ff027e24 */ /* 0x000fc6000f8e00ff */
[----:B------:R-:W-:Y:S02]  /*1bf0*/  ULOP3.LUT UR4, UR4, 0xfffffffe, URZ, 0xc0, !UPT ;  /* 0xfffffffe04047892 */ /* 0x000fe4000f8ec03f */
[----:B------:R-:W-:Y:S02]  /*1c00*/  ISETP.NE.AND P0, PT, R2, 0x3, PT ;  /* 0x000000030200780c */ /* 0x000fe40003f05270 */
[----:B------:R-:W-:-:S06]  /*1c10*/  UIADD3 UR4, UR49, -UR4, URZ ;  /* 0x8000000431047290 */ /* 0x000fcc000fffe03f */
[----:B------:R-:W-:-:S05]  /*1c20*/  IMAD.U32 R0, RZ, RZ, UR4 ;  /* 0x00000004ff007e24 */ /* 0x000fca000f8e00ff */
[----:B------:R-:W-:-:S04]  /*1c30*/  SHF.L.U32 R0, R0, 0x1f, RZ ;  /* 0x0000001f00007819 */ /* 0x000fc800000006ff */
[----:B------:R-:W0:Y:S02]  /*1c40*/  SYNCS.PHASECHK.TRANS64.TRYWAIT P1, [UR45+0x19c00], R0 ;  /* 0x019c0000ff0075a7 */ /* 0x000e24000802016d */
[----:B0-----:R-:W-:Y:S05]  /*1c50*/  @!P1 BRA `(.L_x_676) ;  /* 0x0000011000189947 */ /* 0x001fea0003800000 */
.L_x_847:
[----:B------:R-:W-:Y:S05]  /*1c60*/  @!P0 BRA `(.L_x_677) ;  /* 0x0000000000048947 */ /* 0x000fea0003800000 */
[----:B------:R-:W-:Y:S01]  /*1c70*/  BPT.TRAP 0x1 ;  /* 0x000000040000795c */ /* 0x000fe20000300000 */
.L_x_677:
[----:B------:R-:W-:Y:S02]  /*1c80*/  IMAD.U32 R5, RZ, RZ, UR36 ;  /* 0x00000024ff057e24 */ /* 0x000fe4000f8e00ff */
[----:B0-----:R-:W-:-:S03]  /*1c90*/  IMAD.U32 R0, RZ, RZ, UR48 ;  /* 0x00000030ff007e24 */ /* 0x001fc6000f8e00ff */
[----:B------:R-:W-:Y:S02]  /*1ca0*/  LEA R5, R5, UR45, 0x3 ;  /* 0x0000002d05057c11 */ /* 0x000fe4000f8e18ff */
[----:B------:R-:W-:-:S04]  /*1cb0*/  SHF.L.U32 R0, R0, 0x1f, RZ ;  /* 0x0000001f00007819 */ /* 0x000fc800000006ff */
[----:B------:R0:W1:Y:S01]  /*1cc0*/  SYNCS.PHASECHK.TRANS64.TRYWAIT P2, [R5+URZ+0x19c30], R0 ;  /* 0x019c3000050075a7 */ /* 0x000062000804017f */
[----:B------:R-:W-:Y:S05]  /*1cd0*/  @!P0 BRA `(.L_x_678) ;  /* 0x0000000000048947 */ /* 0x000fea0003800000 */
[----:B------:R-:W-:Y:S01]  /*1ce0*/  BPT.TRAP 0x1 ;  /* 0x000000040000795c */ /* 0x000fe20000300000 */
.L_x_678:
[----:B------:R-:W2:Y:S02]  /*1cf0*/  S2R R2, SR_TID.X ;  /* 0x0000000000027919 */ /* 0x000ea40000002100 */
[----:B--2---:R-:W-:Y:S01]  /*1d00*/  LOP3.LUT P1, RZ, R2, 0x7f, RZ, 0xc0, !PT ;  /* 0x0000007f02ff7812 */ /* 0x004fe2000782c0ff */
[----:B-1----:R-:W-:-:S12]  /*1d10*/  @P2 BRA `(.L_x_679) ;  /* 0x0000000000082947 */ /* 0x002fd80003800000 */
[----:B------:R-:W1:Y:S02]  /*1d20*/  SYNCS.PHASECHK.TRANS64.TRYWAIT P2, [R5+URZ+0x19c30], R0 ;  /* 0x019c3000050075a7 */ /* 0x000e64000804017f */
[----:B-1----:R-:W-:Y:S05]  /*1d30*/  @!P2 BRA `(.L_x_680) ;  /* 0x0000010c00f8a947 */ /* 0x002fea0003800000 */
.L_x_679:
[----:B------:R-:W-:Y:S05]  /*1d40*/  WARPSYNC.ALL ;  /* 0x0000000000007948 */ /* 0x000fea0003800000 */
[----:B------:R-:W-:Y:S01]  /*1d50*/  UIADD3 UR4, UR45, 0x13800, URZ ;  /* 0x000138002d047890 */ /* 0x000fe2000fffe03f */
[----:B------:R-:W-:Y:S01]  /*1d60*/  WARPGROUP.ARRIVE ;  /* 0x00000000000079c5 */ /* 0x000fe20000000000 */
[----:B------:R-:W-:Y:S01]  /*1d70*/  ULOP3.LUT UR12, UR52, 0x10000, URZ, 0xfc, !UPT ;  /* 0x00010000340c7892 */ /* 0x000fe2000f8efc3f */
[----:B01----:R-:W-:Y:S01]  /*1d80*/  VIADD R0, R17, UR39 ;  /* 0x0000002711007c36 */ /* 0x003fe20008000000 */
[----:B------:R-:W-:Y:S01]  /*1d90*/  USHF.R.U32.HI UR4, URZ, 0x4, UR4 ;  /* 0x000000043f047899 */ /* 0x000fe20008011604 */
[----:B------:R-:W0:Y:S01]  /*1da0*/  LDC R6, c[0x0][0x2f0] ;  /* 0x0000bc00ff067b82 */ /* 0x000e220000000800 */
[----:B------:R-:W-:Y:S01]  /*1db0*/  UMOV UR13, 0xc0000010 ;  /* 0xc0000010000d7882 */ /* 0x000fe20000000000 */
[----:B------:R-:W-:Y:S01]  /*1dc0*/  UMOV UR15, 0xc0000010 ;  /* 0xc0000010000f7882 */ /* 0x000fe20000000000 */
[----:B------:R-:W-:Y:S01]  /*1dd0*/  ULOP3.LUT UR4, UR4, 0x3fff, URZ, 0xc0, !UPT ;  /* 0x00003fff04047892 */ /* 0x000fe2000f8ec03f */
[----:B------:R-:W-:Y:S01]  /*1de0*/  IMAD.MOV.U32 R2, RZ, RZ, R0 ;  /* 0x000000ffff027224 */ /* 0x000fe200078e0000 */
[----:B------:R-:W-:Y:S01]  /*1df0*/  UMOV UR5, 0xc0000010 ;  /* 0xc000001000057882 */ /* 0x000fe20000000000 */
[----:B------:R-:W-:Y:S01]  /*1e00*/  UMOV UR7, 0xc0000010 ;  /* 0xc000001000077882 */ /* 0x000fe20000000000 */
[----:B------:R-:W-:Y:S01]  /*1e10*/  ULOP3.LUT UR16, UR4, 0x10000, URZ, 0xfc, !UPT ;  /* 0x0001000004107892 */ /* 0x000fe2000f8efc3f */
[----:B------:R-:W1:Y:S01]  /*1e20*/  LDC R7, c[0x0][0x288] ;  /* 0x0000a200ff077b82 */ /* 0x000e620000000800 */
[----:B------:R-:W-:Y:S01]  /*1e30*/  UIADD3 UR4, UR12, 0x180, URZ ;  /* 0x000001800c047890 */ /* 0x000fe2000fffe03f */
[----:B------:R-:W-:Y:S01]  /*1e40*/  IMAD.MOV.U32 R3, RZ, RZ, -0x80 ;  /* 0xffffff80ff037424 */ /* 0x000fe200078e00ff */
[----:B------:R-:W-:-:S02]  /*1e50*/  UIMAD UR14, UR36, 0x300, UR16 ;  /* 0x00000300240e78a4 */ /* 0x000fc4000f8e0210 */
[----:B------:R-:W-:Y:S01]  /*1e60*/  UIADD3 UR8, UR12, 0x300, URZ ;  /* 0x000003000c087890 */ /* 0x000fe2000fffe03f */
[----:B------:R-:W-:Y:S01]  /*1e70*/  IMAD R9, R88, R3, 0x80 ;  /* 0x0000008058097424 */ /* 0x000fe200078e0203 */
[----:B------:R-:W-:Y:S02]  /*1e80*/  UIADD3 UR6, UR14, 0x100, URZ ;  /* 0x000001000e067890 */ /* 0x000fe4000fffe03f */
[----:B------:R-:W-:Y:S01]  /*1e90*/  UIADD3 UR10, UR14, 0x200, URZ ;  /* 0x000002000e0a7890 */ /* 0x000fe2000fffe03f */
[----:B------:R-:W-:Y:S01]  /*1ea0*/  VIADD R3, R9, 0x1 ;  /* 0x0000000109037836 */ /* 0x000fe20000000000 */
[----:B------:R-:W-:Y:S01]  /*1eb0*/  UMOV UR9, 0xc0000010 ;  /* 0xc000001000097882 */ /* 0x000fe20000000000 */
[----:B------:R-:W-:Y:S01]  /*1ec0*/  QGMMA.64x128x32.F32.E4M3.E4M3 R24, gdesc[UR12], RZ, !UPT, gsb0 ;  /* 0x01e000000c1879f3 */ /* 0x000fe2000c0008ff */
[----:B------:R-:W-:Y:S01]  /*1ed0*/  UMOV UR11, 0xc0000010 ;  /* 0xc0000010000b7882 */ /* 0x000fe20000000000 */
[----:B------:R-:W-:Y:S01]  /*1ee0*/  IMAD R3, R16, -0x2, R3 ;  /* 0xfffffffe10037824 */ /* 0x000fe200078e0203 */
[----:B------:R-:W-:Y:S01]  /*1ef0*/  ULDC UR18, c[0x0][0x9dc] ;  /* 0x0002770000127ab9 */ /* 0x000fe20000000800 */
[----:B------:R-:W-:-:S02]  /*1f00*/  WARPGROUP.DEPBAR.LE gsb0, 0x0 ;  /* 0x00008000000079c5 */ /* 0x000fc40000010000 */
[----:B------:R-:W-:-:S06]  /*1f10*/  WARPGROUP.ARRIVE ;  /* 0x00000000000079c5 */ /* 0x000fcc0000000000 */
[----:B------:R-:W-:Y:S01]  /*1f20*/  QGMMA.64x128x32.F32.E4M3.E4M3 R24, gdesc[UR4], R24, gsb0 ;  /* 0x01e00000041879f3 */ /* 0x000fe20008000818 */
[----:B------:R-:W-:Y:S02]  /*1f30*/  ULDC UR6, c[0x0][0x448] ;  /* 0x0001120000067ab9 */ /* 0x000fe40000000800 */
[----:B------:R-:W-:-:S06]  /*1f40*/  UISETP.NE.AND UP0, UPT, UR6, 0x1, UPT ;  /* 0x000000010600788c */ /* 0x000fcc000bf05270 */
[----:B------:R-:W-:Y:S02]  /*1f50*/  PLOP3.LUT P2, PT, PT, PT, UP0, 0x80, 0x0 ;  /* 0x000000000000781c */ /* 0x000fe40003f4f008 */
[----:B------:R-:W-:-:S03]  /*1f60*/  PLOP3.LUT P3, PT, PT, PT, UP0, 0x80, 0x0 ;  /* 0x000000000000781c */ /* 0x000fc60003f6f008 */
[----:B------:R-:W-:-:S08]  /*1f70*/  @UP0 ULDC UR6, c[0x0][0x44c] ;  /* 0x0001130000060ab9 */ /* 0x000fd00000000800 */
[----:B------:R-:W-:Y:S01]  /*1f80*/  @P2 IMAD.HI.U32 R4, R0, UR6, RZ ;  /* 0x0000000600042c27 */ /* 0x000fe2000f8e00ff */
[----:B------:R-:W-:-:S03]  /*1f90*/  @UP0 ULDC UR6, c[0x0][0x450] ;  /* 0x0001140000060ab9 */ /* 0x000fc60000000800 */
[----:B------:R-:W-:Y:S01]  /*1fa0*/  @!P1 VIADD R0, R5, 0x19c40 ;  /* 0x00019c4005009836 */ /* 0x000fe20000000000 */
[----:B------:R-:W-:Y:S01]  /*1fb0*/  @P3 SHF.R.U32.HI R2, RZ, UR6, R4 ;  /* 0x00000006ff023c19 */ /* 0x000fe20008011604 */
[----:B------:R-:W-:Y:S01]  /*1fc0*/  ULDC.64 UR6, c[0x0][0x9e0] ;  /* 0x0002780000067ab9 */ /* 0x000fe20000000a00 */
[----:B------:R-:W-:Y:S01]  /*1fd0*/  LEA R5, R88, 0xffffff80, 0x7 ;  /* 0xffffff8058057811 */ /* 0x000fe200078e38ff */
[----:B------:R-:W-:Y:S01]  /*1fe0*/  UISETP.GE.AND UP1, UPT, UR7, 0x1, UPT ;  /* 0x000000010700788c */ /* 0x000fe2000bf26270 */
[----:B------:R-:W-:Y:S01]  /*1ff0*/  @!P1 PRMT R0, RZ, 0x654, R0 ;  /* 0x00000654ff009816 */ /* 0x000fe20000000000 */
[----:B------:R-:W2:Y:S04]  /*2000*/  SHFL.IDX PT, R13, R2, RZ, 0x1c1f ;  /* 0x001c1fff020d7589 */ /* 0x000ea800000e0000 */
[----:B------:R-:W-:Y:S01]  /*2010*/  PLOP3.LUT P2, PT, PT, PT, UP1, 0x40, 0x0 ;  /* 0x000000000000781c */ /* 0x000fe20003f4e818 */
[----:B------:R-:W-:-:S02]  /*2020*/  WARPGROUP.DEPBAR.LE gsb0, 0x0 ;  /* 0x00008000000079c5 */ /* 0x000fc40000010000 */
[----:B------:R-:W-:-:S06]  /*2030*/  WARPGROUP.ARRIVE ;  /* 0x00000000000079c5 */ /* 0x000fcc0000000000 */
[----:B------:R-:W-:Y:S01]  /*2040*/  QGMMA.64x128x32.F32.E4M3.E4M3 R24, gdesc[UR8], R24, gsb0 ;  /* 0x01e00000081879f3 */ /* 0x000fe20008000818 */
[----:B------:R-:W-:Y:S02]  /*2050*/  ULOP3.LUT UR10, URZ, UR18, URZ, 0x33, !UPT ;  /* 0x000000123f0a7292 */ /* 0x000fe4000f8e333f */
[----:B------:R-:W-:Y:S02]  /*2060*/  WARPGROUP.DEPBAR.LE gsb0, 0x0 ;  /* 0x00008000000079c5 */ /* 0x000fe40000010000 */
[----:B------:R0:W-:Y:S02]  /*2070*/  @!P1 SYNCS.ARRIVE.TRANS64.RED.A1T0 RZ, [R0+URZ], RZ ;  /* 0x000000ff00ff99a7 */ /* 0x0001e4000810043f */
[C---:B0-----:R-:W-:Y:S02]  /*2080*/  IMAD R0, R6.reuse, UR40, R3 ;  /* 0x0000002806007c24 */ /* 0x041fe4000f8e0203 */
[----:B------:R-:W-:Y:S02]  /*2090*/  IMAD R3, R6, UR40, R9 ;  /* 0x0000002806037c24 */ /* 0x000fe4000f8e0209 */
[----:B-1----:R-:W-:-:S02]  /*20a0*/  IMAD.IADD R0, R0, 0x1, -R7 ;  /* 0x0000000100007824 */ /* 0x002fc400078e0a07 */
[----:B------:R-:W-:Y:S02]  /*20b0*/  IMAD R10, R16, -0x2, R3 ;  /* 0xfffffffe100a7824 */ /* 0x000fe400078e0203 */
[C---:B------:R-:W-:Y:S02]  /*20c0*/  VIADD R11, R0.reuse, UR6 ;  /* 0x00000006000b7c36 */ /* 0x040fe40008000000 */
[----:B------:R-:W-:-:S03]  /*20d0*/  VIADD R12, R0, UR10 ;  /* 0x0000000a000c7c36 */ /* 0x000fc60008000000 */
[----:B--2---:R-:W-:Y:S01]  /*20e0*/  VIADDMNMX R0, R13, R11, R10, PT ;  /* 0x0000000b0d007246 */ /* 0x004fe2000380010a */
[----:B------:R-:W-:Y:S01]  /*20f0*/  IMAD.IADD R4, R12, 0x1, R13 ;  /* 0x000000010c047824 */ /* 0x000fe200078e020d */
[----:B------:R-:W-:Y:S06]  /*2100*/  @P2 BRA `(.L_x_681) ;  /* 0x00000000005c2947 */ /* 0x000fec0003800000 */
[----:B------:R-:W-:Y:S01]  /*2110*/  IMAD R8, R6, UR40, R13 ;  /* 0x0000002806087c24 */ /* 0x000fe2000f8e020d */
[----:B------:R-:W-:Y:S03]  /*2120*/  BSSY B0, `(.L_x_682) ;  /* 0x0000011000007945 */ /* 0x000fe60003800000 */
[----:B------:R-:W-:-:S05]  /*2130*/  IMAD.IADD R8, R8, 0x1, -R7 ;  /* 0x0000000108087824 */ /* 0x000fca00078e0a07 */
[----:B------:R-:W-:-:S13]  /*2140*/  ISETP.GT.AND P2, PT, R8, -0x1, PT ;  /* 0xffffffff0800780c */ /* 0x000fda0003f44270 */
[----:B------:R-:W-:Y:S05]  /*2150*/  @P2 BRA `(.L_x_683) ;  /* 0x0000000000202947 */ /* 0x000fea0003800000 */
[----:B------:R-:W-:Y:S01]  /*2160*/  UISETP.NE.AND UP2, UPT, UR7, 0x1, UPT ;  /* 0x000000010700788c */ /* 0x000fe2000bf45270 */
[----:B------:R-:W-:-:S05]  /*2170*/  LOP3.LUT R8, RZ, R8, RZ, 0x33, !PT ;  /* 0x00000008ff087212 */ /* 0x000fca00078e33ff */
[----:B------:R-:W-:-:S05]  /*2180*/  PLOP3.LUT P2, PT, PT, PT, UP2, 0x80, 0x0 ;  /* 0x000000000000781c */ /* 0x000fca0003f4f028 */
[----:B------:R-:W-:-:S08]  /*2190*/  @UP2 ULDC.64 UR10, c[0x0][0x9e8] ;  /* 0x00027a00000a2ab9 */ /* 0x000fd00000000a00 */
[----:B------:R-:W-:-:S05]  /*21a0*/  @P2 IMAD.HI.U32 R3, R8, UR10, RZ ;  /* 0x0000000a08032c27 */ /* 0x000fca000f8e00ff */
[----:B------:R-:W-:-:S04]  /*21b0*/  @P2 SHF.R.U32.HI R8, RZ, UR11, R3 ;  /* 0x0000000bff082c19 */ /* 0x000fc80008011603 */
[----:B------:R-:W-:Y:S01]  /*21c0*/  LOP3.LUT R8, RZ, R8, RZ, 0x33, !PT ;  /* 0x00000008ff087212 */ /* 0x000fe200078e33ff */
[----:B------:R-:W-:Y:S06]  /*21d0*/  BRA `(.L_x_684) ;  /* 0x0000000000147947 */ /* 0x000fec0003800000 */
.L_x_683:
[----:B------:R-:W-:-:S06]  /*21e0*/  UISETP.NE.AND UP2, UPT, UR7, 0x1, UPT ;  /* 0x000000010700788c */ /* 0x000fcc000bf45270 */
[----:B------:R-:W-:-:S05]  /*21f0*/  PLOP3.LUT P2, PT, PT, PT, UP2, 0x80, 0x0 ;  /* 0x000000000000781c */ /* 0x000fca0003f4f028 */
[----:B------:R-:W-:-:S08]  /*2200*/  @UP2 ULDC.64 UR10, c[0x0][0x9e8] ;  /* 0x00027a00000a2ab9 */ /* 0x000fd00000000a00 */
[----:B------:R-:W-:-:S05]  /*2210*/  @P2 IMAD.HI.U32 R3, R8, UR10, RZ ;  /* 0x0000000a08032c27 */ /* 0x000fca000f8e00ff */
[----:B------:R-:W-:-:S07]  /*2220*/  @P2 SHF.R.U32.HI R8, RZ, UR11, R3 ;  /* 0x0000000bff082c19 */ /* 0x000fce0008011603 */
.L_x_684:
[----:B------:R-:W-:Y:S05]  /*2230*/  BSYNC B0 ;  /* 0x0000000000007941 */ /* 0x000fea0003800000 */
.L_x_682:
[----:B------:R-:W-:-:S04]  /*2240*/  IMAD R3, R8, UR7, -R5 ;  /* 0x0000000708037c24 */ /* 0x000fc8000f8e0a05 */
[----:B------:R-:W-:-:S05]  /*2250*/  IMAD R3, R16, -0x2, R3 ;  /* 0xfffffffe10037824 */ /* 0x000fca00078e0203 */
[----:B------:R-:W-:Y:S02]  /*2260*/  VIMNMX R4, R4, R3, !PT ;  /* 0x0000000304047248 */ /* 0x000fe40007fe0100 */
[----:B------:R-:W-:-:S07]  /*2270*/  VIADDMNMX R0, R3, UR7, R0, PT ;  /* 0x0000000703007c46 */ /* 0x000fce000b800100 */
.L_x_681:
[C---:B------:R-:W-:Y:S02]  /*2280*/  ISETP.GE.AND P4, PT, R9.reuse, 0x9, PT ;  /* 0x000000090900780c */ /* 0x040fe40003f86270 */
[C---:B------:R-:W-:Y:S02]  /*2290*/  ISETP.GE.AND P2, PT, R9.reuse, 0x2, PT ;  /* 0x000000020900780c */ /* 0x040fe40003f46270 */
[----:B------:R-:W-:Y:S02]  /*22a0*/  ISETP.GE.AND P5, PT, R9, 0xa, PT ;  /* 0x0000000a0900780c */ /* 0x000fe40003fa6270 */
[----:B------:R-:W-:Y:S02]  /*22b0*/  LOP3.LUT R18, R18, 0xfffffffd, RZ, 0xc0, !PT ;  /* 0xfffffffd12127812 */ /* 0x000fe400078ec0ff */
[----:B------:R-:W-:-:S04]  /*22c0*/  ISETP.GT.AND P3, PT, R4, 0x1, !P2 ;  /* 0x000000010400780c */ /* 0x000fc80005764270 */
[----:B------:R-:W-:Y:S02]  /*22d0*/  ISETP.LT.OR P3, PT, R0, 0x2, P3 ;  /* 0x000000020000780c */ /* 0x000fe40001f61670 */
[----:B------:R-:W-:Y:S02]  /*22e0*/  @P4 LOP3.LUT R18, R18, 0x2, RZ, 0xfc, !PT ;  /* 0x0000000212124812 */ /* 0x000fe400078efcff */
[----:B------:R-:W-:Y:S02]  /*22f0*/  FSEL R25, R25, -INF , !P3 ;  /* 0xff80000019197808 */ /* 0x000fe40005800000 */
[----:B------:R-:W-:Y:S02]  /*2300*/  LOP3.LUT R18, R18, 0xfffffffb, RZ, 0xc0, !PT ;  /* 0xfffffffb12127812 */ /* 0x000fe400078ec0ff */
[----:B------:R-:W-:Y:S02]  /*2310*/  ISETP.GT.AND P4, PT, R4, 0x8, !P4 ;  /* 0x000000080400780c */ /* 0x000fe40006784270 */
[----:B------:R-:W-:-:S02]  /*2320*/  @P5 LOP3.LUT R18, R18, 0x4, RZ, 0xfc, !PT ;  /* 0x0000000412125812 */ /* 0x000fc400078efcff */
[----:B------:R-:W-:Y:S02]  /*2330*/  ISETP.GT.AND P3, PT, R4, 0x9, !P5 ;  /* 0x000000090400780c */ /* 0x000fe40006f64270 */
[C---:B------:R-:W-:Y:S02]  /*2340*/  ISETP.GE.AND P5, PT, R9.reuse, 0x11, PT ;  /* 0x000000110900780c */ /* 0x040fe40003fa6270 */
[C---:B------:R-:W-:Y:S02]  /*2350*/  ISETP.LT.OR P4, PT, R0.reuse, 0x9, P4 ;  /* 0x000000090000780c */ /* 0x040fe40002781670 */
[----:B------:R-:W-:Y:S02]  /*2360*/  ISETP.LT.OR P3, PT, R0, 0xa, P3 ;  /* 0x0000000a0000780c */ /* 0x000fe40001f61670 */
[----:B------:R-:W-:Y:S02]  /*2370*/  FSEL R28, R28, -INF , !P4 ;  /* 0xff8000001c1c7808 */ /* 0x000fe40006000000 */
[----:B------:R-:W-:-:S02]  /*2380*/  ISETP.GE.AND P4, PT, R9, 0x12, PT ;  /* 0x000000120900780c */ /* 0x000fc40003f86270 */
[----:B------:R-:W-:Y:S02]  /*2390*/  LOP3.LUT R18, R18, 0xfffffff7, RZ, 0xc0, !PT ;  /* 0xfffffff712127812 */ /* 0x000fe400078ec0ff */
[----:B------:R-:W-:Y:S02]  /*23a0*/  FSEL R29, R29, -INF , !P3 ;  /* 0xff8000001d1d7808 */ /* 0x000fe40005800000 */
[----:B------:R-:W-:Y:S02]  /*23b0*/  ISETP.GT.AND P3, PT, R4, 0x10, !P5 ;  /* 0x000000100400780c */ /* 0x000fe40006f64270 */
[----:B------:R-:W-:Y:S02]  /*23c0*/  @P5 LOP3.LUT R18, R18, 0x8, RZ, 0xfc, !PT ;  /* 0x0000000812125812 */ /* 0x000fe400078efcff */
[----:B------:R-:W-:Y:S02]  /*23d0*/  ISETP.LT.OR P3, PT, R0, 0x11, P3 ;  /* 0x000000110000780c */ /* 0x000fe40001f61670 */
[----:B------:R-:W-:-:S02]  /*23e0*/  LOP3.LUT R18, R18, 0xfdffffff, RZ, 0xc0, !PT ;  /* 0xfdffffff12127812 */ /* 0x000fc400078ec0ff */
[----:B------:R-:W-:Y:S02]  /*23f0*/  FSEL R32, R32, -INF , !P3 ;  /* 0xff80000020207808 */ /* 0x000fe40005800000 */
[----:B------:R-:W-:Y:S02]  /*2400*/  @P4 LOP3.LUT R18, R18, 0x2000000, RZ, 0xfc, !PT ;  /* 0x0200000012124812 */ /* 0x000fe400078efcff */
[----:B------:R-:W-:Y:S02]  /*2410*/  ISETP.GT.AND P3, PT, R4, 0x11, !P4 ;  /* 0x000000110400780c */ /* 0x000fe40006764270 */
[----:B------:R-:W-:Y:S02]  /*2420*/  ISETP.GE.AND P4, PT, R9, 0x19, PT ;  /* 0x000000190900780c */ /* 0x000fe40003f86270 */
[----:B------:R-:W-:Y:S02]  /*2430*/  ISETP.LT.OR P3, PT, R0, 0x12, P3 ;  /* 0x000000120000780c */ /* 0x000fe40001f61670 */
[----:B------:R-:W-:-:S02]  /*2440*/  LOP3.LUT R18, R18, 0xfeffffff, RZ, 0xc0, !PT ;  /* 0xfeffffff12127812 */ /* 0x000fc400078ec0ff */
[----:B------:R-:W-:Y:S02]  /*2450*/  FSEL R33, R33, -INF , !P3 ;  /* 0xff80000021217808 */ /* 0x000fe40005800000 */
[----:B------:R-:W-:-:S04]  /*2460*/  ISETP.GT.AND P3, PT, R4, 0x18, !P4 ;  /* 0x000000180400780c */ /* 0x000fc80006764270 */
[----:B------:R-:W-:Y:S02]  /*2470*/  ISETP.LT.OR P3, PT, R0, 0x19, P3 ;  /* 0x000000190000780c */ /* 0x000fe40001f61670 */
[----:B------:R-:W-:Y:S02]  /*2480*/  @P4 LOP3.LUT R18, R18, 0x1000000, RZ, 0xfc, !PT ;  /* 0x0100000012124812 */ /* 0x000fe400078efcff */
[----:B------:R-:W-:Y:S02]  /*2490*/  ISETP.GE.AND P4, PT, R9, 0x1a, PT ;  /* 0x0000001a0900780c */ /* 0x000fe40003f86270 */
[----:B------:R-:W-:Y:S02]  /*24a0*/  LOP3.LUT R18, R18, 0xff7fffff, RZ, 0xc0, !PT ;  /* 0xff7fffff12127812 */ /* 0x000fe400078ec0ff */
[----:B------:R-:W-:Y:S02]  /*24b0*/  FSEL R36, R36, -INF , !P3 ;  /* 0xff80000024247808 */ /* 0x000fe40005800000 */
[----:B------:R-:W-:-:S04]  /*24c0*/  ISETP.GT.AND P3, PT, R4, 0x19, !P4 ;  /* 0x000000190400780c */ /* 0x000fc80006764270 */
[----:B------:R-:W-:-:S03]  /*24d0*/  ISETP.LT.OR P3, PT, R0, 0x1a, P3 ;  /* 0x0000001a0000780c */ /* 0x000fc60001f61670 */
        /* <DEDUP_REMOVED lines=110> */
[----:B------:R-:W-:Y:S02]  /*2bc0*/  FSEL R73, R73, -INF , !P3 ;  /* 0xff80000049497808 */ /* 0x000fe40005800000 */
[----:B------:R-:W-:Y:S02]  /*2bd0*/  LOP3.LUT R18, R18, 0xffffffef, RZ, 0xc0, !PT ;  /* 0xffffffef12127812 */ /* 0x000fe400078ec0ff */
[----:B------:R-:W-:-:S04]  /*2be0*/  ISETP.GT.AND P3, PT, R4, 0x68, !P4 ;  /* 0x000000680400780c */ /* 0x000fc80006764270 */
[----:B------:R-:W-:-:S03]  /*2bf0*/  ISETP.LT.OR P3, PT, R0, 0x69, P3 ;  /* 0x000000690000780c */ /* 0x000fc60001f61670 */
[----:B------:R-:W-:Y:S02]  /*2c00*/  @P4 LOP3.LUT R18, R18, 0x10, RZ, 0xfc, !PT ;  /* 0x0000001012124812 */ /* 0x000fe400078efcff */
[----:B------:R-:W-:Y:S02]  /*2c10*/  ISETP.GE.AND P4, PT, R9, 0x6a, PT ;  /* 0x0000006a0900780c */ /* 0x000fe40003f86270 */
[----:B------:R-:W-:Y:S02]  /*2c20*/  FSEL R76, R76, -INF , !P3 ;  /* 0xff8000004c4c7808 */ /* 0x000fe40005800000 */
[----:B------:R-:W-:Y:S02]  /*2c30*/  ISETP.GT.AND P3, PT, R4, 0x69, !P4 ;  /* 0x000000690400780c */ /* 0x000fe40006764270 */
[----:B------:R-:W-:Y:S02]  /*2c40*/  LOP3.LUT R18, R18, 0xfbffffff, RZ, 0xc0, !PT ;  /* 0xfbffffff12127812 */ /* 0x000fe400078ec0ff */
[----:B------:R-:W-:-:S04]  /*2c50*/  ISETP.LT.OR P3, PT, R0, 0x6a, P3 ;  /* 0x0000006a0000780c */ /* 0x000fc80001f61670 */
[----:B------:R-:W-:Y:S02]  /*2c60*/  FSEL R77, R77, -INF , !P3 ;  /* 0xff8000004d4d7808 */ /* 0x000fe40005800000 */
[----:B------:R-:W-:Y:S02]  /*2c70*/  ISETP.GE.AND P3, PT, R9, 0x71, PT ;  /* 0x000000710900780c */ /* 0x000fe40003f66270 */
[----:B------:R-:W-:Y:S02]  /*2c80*/  @P4 LOP3.LUT R18, R18, 0x4000000, RZ, 0xfc, !PT ;  /* 0x0400000012124812 */ /* 0x000fe400078efcff */
[----:B------:R-:W-:Y:S02]  /*2c90*/  ISETP.GT.AND P4, PT, R4, 0x70, !P3 ;  /* 0x000000700400780c */ /* 0x000fe40005f84270 */
[----:B------:R-:W-:Y:S02]  /*2ca0*/  LOP3.LUT R18, R18, 0xfffffffe, RZ, 0xc0, !PT ;  /* 0xfffffffe12127812 */ /* 0x000fe400078ec0ff */
[----:B------:R-:W-:-:S04]  /*2cb0*/  ISETP.LT.OR P4, PT, R0, 0x71, P4 ;  /* 0x000000710000780c */ /* 0x000fc80002781670 */
[----:B------:R-:W-:Y:S02]  /*2cc0*/  FSEL R80, R80, -INF , !P4 ;  /* 0xff80000050507808 */ /* 0x000fe40006000000 */
[----:B------:R-:W-:-:S04]  /*2cd0*/  ISETP.GE.AND P4, PT, R9, 0x72, PT ;  /* 0x000000720900780c */ /* 0x000fc80003f86270 */
[----:B------:R-:W-:-:S04]  /*2ce0*/  ISETP.GT.AND P5, PT, R4, 0x71, !P4 ;  /* 0x000000710400780c */ /* 0x000fc800067a4270 */
[----:B------:R-:W-:-:S04]  /*2cf0*/  ISETP.LT.OR P5, PT, R0, 0x72, P5 ;  /* 0x000000720000780c */ /* 0x000fc80002fa1670 */
[----:B------:R-:W-:Y:S02]  /*2d00*/  FSEL R81, R81, -INF , !P5 ;  /* 0xff80000051517808 */ /* 0x000fe40006800000 */
[----:B------:R-:W-:-:S04]  /*2d10*/  ISETP.GE.AND P5, PT, R9, 0x79, PT ;  /* 0x000000790900780c */ /* 0x000fc80003fa6270 */
[----:B------:R-:W-:-:S04]  /*2d20*/  ISETP.GT.AND P6, PT, R4, 0x78, !P5 ;  /* 0x000000780400780c */ /* 0x000fc80006fc4270 */
[----:B------:R-:W-:-:S04]  /*2d30*/  ISETP.LT.OR P6, PT, R0, 0x79, P6 ;  /* 0x000000790000780c */ /* 0x000fc800037c1670 */
[----:B------:R-:W-:Y:S02]  /*2d40*/  FSEL R84, R84, -INF , !P6 ;  /* 0xff80000054547808 */ /* 0x000fe40007000000 */
[----:B------:R-:W-:-:S13]  /*2d50*/  ISETP.GE.AND P6, PT, R9, 0x1, PT ;  /* 0x000000010900780c */ /* 0x000fda0003fc6270 */
[----:B------:R-:W-:Y:S02]  /*2d60*/  @P6 LOP3.LUT R18, R18, 0x1, RZ, 0xfc, !PT ;  /* 0x0000000112126812 */ /* 0x000fe400078efcff */
[----:B------:R-:W-:Y:S02]  /*2d70*/  ISETP.GT.AND P6, PT, R4, RZ, !P6 ;  /* 0x000000ff0400720c */ /* 0x000fe400077c4270 */
[----:B------:R-:W-:Y:S02]  /*2d80*/  LOP3.LUT R18, R18, 0xf7ffffff, RZ, 0xc0, !PT ;  /* 0xf7ffffff12127812 */ /* 0x000fe400078ec0ff */
[----:B------:R-:W-:-:S04]  /*2d90*/  ISETP.LT.OR P6, PT, R0, 0x1, P6 ;  /* 0x000000010000780c */ /* 0x000fc800037c1670 */
[----:B------:R-:W-:Y:S02]  /*2da0*/  FSEL R3, R24, -INF , !P6 ;  /* 0xff80000018037808 */ /* 0x000fe40007000000 */
[----:B------:R-:W-:Y:S02]  /*2db0*/  ISETP.GE.AND P6, PT, R9, 0x7a, PT ;  /* 0x0000007a0900780c */ /* 0x000fe40003fc6270 */
[----:B------:R-:W0:Y:S11]  /*2dc0*/  SHFL.IDX PT, R9, R2, 0x1, 0x1c1f ;  /* 0x003c1f0002097f89 */ /* 0x000e3600000e0000 */
[----:B------:R-:W-:-:S02]  /*2dd0*/  @P6 LOP3.LUT R18, R18, 0x8000000, RZ, 0xfc, !PT ;  /* 0x0800000012126812 */ /* 0x000fc400078efcff */
[----:B------:R-:W-:-:S04]  /*2de0*/  ISETP.GT.AND P6, PT, R4, 0x79, !P6 ;  /* 0x000000790400780c */ /* 0x000fc800077c4270 */
[----:B------:R-:W-:-:S04]  /*2df0*/  ISETP.LT.OR P6, PT, R0, 0x7a, P6 ;  /* 0x0000007a0000780c */ /* 0x000fc800037c1670 */
[----:B------:R-:W-:Y:S02]  /*2e00*/  FSEL R85, R85, -INF , !P6 ;  /* 0xff80000055557808 */ /* 0x000fe40007000000 */
[----:B------:R-:W-:Y:S01]  /*2e10*/  PLOP3.LUT P6, PT, PT, PT, UP1, 0x40, 0x0 ;  /* 0x000000000000781c */ /* 0x000fe20003fce818 */
[----:B0-----:R-:W-:Y:S01]  /*2e20*/  IMAD.IADD R4, R12, 0x1, R9 ;  /* 0x000000010c047824 */ /* 0x001fe200078e0209 */
[----:B------:R-:W-:-:S11]  /*2e30*/  VIADDMNMX R0, R9, R11, R10, PT ;  /* 0x0000000b09007246 */ /* 0x000fd6000380010a */
[----:B------:R-:W-:Y:S05]  /*2e40*/  @P6 BRA `(.L_x_685) ;  /* 0x0000000000646947 */ /* 0x000fea0003800000 */
        /* <DEDUP_REMOVED lines=9> */
[----:B------:R-:W-:Y:S01]  /*2ee0*/  @P6 IMAD.HI.U32 R8, R2, UR10, RZ ;  /* 0x0000000a02086c27 */ /* 0x000fe2000f8e00ff */
[----:B------:R-:W-:-:S13]  /*2ef0*/  PLOP3.LUT P6, PT, PT, PT, UP2, 0x80, 0x0 ;  /* 0x000000000000781c */ /* 0x000fda0003fcf028 */
[----:B------:R-:W-:-:S04]  /*2f00*/  @P6 SHF.R.U32.HI R2, RZ, UR11, R8 ;  /* 0x0000000bff026c19 */ /* 0x000fc80008011608 */
[----:B------:R-:W-:Y:S01]  /*2f10*/  LOP3.LUT R2, RZ, R2, RZ, 0x33, !PT ;  /* 0x00000002ff027212 */ /* 0x000fe200078e33ff */
[----:B------:R-:W-:Y:S06]  /*2f20*/  BRA `(.L_x_688) ;  /* 0x0000000000187947 */ /* 0x000fec0003800000 */
.L_x_687:
[----:B------:R-:W-:-:S06]  /*2f30*/  UISETP.NE.AND UP2, UPT, UR7, 0x1, UPT ;  /* 0x000000010700788c */ /* 0x000fcc000bf45270 */
[----:B------:R-:W-:-:S05]  /*2f40*/  PLOP3.LUT P6, PT, PT, PT, UP2, 0x80, 0x0 ;  /* 0x000000000000781c */ /* 0x000fca0003fcf028 */
[----:B------:R-:W-:-:S08]  /*2f50*/  @UP2 ULDC.64 UR10, c[0x0][0x9e8] ;  /* 0x00027a00000a2ab9 */ /* 0x000fd00000000a00 */
[----:B------:R-:W-:Y:S01]  /*2f60*/  @P6 IMAD.HI.U32 R8, R2, UR10, RZ ;  /* 0x0000000a02086c27 */ /* 0x000fe2000f8e00ff */
[----:B------:R-:W-:-:S13]  /*2f70*/  PLOP3.LUT P6, PT, PT, PT, UP2, 0x80, 0x0 ;  /* 0x000000000000781c */ /* 0x000fda0003fcf028 */
[----:B------:R-:W-:-:S07]  /*2f80*/  @P6 SHF.R.U32.HI R2, RZ, UR11, R8 ;  /* 0x0000000bff026c19 */ /* 0x000fce0008011608 */
.L_x_688:
[----:B------:R-:W-:Y:S05]  /*2f90*/  BSYNC B0 ;  /* 0x0000000000007941 */ /* 0x000fea0003800000 */
.L_x_686:
[----:B------:R-:W-:-:S04]  /*2fa0*/  IMAD R5, R2, UR7, -R5 ;  /* 0x0000000702057c24 */ /* 0x000fc8000f8e0a05 */
[----:B------:R-:W-:-:S05]  /*2fb0*/  IMAD R5, R16, -0x2, R5 ;  /* 0xfffffffe10057824 */ /* 0x000fca00078e0205 */
[----:B------:R-:W-:Y:S02]  /*2fc0*/  VIMNMX R4, R4, R5, !PT ;  /* 0x0000000504047248 */ /* 0x000fe40007fe0100 */
[----:B------:R-:W-:-:S07]  /*2fd0*/  VIADDMNMX R0, R5, UR7, R0, PT ;  /* 0x0000000705007c46 */ /* 0x000fce000b800100 */
.L_x_685:
[----:B------:R-:W-:Y:S01]  /*2fe0*/  ISETP.GT.AND P2, PT, R4, 0x1, !P2 ;  /* 0x000000010400780c */ /* 0x000fe20005744270 */
[----:B------:R-:W-:Y:S01]  /*2ff0*/  @UP0 ULDC UR10, c[0x0][0x44c] ;  /* 0x00011300000a0ab9 */ /* 0x000fe20000000800 */
[----:B------:R-:W-:Y:S01]  /*3000*/  LOP3.LUT P6, RZ, R18, 0x8, RZ, 0xc0, !PT ;  /* 0x0000000812ff7812 */ /* 0x000fe200078cc0ff */
[----:B------:R-:W-:Y:S01]  /*3010*/  UIMAD.WIDE.U32 UR10, UR39, UR10, URZ ;  /* 0x0000000a270a72a5 */ /* 0x000fe2000f8e003f */
[----:B------:R-:W-:Y:S01]  /*3020*/  ISETP.LT.OR P2, PT, R0, 0x2, P2 ;  /* 0x000000020000780c */ /* 0x000fe20001741670 */
[----:B------:R-:W-:Y:S01]  /*3030*/  @UP0 ULDC UR15, c[0x0][0x450] ;  /* 0x00011400000f0ab9 */ /* 0x000fe20000000800 */
[----:B------:R-:W-:Y:S01]  /*3040*/  FMNMX.FTZ R5, R3, R25, !PT ;  /* 0x0000001903057209 */ /* 0x000fe20007810000 */
[----:B------:R-:W-:Y:S01]  /*3050*/  UMOV UR14, UR39 ;  /* 0x00000027000e7c82 */ /* 0x000fe20008000000 */
[----:B------:R-:W-:Y:S01]  /*3060*/  FSEL R27, R27, -INF , !P2 ;  /* 0xff8000001b1b7808 */ /* 0x000fe20005000000 */
[----:B------:R-:W-:Y:S01]  /*3070*/  @UP0 USHF.R.U32.HI UR14, URZ, UR15, UR11 ;  /* 0x0000000f3f0e0299 */ /* 0x000fe2000801160b */
[----:B------:R-:W-:-:S02]  /*3080*/  LOP3.LUT P2, RZ, R18, 0x2, RZ, 0xc0, !PT ;  /* 0x0000000212ff7812 */ /* 0x000fc4000784c0ff */
[----:B------:R-:W-:Y:S01]  /*3090*/  FMNMX.FTZ R2, R28, R5, !PT ;  /* 0x000000051c027209 */ /* 0x000fe20007810000 */
[----:B------:R-:W-:Y:S01]  /*30a0*/  UIADD3 UR51, UR51, UR14, URZ ;  /* 0x0000000e33337290 */ /* 0x000fe2000fffe03f */
[----:B------:R-:W-:Y:S02]  /*30b0*/  ISETP.GT.AND P2, PT, R4, 0x8, !P2 ;  /* 0x000000080400780c */ /* 0x000fe40005744270 */
[----:B------:R-:W-:Y:S01]  /*30c0*/  FMNMX.FTZ R5, R29, R2, !PT ;  /* 0x000000021d057209 */ /* 0x000fe20007810000 */
[----:B------:R-:W-:Y:S01]  /*30d0*/  UIADD3 UR6, UR51, UR6, URZ ;  /* 0x0000000633067290 */ /* 0x000fe2000fffe03f */
[----:B------:R-:W-:Y:S02]  /*30e0*/  ISETP.LT.OR P2, PT, R0, 0x9, P2 ;  /* 0x000000090000780c */ /* 0x000fe40001741670 */
[----:B------:R-:W-:Y:S02]  /*30f0*/  FMNMX.FTZ R2, R32, R5, !PT ;  /* 0x0000000520027209 */ /* 0x000fe40007810000 */
[----:B------:R-:W-:-:S02]  /*3100*/  FSEL R30, R30, -INF , !P2 ;  /* 0xff8000001e1e7808 */ /* 0x000fc40005000000 */
[----:B------:R-:W-:Y:S02]  /*3110*/  LOP3.LUT P2, RZ, R18, 0x4, RZ, 0xc0, !PT ;  /* 0x0000000412ff7812 */ /* 0x000fe4000784c0ff */
[----:B------:R-:W-:Y:S02]  /*3120*/  FMNMX.FTZ R5, R33, R2, !PT ;  /* 0x0000000221057209 */ /* 0x000fe40007810000 */
[----:B------:R-:W-:Y:S02]  /*3130*/  ISETP.GT.AND P2, PT, R4, 0x9, !P2 ;  /* 0x000000090400780c */ /* 0x000fe40005744270 */
[----:B------:R-:W-:Y:S02]  /*3140*/  FMNMX.FTZ R2, R36, R5, !PT ;  /* 0x0000000524027209 */ /* 0x000fe40007810000 */
[----:B------:R-:W-:Y:S02]  /*3150*/  ISETP.LT.OR P2, PT, R0, 0xa, P2 ;  /* 0x0000000a0000780c */ /* 0x000fe40001741670 */
[----:B------:R-:W-:-:S02]  /*3160*/  FMNMX.FTZ R5, R37, R2, !PT ;  /* 0x0000000225057209 */ /* 0x000fc40007810000 */
[----:B------:R-:W-:Y:S02]  /*3170*/  FSEL R31, R31, -INF , !P2 ;  /* 0xff8000001f1f7808 */ /* 0x000fe40005000000 */
[----:B------:R-:W-:Y:S02]  /*3180*/  ISETP.GT.AND P2, PT, R4, 0x10, !P6 ;  /* 0x000000100400780c */ /* 0x000fe40007744270 */
[----:B------:R-:W-:Y:S02]  /*3190*/  FMNMX.FTZ R2, R40, R5, !PT ;  /* 0x0000000528027209 */ /* 0x000fe40007810000 */
[----:B------:R-:W-:Y:S02]  /*31a0*/  ISETP.LT.OR P2, PT, R0, 0x11, P2 ;  /* 0x000000110000780c */ /* 0x000fe40001741670 */
[----:B------:R-:W-:Y:S02]  /*31b0*/  LOP3.LUT P6, RZ, R18, 0x8000, RZ, 0xc0, !PT ;  /* 0x0000800012ff7812 */ /* 0x000fe400078cc0ff */
        /* <DEDUP_REMOVED lines=8> */
[----:B------:R-:W-:Y:S02]  /*3240*/  LOP3.LUT P2, RZ, R18, 0x1000000, RZ, 0xc0, !PT ;  /* 0x0100000012ff7812 */ /* 0x000fe4000784c0ff */
[----:B------:R-:W-:Y:S02]  /*3250*/  FMNMX.FTZ R2, R48, R5, !PT ;  /* 0x0000000530027209 */ /* 0x000fe40007810000 */
[----:B------:R-:W-:Y:S02]  /*3260*/  ISETP.GT.AND P2, PT, R4, 0x18, !P2 ;  /* 0x000000180400780c */ /* 0x000fe40005744270 */
[----:B------:R-:W-:Y:S02]  /*3270*/  FMNMX.FTZ R5, R49, R2, !PT ;  /* 0x0000000231057209 */ /* 0x000fe40007810000 */
[----:B------:R-:W-:-:S02]  /*3280*/  ISETP.LT.OR P2, PT, R0, 0x19, P2 ;  /* 0x000000190000780c */ /* 0x000fc40001741670 */
[----:B------:R-:W-:Y:S02]  /*3290*/  FMNMX.FTZ R2, R52, R5, !PT ;  /* 0x0000000534027209 */ /* 0x000fe40007810000 */
[----:B------:R-:W-:Y:S02]  /*32a0*/  FSEL R38, R38, -INF , !P2 ;  /* 0xff80000026267808 */ /* 0x000fe40005000000 */
[----:B------:R-:W-:Y:S02]  /*32b0*/  LOP3.LUT P2, RZ, R18, 0x800000, RZ, 0xc0, !PT ;  /* 0x0080000012ff7812 */ /* 0x000fe4000784c0ff */
[----:B------:R-:W-:Y:S02]  /*32c0*/  FMNMX.FTZ R5, R53, R2, !PT ;  /* 0x0000000235057209 */ /* 0x000fe40007810000 */
[----:B------:R-:W-:Y:S02]  /*32d0*/  ISETP.GT.AND P2, PT, R4, 0x19, !P2 ;  /* 0x000000190400780c */ /* 0x000fe40005744270 */
[----:B------:R-:W-:-:S02]  /*32e0*/  FMNMX.FTZ R2, R56, R5, !PT ;  /* 0x0000000538027209 */ /* 0x000fc40007810000 */
[----:B------:R-:W-:Y:S02]  /*32f0*/  ISETP.LT.OR P2, PT, R0, 0x1a, P2 ;  /* 0x0000001a0000780c */ /* 0x000fe40001741670 */
[----:B------:R-:W-:Y:S02]  /*3300*/  FMNMX.FTZ R5, R57, R2, !PT ;  /* 0x0000000239057209 */ /* 0x000fe40007810000 */
[----:B------:R-:W-:Y:S02]  /*3310*/  FSEL R39, R39, -INF , !P2 ;  /* 0xff80000027277808 */ /* 0x000fe40005000000 */
[----:B------:R-:W-:Y:S02]  /*3320*/  LOP3.LUT P2, RZ, R18, 0x400000, RZ, 0xc0, !PT ;  /* 0x0040000012ff7812 */ /* 0x000fe4000784c0ff */
[----:B------:R-:W-:Y:S02]  /*3330*/  FMNMX.FTZ R2, R60, R5, !PT ;  /* 0x000000053c027209 */ /* 0x000fe40007810000 */
[----:B------:R-:W-:-:S02]  /*3340*/  ISETP.GT.AND P2, PT, R4, 0x20, !P2 ;  /* 0x000000200400780c */ /* 0x000fc40005744270 */
[----:B------:R-:W-:Y:S02]  /*3350*/  FMNMX.FTZ R5, R61, R2, !PT ;  /* 0x000000023d057209 */ /* 0x000fe40007810000 */
[----:B------:R-:W-:Y:S02]  /*3360*/  ISETP.LT.OR P2, PT, R0, 0x21, P2 ;  /* 0x000000210000780c */ /* 0x000fe40001741670 */
[----:B------:R-:W-:Y:S02]  /*3370*/  FMNMX.FTZ R2, R64, R5, !PT ;  /* 0x0000000540027209 */ /* 0x000fe40007810000 */
[----:B------:R-:W-:Y:S02]  /*3380*/  FSEL R42, R42, -INF , !P2 ;  /* 0xff8000002a2a7808 */ /* 0x000fe40005000000 */
[----:B------:R-:W-:Y:S02]  /*3390*/  LOP3.LUT P2, RZ, R18, 0x200000, RZ, 0xc0, !PT ;  /* 0x0020000012ff7812 */ /* 0x000fe4000784c0ff */
[----:B------:R-:W-:-:S02]  /*33a0*/  FMNMX.FTZ R5, R65, R2, !PT ;  /* 0x0000000241057209 */ /* 0x000fc40007810000 */
[----:B------:R-:W-:Y:S02]  /*33b0*/  ISETP.GT.AND P2, PT, R4, 0x21, !P2 ;  /* 0x000000210400780c */ /* 0x000fe40005744270 */
[----:B------:R-:W-:Y:S02]  /*33c0*/  FMNMX.FTZ R2, R68, R5, !PT ;  /* 0x0000000544027209 */ /* 0x000fe40007810000 */
[----:B------:R-:W-:Y:S02]  /*33d0*/  ISETP.LT.OR P2, PT, R0, 0x22, P2 ;  /* 0x000000220000780c */ /* 0x000fe40001741670 */
[----:B------:R-:W-:Y:S02]  /*33e0*/  FMNMX.FTZ R5, R69, R2, !PT ;  /* 0x0000000245057209 */ /* 0x000fe40007810000 */
[----:B------:R-:W-:Y:S02]  /*33f0*/  FSEL R43, R43, -INF , !P2 ;  /* 0xff8000002b2b7808 */ /* 0x000fe40005000000 */
[----:B------:R-:W-:-:S02]  /*3400*/  LOP3.LUT P2, RZ, R18, 0x100000, RZ, 0xc0, !PT ;  /* 0x0010000012ff7812 */ /* 0x000fc4000784c0ff */
[----:B------:R-:W-:Y:S02]  /*3410*/  FMNMX.FTZ R2, R72, R5, !PT ;  /* 0x0000000548027209 */ /* 0x000fe40007810000 */
[----:B------:R-:W-:Y:S02]  /*3420*/  ISETP.GT.AND P2, PT, R4, 0x28, !P2 ;  /* 0x000000280400780c */ /* 0x000fe40005744270 */
[----:B------:R-:W-:Y:S02]  /*3430*/  FMNMX.FTZ R5, R73, R2, !PT ;  /* 0x0000000249057209 */ /* 0x000fe40007810000 */
        /* <DEDUP_REMOVED lines=15> */
[----:B------:R-:W-:Y:S01]  /*3530*/  ISETP.GT.AND P3, PT, R4, 0x70, !P3 ;  /* 0x000000700400780c */ /* 0x000fe20005f64270 */
[----:B------:R-:W0:Y:S01]  /*3540*/  SHFL.BFLY PT, R2, R5, 0x2, 0x1f ;  /* 0x0c401f0005027f89 */ /* 0x000e2200000e0000 */
[----:B------:R-:W-:Y:S02]  /*3550*/  FSEL R50, R50, -INF , !P2 ;  /* 0xff80000032327808 */ /* 0x000fe40005000000 */
[----:B------:R-:W-:Y:S02]  /*3560*/  LOP3.LUT P2, RZ, R18, 0x20000, RZ, 0xc0, !PT ;  /* 0x0002000012ff7812 */ /* 0x000fe4000784c0ff */
[C---:B------:R-:W-:Y:S02]  /*3570*/  ISETP.GT.AND P4, PT, R4.reuse, 0x71, !P4 ;  /* 0x000000710400780c */ /* 0x040fe40006784270 */
[----:B------:R-:W-:Y:S02]  /*3580*/  ISETP.GT.AND P2, PT, R4, 0x31, !P2 ;  /* 0x000000310400780c */ /* 0x000fe40005744270 */
[----:B------:R-:W-:-:S02]  /*3590*/  ISETP.LT.OR P3, PT, R0, 0x71, P3 ;  /* 0x000000710000780c */ /* 0x000fc40001f61670 */
[----:B------:R-:W-:Y:S02]  /*35a0*/  ISETP.LT.OR P2, PT, R0, 0x32, P2 ;  /* 0x000000320000780c */ /* 0x000fe40001741670 */
[----:B------:R-:W-:Y:S02]  /*35b0*/  ISETP.GT.AND P5, PT, R4, 0x78, !P5 ;  /* 0x000000780400780c */ /* 0x000fe40006fa4270 */
[----:B------:R-:W-:Y:S02]  /*35c0*/  FSEL R51, R51, -INF , !P2 ;  /* 0xff80000033337808 */ /* 0x000fe40005000000 */
[----:B------:R-:W-:Y:S02]  /*35d0*/  LOP3.LUT P2, RZ, R18, 0x10000, RZ, 0xc0, !PT ;  /* 0x0001000012ff7812 */ /* 0x000fe4000784c0ff */
[----:B------:R-:W-:Y:S02]  /*35e0*/  ISETP.LT.OR P4, PT, R0, 0x72, P4 ;  /* 0x000000720000780c */ /* 0x000fe40002781670 */
[----:B------:R-:W-:-:S02]  /*35f0*/  ISETP.GT.AND P2, PT, R4, 0x38, !P2 ;  /* 0x000000380400780c */ /* 0x000fc40005744270 */
[----:B------:R-:W-:Y:S02]  /*3600*/  FSEL R82, R82, -INF , !P3 ;  /* 0xff80000052527808 */ /* 0x000fe40005800000 */
[----:B------:R-:W-:Y:S02]  /*3610*/  ISETP.LT.OR P2, PT, R0, 0x39, P2 ;  /* 0x000000390000780c */ /* 0x000fe40001741670 */
[----:B0-----:R-:W-:Y:S02]  /*3620*/  FMNMX.FTZ R8, R5, R2, !PT ;  /* 0x0000000205087209 */ /* 0x001fe40007810000 */
[----:B------:R-:W-:Y:S02]  /*3630*/  FSEL R54, R54, -INF , !P2 ;  /* 0xff80000036367808 */ /* 0x000fe40005000000 */
[----:B------:R-:W-:Y:S01]  /*3640*/  ISETP.GT.AND P2, PT, R4, 0x39, !P6 ;  /* 0x000000390400780c */ /* 0x000fe20007744270 */
[----:B------:R-:W0:Y:S01]  /*3650*/  SHFL.BFLY PT, R9, R8, 0x1, 0x1f ;  /* 0x0c201f0008097f89 */ /* 0x000e2200000e0000 */
[----:B------:R-:W-:-:S02]  /*3660*/  LOP3.LUT P6, RZ, R18, 0x10, RZ, 0xc0, !PT ;  /* 0x0000001012ff7812 */ /* 0x000fc400078cc0ff */
[C---:B------:R-:W-:Y:S02]  /*3670*/  ISETP.LT.OR P2, PT, R0.reuse, 0x3a, P2 ;  /* 0x0000003a0000780c */ /* 0x040fe40001741670 */
[----:B------:R-:W-:Y:S02]  /*3680*/  ISETP.LT.OR P5, PT, R0, 0x79, P5 ;  /* 0x000000790000780c */ /* 0x000fe40002fa1670 */
[----:B------:R-:W-:Y:S02]  /*3690*/  FSEL R55, R55, -INF , !P2 ;  /* 0xff80000037377808 */ /* 0x000fe40005000000 */
[----:B------:R-:W-:Y:S02]  /*36a0*/  LOP3.LUT P2, RZ, R18, 0x4000, RZ, 0xc0, !PT ;  /* 0x0000400012ff7812 */ /* 0x000fe4000784c0ff */
[----:B------:R-:W-:Y:S02]  /*36b0*/  FSEL R83, R83, -INF , !P4 ;  /* 0xff80000053537808 */ /* 0x000fe40006000000 */
[----:B------:R-:W-:-:S02]  /*36c0*/  ISETP.GT.AND P2, PT, R4, 0x40, !P2 ;  /* 0x000000400400780c */ /* 0x000fc40005744270 */
[----:B------:R-:W-:Y:S02]  /*36d0*/  FSEL R86, R86, -INF , !P5 ;  /* 0xff80000056567808 */ /* 0x000fe40006800000 */
[----:B------:R-:W-:-:S04]  /*36e0*/  ISETP.LT.OR P2, PT, R0, 0x41, P2 ;  /* 0x000000410000780c */ /* 0x000fc80001741670 */
[----:B------:R-:W-:Y:S02]  /*36f0*/  FSEL R58, R58, -INF , !P2 ;  /* 0xff8000003a3a7808 */ /* 0x000fe40005000000 */
[----:B------:R-:W-:Y:S02]  /*3700*/  LOP3.LUT P2, RZ, R18, 0x2000, RZ, 0xc0, !PT ;  /* 0x0000200012ff7812 */ /* 0x000fe4000784c0ff */
[----:B0-----:R-:W-:Y:S01]  /*3710*/  FMNMX.FTZ R2, R8, R9, !PT ;  /* 0x0000000908027209 */ /* 0x001fe20007810000 */
[----:B------:R-:W-:Y:S01]  /*3720*/  IMAD.U32 R9, RZ, RZ, UR41 ;  /* 0x00000029ff097e24 */ /* 0x000fe2000f8e00ff */
[----:B------:R-:W-:-:S03]  /*3730*/  ISETP.GT.AND P2, PT, R4, 0x41, !P2 ;  /* 0x000000410400780c */ /* 0x000fc60005744270 */
[----:B------:R-:W-:Y:S01]  /*3740*/  FFMA.FTZ R24, R2, R9, -8 ;  /* 0xc100000002187423 */ /* 0x000fe20000010009 */
[----:B------:R-:W-:-:S04]  /*3750*/  ISETP.LT.OR P2, PT, R0, 0x42, P2 ;  /* 0x000000420000780c */ /* 0x000fc80001741670 */
[----:B------:R-:W-:Y:S02]  /*3760*/  FSEL R59, R59, -INF , !P2 ;  /* 0xff8000003b3b7808 */ /* 0x000fe40005000000 */
[----:B------:R-:W-:-:S04]  /*3770*/  LOP3.LUT P2, RZ, R18, 0x1000, RZ, 0xc0, !PT ;  /* 0x0000100012ff7812 */ /* 0x000fc8000784c0ff */
[----:B------:R-:W-:-:S04]  /*3780*/  ISETP.GT.AND P2, PT, R4, 0x48, !P2 ;  /* 0x000000480400780c */ /* 0x000fc80005744270 */
        /* <DEDUP_REMOVED lines=30> */
[----:B------:R-:W-:Y:S02]  /*3970*/  ISETP.GT.AND P2, PT, R4, 0x68, !P6 ;  /* 0x000000680400780c */ /* 0x000fe40007744270 */
[----:B------:R-:W-:Y:S02]  /*3980*/  LOP3.LUT P6, RZ, R18, 0x1, RZ, 0xc0, !PT ;  /* 0x0000000112ff7812 */ /* 0x000fe400078cc0ff */
[----:B------:R-:W-:-:S04]  /*3990*/  ISETP.LT.OR P2, PT, R0, 0x69, P2 ;  /* 0x000000690000780c */ /* 0x000fc80001741670 */
[----:B------:R-:W-:Y:S02]  /*39a0*/  FSEL R78, R78, -INF , !P2 ;  /* 0xff8000004e4e7808 */ /* 0x000fe40005000000 */
[----:B------:R-:W-:-:S04]  /*39b0*/  FSETP.NEU.FTZ.AND P2, PT, R2, -INF , PT ;  /* 0xff8000000200780b */ /* 0x000fc80003f5d000 */
[----:B------:R-:W-:Y:S02]  /*39c0*/  FSEL R24, R24, RZ, P2 ;  /* 0x000000ff18187208 */ /* 0x000fe40001000000 */
[----:B------:R-:W-:Y:S02]  /*39d0*/  ISETP.GT.AND P2, PT, R4, RZ, !P6 ;  /* 0x000000ff0400720c */ /* 0x000fe40007744270 */
[----:B------:R-:W-:Y:S01]  /*39e0*/  LOP3.LUT P6, RZ, R18, 0x8000000, RZ, 0xc0, !PT ;  /* 0x0800000012ff7812 */ /* 0x000fe200078cc0ff */
[----:B------:R-:W-:-:S01]  /*39f0*/  FFMA.FTZ R5, R28, UR41, -R24 ;  /* 0x000000291c057c23 */ /* 0x000fc20008010818 */
[----:B------:R-:W-:Y:S01]  /*3a00*/  ISETP.LT.OR P2, PT, R0, 0x1, P2 ;  /* 0x000000010000780c */ /* 0x000fe20001741670 */
[----:B------:R-:W-:-:S01]  /*3a10*/  FFMA.FTZ R32, R32, UR41, -R24 ;  /* 0x0000002920207c23 */ /* 0x000fc20008010818 */
[--C-:B------:R-:W-:Y:S01]  /*3a20*/  FFMA.FTZ R8, R25, UR41, -R24.reuse ;  /* 0x0000002919087c23 */ /* 0x100fe20008010818 */
[----:B------:R-:W-:-:S01]  /*3a30*/  FFMA.FTZ R36, R36, UR41, -R24 ;  /* 0x0000002924247c23 */ /* 0x000fc20008010818 */
[----:B------:R-:W-:Y:S01]  /*3a40*/  FSEL R26, R26, -INF , !P2 ;  /* 0xff8000001a1a7808 */ /* 0x000fe20005000000 */
[----:B------:R-:W-:-:S01]  /*3a50*/  FFMA.FTZ R10, R29, UR41, -R24 ;  /* 0x000000291d0a7c23 */ /* 0x000fc20008010818 */
[----:B------:R-:W-:Y:S01]  /*3a60*/  LOP3.LUT P2, RZ, R18, 0x4000000, RZ, 0xc0, !PT ;  /* 0x0400000012ff7812 */ /* 0x000fe2000784c0ff */
[----:B------:R-:W-:-:S01]  /*3a70*/  FFMA.FTZ R40, R40, UR41, -R24 ;  /* 0x0000002928287c23 */ /* 0x000fc20008010818 */
[----:B------:R-:W-:Y:S01]  /*3a80*/  FMNMX.FTZ R9, R26, R27, !PT ;  /* 0x0000001b1a097209 */ /* 0x000fe20007810000 */
[----:B------:R-:W-:-:S01]  /*3a90*/  FFMA.FTZ R3, R3, UR41, -R24 ;  /* 0x0000002903037c23 */ /* 0x000fc20008010818 */
[----:B------:R-:W-:Y:S01]  /*3aa0*/  ISETP.GT.AND P2, PT, R4, 0x69, !P2 ;  /* 0x000000690400780c */ /* 0x000fe20005744270 */
[----:B------:R-:W-:Y:S01]  /*3ab0*/  MUFU.EX2 R8, R8 ;  /* 0x0000000800087308 */ /* 0x000fe20000000800 */
[----:B------:R-:W-:Y:S01]  /*3ac0*/  FMNMX.FTZ R12, R30, R9, !PT ;  /* 0x000000091e0c7209 */ /* 0x000fe20007810000 */
[--C-:B------:R-:W-:Y:S01]  /*3ad0*/  FFMA.FTZ R44, R44, UR41, -R24.reuse ;  /* 0x000000292c2c7c23 */ /* 0x100fe20008010818 */
[----:B------:R-:W-:Y:S01]  /*3ae0*/  ISETP.LT.OR P2, PT, R0, 0x6a, P2 ;  /* 0x0000006a0000780c */ /* 0x000fe20001741670 */
[--C-:B------:R-:W-:Y:S01]  /*3af0*/  FFMA.FTZ R48, R48, UR41, -R24.reuse ;  /* 0x0000002930307c23 */ /* 0x100fe20008010818 */
[----:B------:R-:W-:Y:S01]  /*3b00*/  FMNMX.FTZ R11, R31, R12, !PT ;  /* 0x0000000c1f0b7209 */ /* 0x000fe20007810000 */
[--C-:B------:R-:W-:Y:S01]  /*3b10*/  FFMA.FTZ R12, R33, UR41, -R24.reuse ;  /* 0x00000029210c7c23 */ /* 0x100fe20008010818 */
[----:B------:R-:W-:Y:S01]  /*3b20*/  FSEL R79, R79, -INF , !P2 ;  /* 0xff8000004f4f7808 */ /* 0x000fe20005000000 */
[----:B------:R0:W-:Y:S01]  /*3b30*/  MUFU.EX2 R9, R32 ;  /* 0x0000002000097308 */ /* 0x0001e20000000800 */
[----:B------:R-:W-:Y:S01]  /*3b40*/  FMNMX.FTZ R14, R34, R11, !PT ;  /* 0x0000000b220e7209 */ /* 0x000fe20007810000 */
[--C-:B------:R-:W-:Y:S01]  /*3b50*/  FFMA.FTZ R60, R60, UR41, -R24.reuse ;  /* 0x000000293c3c7c23 */ /* 0x100fe20008010818 */
[----:B------:R-:W-:Y:S01]  /*3b60*/  ISETP.GT.AND P6, PT, R4, 0x79, !P6 ;  /* 0x000000790400780c */ /* 0x000fe200077c4270 */
[--C-:B------:R-:W-:Y:S01]  /*3b70*/  FFMA.FTZ R52, R52, UR41, -R24.reuse ;  /* 0x0000002934347c23 */ /* 0x100fe20008010818 */
[----:B------:R-:W-:Y:S01]  /*3b80*/  FMNMX.FTZ R11, R35, R14, !PT ;  /* 0x0000000e230b7209 */ /* 0x000fe20007810000 */
[--C-:B------:R-:W-:Y:S01]  /*3b90*/  FFMA.FTZ R53, R53, UR41, -R24.reuse ;  /* 0x0000002935357c23 */ /* 0x100fe20008010818 */
[----:B------:R-:W-:Y:S01]  /*3ba0*/  ISETP.LT.OR P6, PT, R0, 0x7a, P6 ;  /* 0x0000007a0000780c */ /* 0x000fe200037c1670 */
[----:B------:R-:W-:Y:S01]  /*3bb0*/  MUFU.EX2 R3, R3 ;  /* 0x0000000300037308 */ /* 0x000fe20000000800 */
[----:B------:R-:W-:Y:S01]  /*3bc0*/  FMNMX.FTZ R14, R38, R11, !PT ;  /* 0x0000000b260e7209 */ /* 0x000fe20007810000 */
[--C-:B------:R-:W-:Y:S01]  /*3bd0*/  FFMA.FTZ R56, R56, UR41, -R24.reuse ;  /* 0x0000002938387c23 */ /* 0x100fe20008010818 */
[----:B------:R-:W-:Y:S01]  /*3be0*/  FSEL R87, R87, -INF , !P6 ;  /* 0xff80000057577808 */ /* 0x000fe20007000000 */
[--C-:B------:R-:W-:Y:S01]  /*3bf0*/  FFMA.FTZ R72, R72, UR41, -R24.reuse ;  /* 0x0000002948487c23 */ /* 0x100fe20008010818 */
[----:B------:R-:W-:Y:S01]  /*3c00*/  FMNMX.FTZ R13, R39, R14, !PT ;  /* 0x0000000e270d7209 */ /* 0x000fe20007810000 */
[--C-:B------:R-:W-:Y:S01]  /*3c10*/  FFMA.FTZ R14, R37, UR41, -R24.reuse ;  /* 0x00000029250e7c23 */ /* 0x100fe20008010818 */
[----:B------:R-:W-:-:S01]  /*3c20*/  FFMA.FTZ R37, R64, UR41, -R24 ;  /* 0x0000002940257c23 */ /* 0x000fc20008010818 */
[----:B------:R-:W-:Y:S01]  /*3c30*/  MUFU.EX2 R11, R36 ;  /* 0x00000024000b7308 */ /* 0x000fe20000000800 */
[----:B------:R-:W-:-:S04]  /*3c40*/  FMNMX.FTZ R20, R42, R13, !PT ;  /* 0x0000000d2a147209 */ /* 0x000fc80007810000 */
        /* <DEDUP_REMOVED lines=9> */
[----:B------:R-:W1:Y:S01]  /*3ce0*/  MUFU.EX2 R10, R10 ;  /* 0x0000000a000a7308 */ /* 0x000e620000000800 */
[----:B------:R-:W-:-:S04]  /*3cf0*/  FMNMX.FTZ R28, R54, R15, !PT ;  /* 0x0000000f361c7209 */ /* 0x000fc80007810000 */
[----:B------:R-:W-:Y:S01]  /*3d00*/  FMNMX.FTZ R21, R55, R28, !PT ;  /* 0x0000001c37157209 */ /* 0x000fe20007810000 */
[----:B------:R-:W-:-:S02]  /*3d10*/  FFMA.FTZ R28, R45, UR41, -R24 ;  /* 0x000000292d1c7c23 */ /* 0x000fc40008010818 */
[----:B------:R2:W-:Y:S01]  /*3d20*/  MUFU.EX2 R15, R44 ;  /* 0x0000002c000f7308 */ /* 0x0005e20000000800 */
[----:B0-----:R-:W-:-:S04]  /*3d30*/  FMNMX.FTZ R32, R58, R21, !PT ;  /* 0x000000153a207209 */ /* 0x001fc80007810000 */
[----:B------:R-:W-:-:S03]  /*3d40*/  FMNMX.FTZ R21, R59, R32, !PT ;  /* 0x000000203b157209 */ /* 0x000fc60007810000 */
[----:B------:R-:W-:Y:S01]  /*3d50*/  MUFU.EX2 R12, R12 ;  /* 0x0000000c000c7308 */ /* 0x000fe20000000800 */
[----:B------:R-:W-:Y:S01]  /*3d60*/  FMNMX.FTZ R32, R62, R21, !PT ;  /* 0x000000153e207209 */ /* 0x000fe20007810000 */
[--C-:B--2---:R-:W-:Y:S01]  /*3d70*/  FFMA.FTZ R44, R65, UR41, -R24.reuse ;  /* 0x00000029412c7c23 */ /* 0x104fe20008010818 */
[----:B-1----:R-:W-:Y:S02]  /*3d80*/  F2FP.SATFINITE.E4M3.F32.PACK_AB_MERGE_C R148, R10, R5, RZ ;  /* 0x000000050a94723e */ /* 0x002fe400048070ff */
[----:B------:R-:W-:Y:S01]  /*3d90*/  FMNMX.FTZ R25, R63, R32, !PT ;  /* 0x000000203f197209 */ /* 0x000fe20007810000 */
[----:B------:R-:W-:-:S01]  /*3da0*/  FFMA.FTZ R32, R49, UR41, -R24 ;  /* 0x0000002931207c23 */ /* 0x000fc20008010818 */
[----:B------:R-:W-:Y:S01]  /*3db0*/  F2FP.SATFINITE.E4M3.F32.PACK_AB_MERGE_C R148, R8, R3, R148 ;  /* 0x000000030894723e */ /* 0x000fe20004807094 */
[----:B------:R0:W-:Y:S01]  /*3dc0*/  MUFU.EX2 R21, R48 ;  /* 0x0000003000157308 */ /* 0x0001e20000000800 */
[----:B------:R-:W-:Y:S01]  /*3dd0*/  FMNMX.FTZ R36, R66, R25, !PT ;  /* 0x0000001942247209 */ /* 0x000fe20007810000 */
[----:B------:R-:W-:-:S03]  /*3de0*/  FFMA.FTZ R49, R76, UR41, -R24 ;  /* 0x000000294c317c23 */ /* 0x000fc60008010818 */
[----:B------:R-:W-:-:S03]  /*3df0*/  FMNMX.FTZ R25, R67, R36, !PT ;  /* 0x0000002443197209 */ /* 0x000fc60007810000 */
[----:B------:R-:W1:Y:S01]  /*3e00*/  MUFU.EX2 R14, R14 ;  /* 0x0000000e000e7308 */ /* 0x000e620000000800 */
[----:B------:R-:W-:Y:S01]  /*3e10*/  FMNMX.FTZ R36, R70, R25, !PT ;  /* 0x0000001946247209 */ /* 0x000fe20007810000 */
[----:B0-----:R-:W-:-:S03]  /*3e20*/  FFMA.FTZ R48, R69, UR41, -R24 ;  /* 0x0000002945307c23 */ /* 0x001fc60008010818 */
[----:B------:R-:W-:-:S03]  /*3e30*/  FMNMX.FTZ R29, R71, R36, !PT ;  /* 0x00000024471d7209 */ /* 0x000fc60007810000 */
[----:B------:R-:W-:Y:S01]  /*3e40*/  MUFU.EX2 R20, R20 ;  /* 0x0000001400147308 */ /* 0x000fe20000000800 */
[----:B------:R-:W-:-:S04]  /*3e50*/  FMNMX.FTZ R36, R74, R29, !PT ;  /* 0x0000001d4a247209 */ /* 0x000fc80007810000 */
[----:B------:R-:W-:-:S03]  /*3e60*/  FMNMX.FTZ R29, R75, R36, !PT ;  /* 0x000000244b1d7209 */ /* 0x000fc60007810000 */
[----:B------:R-:W0:Y:S01]  /*3e70*/  MUFU.EX2 R28, R28 ;  /* 0x0000001c001c7308 */ /* 0x000e220000000800 */
[----:B------:R-:W-:Y:S02]  /*3e80*/  FMNMX.FTZ R36, R78, R29, !PT ;  /* 0x0000001d4e247209 */ /* 0x000fe40007810000 */
[----:B-1----:R-:W-:Y:S02]  /*3e90*/  F2FP.SATFINITE.E4M3.F32.PACK_AB_MERGE_C R150, R14, R11, RZ ;  /* 0x0000000b0e96723e */ /* 0x002fe400048070ff */
[----:B------:R-:W-:Y:S01]  /*3ea0*/  FMNMX.FTZ R33, R79, R36, !PT ;  /* 0x000000244f217209 */ /* 0x000fe20007810000 */
[----:B------:R-:W-:Y:S01]  /*3eb0*/  FFMA.FTZ R36, R57, UR41, -R24 ;  /* 0x0000002939247c23 */ /* 0x000fe20008010818 */
[----:B------:R-:W-:Y:S01]  /*3ec0*/  F2FP.SATFINITE.E4M3.F32.PACK_AB_MERGE_C R150, R12, R9, R150 ;  /* 0x000000090c96723e */ /* 0x000fe20004807096 */
[----:B------:R-:W-:Y:S01]  /*3ed0*/  MUFU.EX2 R32, R32 ;  /* 0x0000002000207308 */ /* 0x000fe20000000800 */
[----:B------:R-:W-:-:S04]  /*3ee0*/  FMNMX.FTZ R40, R82, R33, !PT ;  /* 0x0000002152287209 */ /* 0x000fc80007810000 */
[----:B------:R-:W-:Y:S01]  /*3ef0*/  FMNMX.FTZ R33, R83, R40, !PT ;  /* 0x0000002853217209 */ /* 0x000fe20007810000 */
[----:B------:R-:W-:-:S01]  /*3f00*/  FFMA.FTZ R40, R61, UR41, -R24 ;  /* 0x000000293d287c23 */ /* 0x000fc20008010818 */
[----:B------:R-:W-:Y:S01]  /*3f10*/  IMAD.U32 R61, RZ, RZ, UR41 ;  /* 0x00000029ff3d7e24 */ /* 0x000fe2000f8e00ff */
[----:B------:R1:W-:Y:S01]  /*3f20*/  MUFU.EX2 R25, R52 ;  /* 0x0000003400197308 */ /* 0x0003e20000000800 */
[----:B------:R-:W-:Y:S02]  /*3f30*/  FMNMX.FTZ R0, R86, R33, !PT ;  /* 0x0000002156007209 */ /* 0x000fe40007810000 */
[----:B0-----:R-:W-:Y:S02]  /*3f40*/  F2FP.SATFINITE.E4M3.F32.PACK_AB_MERGE_C R144, R28, R15, RZ ;  /* 0x0000000f1c90723e */ /* 0x001fe400048070ff */
[----:B------:R-:W-:Y:S02]  /*3f50*/  FMNMX.FTZ R0, R87, R0, !PT ;  /* 0x0000000057007209 */ /* 0x000fe40007810000 */
[----:B------:R-:W-:Y:S01]  /*3f60*/  F2FP.SATFINITE.E4M3.F32.PACK_AB_MERGE_C R144, R20, R13, R144 ;  /* 0x0000000d1490723e */ /* 0x000fe20004807090 */
[----:B------:R0:W-:Y:S01]  /*3f70*/  MUFU.EX2 R33, R60 ;  /* 0x0000003c00217308 */ /* 0x0001e20000000800 */
[----:B-1----:R-:W-:-:S01]  /*3f80*/  FFMA.FTZ R52, R73, UR41, -R24 ;  /* 0x0000002949347c23 */ /* 0x002fc20008010818 */
[----:B------:R-:W1:Y:S06]  /*3f90*/  SHFL.BFLY PT, R45, R0, 0x2, 0x1f ;  /* 0x0c401f00002d7f89 */ /* 0x000e6c00000e0000 */
[----:B------:R-:W-:Y:S01]  /*3fa0*/  MUFU.EX2 R40, R40 ;  /* 0x0000002800287308 */ /* 0x000fe20000000800 */
[----:B0-----:R-:W-:-:S07]  /*3fb0*/  FFMA.FTZ R60, R81, UR41, -R24 ;  /* 0x00000029513c7c23 */ /* 0x001fce0008010818 */
[----:B------:R0:W2:Y:S08]  /*3fc0*/  MUFU.EX2 R4, R53 ;  /* 0x0000003500047308 */ /* 0x0000b00000000800 */
[----:B------:R3:W-:Y:S01]  /*3fd0*/  MUFU.EX2 R29, R56 ;  /* 0x00000038001d7308 */ /* 0x0007e20000000800 */
[----:B0-----:R-:W-:-:S01]  /*3fe0*/  FFMA.FTZ R53, R80, UR41, -R24 ;  /* 0x0000002950357c23 */ /* 0x001fc20008010818 */
[----:B-1----:R-:W-:-:S05]  /*3ff0*/  FMNMX.FTZ R57, R0, R45, !PT ;  /* 0x0000002d00397209 */ /* 0x002fca0007810000 */
[----:B------:R-:W0:Y:S01]  /*4000*/  SHFL.BFLY PT, R0, R57, 0x1, 0x1f ;  /* 0x0c201f0039007f89 */ /* 0x000e2200000e0000 */
[----:B------:R-:W-:Y:S01]  /*4010*/  MUFU.EX2 R36, R36 ;  /* 0x0000002400247308 */ /* 0x000fe20000000800 */
[----:B--2---:R-:W-:Y:S01]  /*4020*/  F2FP.SATFINITE.E4M3.F32.PACK_AB_MERGE_C R146, R4, R25, RZ ;  /* 0x000000190492723e */ /* 0x004fe200048070ff */
[----:B---3--:R-:W-:-:S03]  /*4030*/  FFMA.FTZ R56, R77, UR41, -R24 ;  /* 0x000000294d387c23 */ /* 0x008fc60008010818 */
[----:B------:R-:W-:-:S03]  /*4040*/  F2FP.SATFINITE.E4M3.F32.PACK_AB_MERGE_C R146, R32, R21, R146 ;  /* 0x000000152092723e */ /* 0x000fc60004807092 */
[----:B------:R-:W-:Y:S08]  /*4050*/  MUFU.EX2 R41, R41 ;  /* 0x0000002900297308 */ /* 0x000ff00000000800 */
[----:B------:R-:W-:Y:S01]  /*4060*/  MUFU.EX2 R48, R48 ;  /* 0x0000003000307308 */ /* 0x000fe20000000800 */
[----:B0-----:R-:W-:-:S07]  /*4070*/  FMNMX.FTZ R0, R57, R0, !PT ;  /* 0x0000000039007209 */ /* 0x001fce0007810000 */
[----:B------:R-:W-:Y:S01]  /*4080*/  MUFU.EX2 R37, R37 ;  /* 0x0000002500257308 */ /* 0x000fe20000000800 */
[----:B------:R-:W-:-:S01]  /*4090*/  FFMA.FTZ R57, R84, UR41, -R24 ;  /* 0x0000002954397c23 */ /* 0x000fc20008010818 */
[----:B------:R-:W-:Y:S01]  /*40a0*/  FFMA.FTZ R24, R85, UR41, -R24 ;  /* 0x0000002955187c23 */ /* 0x000fe20008010818 */
[C---:B------:R-:W-:Y:S01]  /*40b0*/  FSETP.NEU.FTZ.AND P2, PT, R0.reuse, -INF , PT ;  /* 0xff8000000000780b */ /* 0x040fe20003f5d000 */
[----:B------:R-:W-:-:S04]  /*40c0*/  FFMA.FTZ R61, R0, R61, -8 ;  /* 0xc1000000003d7423 */ /* 0x000fc8000001003d */
[----:B------:R-:W-:Y:S01]  /*40d0*/  MUFU.EX2 R44, R44 ;  /* 0x0000002c002c7308 */ /* 0x000fe20000000800 */
[----:B------:R-:W-:Y:S02]  /*40e0*/  FSEL R61, R61, RZ, P2 ;  /* 0x000000ff3d3d7208 */ /* 0x000fe40001000000 */
[----:B------:R-:W-:-:S03]  /*40f0*/  PLOP3.LUT P2, PT, PT, PT, UP1, 0x40, 0x0 ;  /* 0x000000000000781c */ /* 0x000fc60003f4e818 */
[--C-:B------:R-:W-:Y:S01]  /*4100*/  FFMA.FTZ R65, R31, UR41, -R61.reuse ;  /* 0x000000291f417c23 */ /* 0x100fe2000801083d */
[----:B------:R-:W-:-:S01]  /*4110*/  FFMA.FTZ R31, R34, UR41, -R61 ;  /* 0x00000029221f7c23 */ /* 0x000fc2000801083d */
        /* <DEDUP_REMOVED lines=8> */
[----:B------:R-:W-:Y:S01]  /*41a0*/  FFMA.FTZ R51, R58, UR41, -R61 ;  /* 0x000000293a337c23 */ /* 0x000fe2000801083d */
[----:B------:R-:W-:-:S01]  /*41b0*/  FADD.FTZ R58, R3, R8 ;  /* 0x00000008033a7221 */ /* 0x000fc20000010000 */
[----:B------:R-:W-:Y:S01]  /*41c0*/  MUFU.EX2 R26, R26 ;  /* 0x0000001a001a7308 */ /* 0x000fe20000000800 */
[----:B------:R-:W-:-:S01]  /*41d0*/  FFMA.FTZ R64, R39, UR41, -R61 ;  /* 0x0000002927407c23 */ /* 0x000fc2000801083d */
[----:B------:R-:W-:Y:S01]  /*41e0*/  FFMA.FTZ R39, R43, UR41, -R61 ;  /* 0x000000292b277c23 */ /* 0x000fe2000801083d */
[----:B------:R-:W-:-:S01]  /*41f0*/  FADD.FTZ R69, R5, R58 ;  /* 0x0000003a05457221 */ /* 0x000fc20000010000 */
[--C-:B------:R-:W-:Y:S01]  /*4200*/  FFMA.FTZ R43, R50, UR41, -R61.reuse ;  /* 0x00000029322b7c23 */ /* 0x100fe2000801083d */
[----:B------:R-:W-:-:S01]  /*4210*/  FFMA.FTZ R50, R54, UR41, -R61 ;  /* 0x0000002936327c23 */ /* 0x000fc2000801083d */
[----:B------:R-:W-:Y:S01]  /*4220*/  FFMA.FTZ R54, R59, UR41, -R61 ;  /* 0x000000293b367c23 */ /* 0x000fe2000801083d */
[----:B------:R-:W-:-:S01]  /*4230*/  FADD.FTZ R58, R10, R69 ;  /* 0x000000450a3a7221 */ /* 0x000fc20000010000 */
[----:B------:R-:W0:Y:S01]  /*4240*/  MUFU.EX2 R27, R27 ;  /* 0x0000001b001b7308 */ /* 0x000e220000000800 */
[----:B------:R-:W-:-:S01]  /*4250*/  FFMA.FTZ R59, R62, UR41, -R61 ;  /* 0x000000293e3b7c23 */ /* 0x000fc2000801083d */
[----:B------:R-:W-:Y:S01]  /*4260*/  FFMA.FTZ R62, R63, UR41, -R61 ;  /* 0x000000293f3e7c23 */ /* 0x000fe2000801083d */
[----:B------:R-:W-:-:S01]  /*4270*/  FADD.FTZ R69, R9, R58 ;  /* 0x0000003a09457221 */ /* 0x000fc20000010000 */
[--C-:B------:R-:W-:Y:S01]  /*4280*/  FFMA.FTZ R47, R47, UR41, -R61.reuse ;  /* 0x000000292f2f7c23 */ /* 0x100fe2000801083d */
[----:B------:R-:W-:-:S01]  /*4290*/  FFMA.FTZ R55, R55, UR41, -R61 ;  /* 0x0000002937377c23 */ /* 0x000fc2000801083d */
[----:B------:R-:W-:Y:S01]  /*42a0*/  FFMA.FTZ R5, R67, UR41, -R61 ;  /* 0x0000002943057c23 */ /* 0x000fe2000801083d */
[----:B------:R-:W-:-:S01]  /*42b0*/  FADD.FTZ R58, R12, R69 ;  /* 0x000000450c3a7221 */ /* 0x000fc20000010000 */
[----:B------:R-:W1:Y:S01]  /*42c0*/  MUFU.EX2 R30, R30 ;  /* 0x0000001e001e7308 */ /* 0x000e620000000800 */
[----:B------:R-:W-:-:S01]  /*42d0*/  FFMA.FTZ R70, R70, UR41, -R61 ;  /* 0x0000002946467c23 */ /* 0x000fc2000801083d */
[----:B------:R-:W-:Y:S01]  /*42e0*/  FFMA.FTZ R71, R71, UR41, -R61 ;  /* 0x0000002947477c23 */ /* 0x000fe2000801083d */
[----:B------:R-:W-:-:S01]  /*42f0*/  FADD.FTZ R69, R11, R58 ;  /* 0x0000003a0b457221 */ /* 0x000fc20000010000 */
[--C-:B------:R-:W-:Y:S01]  /*4300*/  FFMA.FTZ R58, R66, UR41, -R61.reuse ;  /* 0x00000029423a7c23 */ /* 0x100fe2000801083d */
[----:B------:R-:W-:-:S01]  /*4310*/  FFMA.FTZ R74, R74, UR41, -R61 ;  /* 0x000000294a4a7c23 */ /* 0x000fc2000801083d */
[----:B------:R-:W-:Y:S01]  /*4320*/  FFMA.FTZ R75, R75, UR41, -R61 ;  /* 0x000000294b4b7c23 */ /* 0x000fe2000801083d */
[----:B------:R-:W-:-:S01]  /*4330*/  FADD.FTZ R68, R14, R69 ;  /* 0x000000450e447221 */ /* 0x000fc20000010000 */
        /* <DEDUP_REMOVED lines=9> */
[----:B-1----:R-:W-:-:S01]  /*43d0*/  FADD.FTZ R66, R30, R63 ;  /* 0x0000003f1e427221 */ /* 0x002fc20000010000 */
[----:B------:R-:W-:-:S04]  /*43e0*/  FADD.FTZ R63, R13, R68 ;  /* 0x000000440d3f7221 */ /* 0x000fc80000010000 */
[----:B------:R-:W-:Y:S02]  /*43f0*/  FADD.FTZ R10, R20, R63 ;  /* 0x0000003f140a7221 */ /* 0x000fe40000010000 */
[----:B------:R-:W1:Y:S01]  /*4400*/  MUFU.EX2 R34, R34 ;  /* 0x0000002200227308 */ /* 0x000e620000000800 */
[----:B--2---:R-:W-:-:S01]  /*4410*/  FADD.FTZ R66, R65, R66 ;  /* 0x0000004241427221 */ /* 0x004fc20000010000 */
[----:B------:R-:W-:-:S04]  /*4420*/  F2FP.SATFINITE.E4M3.F32.PACK_AB_MERGE_C R30, R65, R30, RZ ;  /* 0x0000001e411e723e */ /* 0x000fc800048070ff */
[----:B------:R-:W-:Y:S02]  /*4430*/  F2FP.SATFINITE.E4M3.F32.PACK_AB_MERGE_C R149, R27, R26, R30 ;  /* 0x0000001a1b95723e */ /* 0x000fe4000480701e */
[----:B------:R-:W2:Y:S01]  /*4440*/  MUFU.EX2 R35, R35 ;  /* 0x0000002300237308 */ /* 0x000ea20000000800 */
[----:B0-----:R-:W-:-:S07]  /*4450*/  FADD.FTZ R11, R31, R66 ;  /* 0x000000421f0b7221 */ /* 0x001fce0000010000 */
[----:B------:R-:W0:Y:S01]  /*4460*/  MUFU.EX2 R64, R64 ;  /* 0x0000004000407308 */ /* 0x000e220000000800 */
[----:B-1----:R-:W-:-:S01]  /*4470*/  FADD.FTZ R8, R34, R11 ;  /* 0x0000000b22087221 */ /* 0x002fc20000010000 */
[----:B------:R-:W-:-:S04]  /*4480*/  FADD.FTZ R11, R15, R10 ;  /* 0x0000000a0f0b7221 */ /* 0x000fc80000010000 */
[----:B------:R-:W-:Y:S02]  /*4490*/  FADD.FTZ R28, R28, R11 ;  /* 0x0000000b1c1c7221 */ /* 0x000fe40000010000 */
[----:B------:R-:W1:Y:S01]  /*44a0*/  MUFU.EX2 R38, R38 ;  /* 0x0000002600267308 */ /* 0x000e620000000800 */
[----:B--2---:R-:W-:-:S01]  /*44b0*/  FADD.FTZ R3, R35, R8 ;  /* 0x0000000823037221 */ /* 0x004fc20000010000 */
[----:B------:R-:W-:-:S04]  /*44c0*/  FADD.FTZ R9, R21, R28 ;  /* 0x0000001c15097221 */ /* 0x000fc80000010000 */
[----:B------:R-:W-:Y:S02]  /*44d0*/  FADD.FTZ R10, R32, R9 ;  /* 0x00000009200a7221 */ /* 0x000fe40000010000 */
[----:B------:R-:W2:Y:S01]  /*44e0*/  MUFU.EX2 R39, R39 ;  /* 0x0000002700277308 */ /* 0x000ea20000000800 */
[----:B0-----:R-:W-:-:S01]  /*44f0*/  FADD.FTZ R3, R64, R3 ;  /* 0x0000000340037221 */ /* 0x001fc20000010000 */
[----:B------:R-:W-:Y:S01]  /*4500*/  FADD.FTZ R25, R25, R10 ;  /* 0x0000000a19197221 */ /* 0x000fe20000010000 */
[----:B------:R-:W-:-:S03]  /*4510*/  F2FP.SATFINITE.E4M3.F32.PACK_AB_MERGE_C R35, R64, R35, RZ ;  /* 0x000000234023723e */ /* 0x000fc600048070ff */
[----:B------:R-:W-:Y:S01]  /*4520*/  FADD.FTZ R4, R4, R25 ;  /* 0x0000001904047221 */ /* 0x000fe20000010000 */
[----:B------:R-:W-:Y:S01]  /*4530*/  F2FP.SATFINITE.E4M3.F32.PACK_AB_MERGE_C R151, R34, R31, R35 ;  /* 0x0000001f2297723e */ /* 0x000fe20004807023 */
[----:B------:R-:W0:Y:S01]  /*4540*/  MUFU.EX2 R42, R42 ;  /* 0x0000002a002a7308 */ /* 0x000e220000000800 */
[----:B-1----:R-:W-:-:S01]  /*4550*/  FADD.FTZ R8, R38, R3 ;  /* 0x0000000326087221 */ /* 0x002fc20000010000 */
[----:B------:R-:W-:-:S06]  /*4560*/  FADD.FTZ R9, R29, R4 ;  /* 0x000000041d097221 */ /* 0x000fcc0000010000 */
[----:B------:R-:W1:Y:S01]  /*4570*/  MUFU.EX2 R47, R47 ;  /* 0x0000002f002f7308 */ /* 0x000e620000000800 */
[----:B--2---:R-:W-:-:S07]  /*4580*/  FADD.FTZ R3, R39, R8 ;  /* 0x0000000827037221 */ /* 0x004fce0000010000 */
[----:B------:R-:W2:Y:S01]  /*4590*/  MUFU.EX2 R43, R43 ;  /* 0x0000002b002b7308 */ /* 0x000ea20000000800 */
[----:B0-----:R-:W-:-:S01]  /*45a0*/  FADD.FTZ R8, R42, R3 ;  /* 0x000000032a087221 */ /* 0x001fc20000010000 */
[----:B------:R-:W-:-:S04]  /*45b0*/  F2FP.SATFINITE.E4M3.F32.PACK_AB_MERGE_C R3, R40, R33, RZ ;  /* 0x000000212803723e */ /* 0x000fc800048070ff */
[C---:B------:R-:W-:Y:S01]  /*45c0*/  F2FP.SATFINITE.E4M3.F32.PACK_AB_MERGE_C R140, R36.reuse, R29, R3 ;  /* 0x0000001d248c723e */ /* 0x040fe20004807003 */
[----:B------:R-:W-:-:S01]  /*45d0*/  FADD.FTZ R36, R36, R9 ;  /* 0x0000000924247221 */ /* 0x000fc20000010000 */
[----:B------:R-:W0:Y:S01]  /*45e0*/  MUFU.EX2 R46, R46 ;  /* 0x0000002e002e7308 */ /* 0x000e220000000800 */
[----:B-1----:R-:W-:-:S01]  /*45f0*/  FADD.FTZ R8, R47, R8 ;  /* 0x000000082f087221 */ /* 0x002fc20000010000 */
[----:B------:R-:W-:Y:S01]  /*4600*/  F2FP.SATFINITE.E4M3.F32.PACK_AB_MERGE_C R42, R47, R42, RZ ;  /* 0x0000002a2f2a723e */ /* 0x000fe200048070ff */
[----:B------:R-:W-:-:S03]  /*4610*/  FADD.FTZ R33, R33, R36 ;  /* 0x0000002421217221 */ /* 0x000fc60000010000 */
[----:B------:R-:W-:Y:S01]  /*4620*/  F2FP.SATFINITE.E4M3.F32.PACK_AB_MERGE_C R145, R39, R38, R42 ;  /* 0x000000262791723e */ /* 0x000fe2000480702a */
[----:B------:R-:W-:-:S01]  /*4630*/  FADD.FTZ R40, R40, R33 ;  /* 0x0000002128287221 */ /* 0x000fc20000010000 */
[----:B------:R-:W1:Y:S01]  /*4640*/  MUFU.EX2 R50, R50 ;  /* 0x0000003200327308 */ /* 0x000e620000000800 */
[----:B--2---:R-:W-:-:S01]  /*4650*/  FADD.FTZ R3, R43, R8 ;  /* 0x000000082b037221 */ /* 0x004fc20000010000 */
[----:B------:R-:W-:-:S04]  /*4660*/  F2FP.SATFINITE.E4M3.F32.PACK_AB_MERGE_C R8, R48, R41, RZ ;  /* 0x000000293008723e */ /* 0x000fc800048070ff */
[----:B------:R-:W-:Y:S01]  /*4670*/  F2FP.SATFINITE.E4M3.F32.PACK_AB_MERGE_C R142, R44, R37, R8 ;  /* 0x000000252c8e723e */ /* 0x000fe20004807008 */
[----:B------:R-:W-:-:S01]  /*4680*/  FADD.FTZ R37, R37, R40 ;  /* 0x0000002825257221 */ /* 0x000fc20000010000 */
[----:B------:R-:W2:Y:S01]  /*4690*/  MUFU.EX2 R55, R55 ;  /* 0x0000003700377308 */ /* 0x000ea20000000800 */
[----:B0-----:R-:W-:-:S02]  /*46a0*/  FADD.FTZ R3, R46, R3 ;  /* 0x000000032e037221 */ /* 0x001fc40000010000 */
[----:B------:R-:W-:-:S04]  /*46b0*/  FADD.FTZ R44, R44, R37 ;  /* 0x000000252c2c7221 */ /* 0x000fc80000010000 */
[----:B------:R-:W-:Y:S01]  /*46c0*/  FADD.FTZ R41, R41, R44 ;  /* 0x0000002c29297221 */ /* 0x000fe20000010000 */
[----:B------:R-:W0:Y:S01]  /*46d0*/  MUFU.EX2 R51, R51 ;  /* 0x0000003300337308 */ /* 0x000e220000000800 */
[----:B-1----:R-:W-:-:S02]  /*46e0*/  FADD.FTZ R4, R50, R3 ;  /* 0x0000000332047221 */ /* 0x002fc40000010000 */
[----:B------:R-:W-:-:S05]  /*46f0*/  FADD.FTZ R48, R48, R41 ;  /* 0x0000002930307221 */ /* 0x000fca0000010000 */
        /* <DEDUP_REMOVED lines=8> */
[----:B------:R-:W1:Y:S01]  /*4780*/  MUFU.EX2 R58, R58 ;  /* 0x0000003a003a7308 */ /* 0x000e620000000800 */
[----:B--2---:R-:W-:-:S07]  /*4790*/  FADD.FTZ R3, R59, R4 ;  /* 0x000000043b037221 */ /* 0x004fce0000010000 */
[----:B------:R-:W2:Y:S01]  /*47a0*/  MUFU.EX2 R5, R5 ;  /* 0x0000000500057308 */ /* 0x000ea20000000800 */
[----:B0-----:R-:W-:-:S01]  /*47b0*/  FADD.FTZ R3, R62, R3 ;  /* 0x000000033e037221 */ /* 0x001fc20000010000 */
[----:B------:R-:W-:-:S04]  /*47c0*/  F2FP.SATFINITE.E4M3.F32.PACK_AB_MERGE_C R59, R62, R59, RZ ;  /* 0x0000003b3e3b723e */ /* 0x000fc800048070ff */
[----:B------:R-:W-:Y:S02]  /*47d0*/  F2FP.SATFINITE.E4M3.F32.PACK_AB_MERGE_C R141, R54, R51, R59 ;  /* 0x00000033368d723e */ /* 0x000fe4000480703b */
[----:B------:R-:W0:Y:S01]  /*47e0*/  MUFU.EX2 R70, R70 ;  /* 0x0000004600467308 */ /* 0x000e220000000800 */
[----:B-1----:R-:W-:-:S07]  /*47f0*/  FADD.FTZ R4, R58, R3 ;  /* 0x000000033a047221 */ /* 0x002fce0000010000 */
[----:B------:R-:W-:Y:S01]  /*4800*/  MUFU.EX2 R49, R49 ;  /* 0x0000003100317308 */ /* 0x000fe20000000800 */
[----:B--2---:R-:W-:-:S07]  /*4810*/  FADD.FTZ R3, R5, R4 ;  /* 0x0000000405037221 */ /* 0x004fce0000010000 */
[----:B------:R-:W1:Y:S01]  /*4820*/  MUFU.EX2 R56, R56 ;  /* 0x0000003800387308 */ /* 0x000e620000000800 */
[----:B0-----:R-:W-:-:S07]  /*4830*/  FADD.FTZ R4, R70, R3 ;  /* 0x0000000346047221 */ /* 0x001fce0000010000 */
[----:B------:R-:W0:Y:S08]  /*4840*/  MUFU.EX2 R71, R71 ;  /* 0x0000004700477308 */ /* 0x000e300000000800 */
[----:B------:R-:W-:Y:S01]  /*4850*/  MUFU.EX2 R45, R72 ;  /* 0x00000048002d7308 */ /* 0x000fe20000000800 */
[----:B-1----:R-:W-:-:S07]  /*4860*/  F2FP.SATFINITE.E4M3.F32.PACK_AB_MERGE_C R8, R56, R49, RZ ;  /* 0x000000313808723e */ /* 0x002fce00048070ff */
[----:B------:R-:W1:Y:S01]  /*4870*/  MUFU.EX2 R52, R52 ;  /* 0x0000003400347308 */ /* 0x000e620000000800 */
[C---:B0-----:R-:W-:Y:S01]  /*4880*/  F2FP.SATFINITE.E4M3.F32.PACK_AB_MERGE_C R70, R71.reuse, R70, RZ ;  /* 0x000000464746723e */ /* 0x041fe200048070ff */
[----:B------:R-:W-:-:S03]  /*4890*/  FADD.FTZ R71, R71, R4 ;  /* 0x0000000447477221 */ /* 0x000fc60000010000 */
[----:B------:R-:W-:-:S03]  /*48a0*/  F2FP.SATFINITE.E4M3.F32.PACK_AB_MERGE_C R143, R5, R58, R70 ;  /* 0x0000003a058f723e */ /* 0x000fc60004807046 */
[----:B------:R-:W0:Y:S08]  /*48b0*/  MUFU.EX2 R74, R74 ;  /* 0x0000004a004a7308 */ /* 0x000e300000000800 */
[----:B------:R-:W2:Y:S01]  /*48c0*/  MUFU.EX2 R75, R75 ;  /* 0x0000004b004b7308 */ /* 0x000ea20000000800 */
[----:B-1----:R-:W-:Y:S01]  /*48d0*/  F2FP.SATFINITE.E4M3.F32.PACK_AB_MERGE_C R136, R52, R45, R8 ;  /* 0x0000002d3488723e */ /* 0x002fe20004807008 */
[----:B------:R-:W-:-:S04]  /*48e0*/  FADD.FTZ R45, R45, R48 ;  /* 0x000000302d2d7221 */ /* 0x000fc80000010000 */
[----:B------:R-:W-:Y:S02]  /*48f0*/  FADD.FTZ R52, R52, R45 ;  /* 0x0000002d34347221 */ /* 0x000fe40000010000 */
[----:B------:R-:W1:Y:S01]  /*4900*/  MUFU.EX2 R78, R78 ;  /* 0x0000004e004e7308 */ /* 0x000e620000000800 */
[----:B0-----:R-:W-:-:S01]  /*4910*/  FADD.FTZ R4, R74, R71 ;  /* 0x000000474a047221 */ /* 0x001fc20000010000 */
[----:B------:R-:W-:-:S04]  /*4920*/  FADD.FTZ R49, R49, R52 ;  /* 0x0000003431317221 */ /* 0x000fc80000010000 */
[----:B------:R-:W-:Y:S02]  /*4930*/  FADD.FTZ R56, R56, R49 ;  /* 0x0000003138387221 */ /* 0x000fe40000010000 */
[----:B------:R-:W-:Y:S01]  /*4940*/  MUFU.EX2 R57, R57 ;  /* 0x0000003900397308 */ /* 0x000fe20000000800 */
[----:B--2---:R-:W-:-:S07]  /*4950*/  FADD.FTZ R3, R75, R4 ;  /* 0x000000044b037221 */ /* 0x004fce0000010000 */
[----:B------:R-:W0:Y:S01]  /*4960*/  MUFU.EX2 R24, R24 ;  /* 0x0000001800187308 */ /* 0x000e220000000800 */
[----:B-1----:R-:W-:-:S07]  /*4970*/  FADD.FTZ R4, R78, R3 ;  /* 0x000000034e047221 */ /* 0x002fce0000010000 */
[----:B------:R-:W1:Y:S08]  /*4980*/  MUFU.EX2 R79, R79 ;  /* 0x0000004f004f7308 */ /* 0x000e700000000800 */
[----:B------:R-:W-:Y:S01]  /*4990*/  MUFU.EX2 R53, R53 ;  /* 0x0000003500357308 */ /* 0x000fe20000000800 */
[----:B0-----:R-:W-:-:S07]  /*49a0*/  F2FP.SATFINITE.E4M3.F32.PACK_AB_MERGE_C R8, R24, R57, RZ ;  /* 0x000000391808723e */ /* 0x001fce00048070ff */
[----:B------:R-:W0:Y:S01]  /*49b0*/  MUFU.EX2 R60, R60 ;  /* 0x0000003c003c7308 */ /* 0x000e220000000800 */
[C---:B-1----:R-:W-:Y:S01]  /*49c0*/  F2FP.SATFINITE.E4M3.F32.PACK_AB_MERGE_C R78, R79.reuse, R78, RZ ;  /* 0x0000004e4f4e723e */ /* 0x042fe200048070ff */
[----:B------:R-:W-:-:S03]  /*49d0*/  FADD.FTZ R79, R79, R4 ;  /* 0x000000044f4f7221 */ /* 0x000fc60000010000 */
[----:B------:R-:W-:-:S03]  /*49e0*/  F2FP.SATFINITE.E4M3.F32.PACK_AB_MERGE_C R137, R75, R74, R78 ;  /* 0x0000004a4b89723e */ /* 0x000fc6000480704e */
[----:B------:R-:W1:Y:S08]  /*49f0*/  MUFU.EX2 R82, R82 ;  /* 0x0000005200527308 */ /* 0x000e700000000800 */
[----:B------:R-:W2:Y:S01]  /*4a00*/  MUFU.EX2 R83, R83 ;  /* 0x0000005300537308 */ /* 0x000ea20000000800 */
[----:B0-----:R-:W-:Y:S01]  /*4a10*/  F2FP.SATFINITE.E4M3.F32.PACK_AB_MERGE_C R138, R60, R53, R8 ;  /* 0x000000353c8a723e */ /* 0x001fe20004807008 */
[----:B------:R-:W-:-:S04]  /*4a20*/  FADD.FTZ R53, R53, R56 ;  /* 0x0000003835357221 */ /* 0x000fc80000010000 */
[----:B------:R-:W-:Y:S02]  /*4a30*/  FADD.FTZ R60, R60, R53 ;  /* 0x000000353c3c7221 */ /* 0x000fe40000010000 */
[----:B------:R-:W0:Y:S01]  /*4a40*/  MUFU.EX2 R86, R86 ;  /* 0x0000005600567308 */ /* 0x000e220000000800 */
[----:B-1----:R-:W-:-:S01]  /*4a50*/  FADD.FTZ R4, R82, R79 ;  /* 0x0000004f52047221 */ /* 0x002fc20000010000 */
[----:B------:R-:W-:-:S04]  /*4a60*/  FADD.FTZ R5, R57, R60 ;  /* 0x0000003c39057221 */ /* 0x000fc80000010000 */
[----:B------:R-:W-:Y:S02]  /*4a70*/  FADD.FTZ R5, R24, R5 ;  /* 0x0000000518057221 */ /* 0x000fe40000010000 */
[----:B------:R-:W1:Y:S01]  /*4a80*/  MUFU.EX2 R61, R61 ;  /* 0x0000003d003d7308 */ /* 0x000e620000000800 */
[----:B--2---:R-:W-:-:S04]  /*4a90*/  FADD.FTZ R3, R83, R4 ;  /* 0x0000000453037221 */ /* 0x004fc80000010000 */
[----:B0-----:R-:W-:Y:S01]  /*4aa0*/  FADD.FTZ R4, R86, R3 ;  /* 0x0000000356047221 */ /* 0x001fe20000010000 */
[----:B------:R-:W-:Y:S01]  /*4ab0*/  VIADD R3, R88, 0xfffffffe ;  /* 0xfffffffe58037836 */ /* 0x000fe20000000000 */
[C---:B-1----:R-:W-:Y:S02]  /*4ac0*/  F2FP.SATFINITE.E4M3.F32.PACK_AB_MERGE_C R8, R61.reuse, R86, RZ ;  /* 0x000000563d08723e */ /* 0x042fe400048070ff */
[----:B------:R-:W-:-:S02]  /*4ad0*/  FADD.FTZ R4, R61, R4 ;  /* 0x000000043d047221 */ /* 0x000fc40000010000 */
[----:B------:R-:W-:Y:S01]  /*4ae0*/  F2FP.SATFINITE.E4M3.F32.PACK_AB_MERGE_C R139, R83, R82, R8 ;  /* 0x00000052538b723e */ /* 0x000fe20004807008 */
[----:B------:R-:W-:Y:S06]  /*4af0*/  @P2 BRA `(.L_x_689) ;  /* 0x0000000000442947 */ /* 0x000fec0003800000 */
        /* <DEDUP_REMOVED lines=10> */
.L_x_690:
[----:B------:R-:W-:-:S11]  /*4ba0*/  UISETP.NE.AND UP2, UPT, UR7, 0x1, UPT ;  /* 0x000000010700788c */ /* 0x000fd6000bf45270 */
[----:B------:R-:W-:Y:S02]  /*4bb0*/  @UP2 ULDC.64 UR20, c[0x0][0x9e8] ;  /* 0x00027a0000142ab9 */ /* 0x000fe40000000a00 */
[----:B------:R-:W-:-:S04]  /*4bc0*/  UIMAD.WIDE.U32 UR10, UR14, UR20, URZ ;  /* 0x000000140e0a72a5 */ /* 0x000fc8000f8e003f */
[----:B------:R-:W-:-:S12]  /*4bd0*/  @UP2 USHF.R.U32.HI UR14, URZ, UR21, UR11 ;  /* 0x000000153f0e2299 */ /* 0x000fd8000801160b */
.L_x_691:
[----:B------:R-:W-:-:S04]  /*4be0*/  UIMAD UR7, UR14, UR7, UR7 ;  /* 0x000000070e0772a4 */ /* 0x000fc8000f8e0207 */
[----:B------:R-:W-:-:S04]  /*4bf0*/  UISETP.LT.AND UP2, UPT, UR6, UR7, UPT ;  /* 0x000000070600728c */ /* 0x000fc8000bf41270 */
[----:B------:R-:W-:-:S12]  /*4c00*/  USEL UR6, UR6, UR7, UP2 ;  /* 0x0000000706067287 */ /* 0x000fd80009000000 */
.L_x_689:
[----:B------:R-:W-:Y:S01]  /*4c10*/  USHF.R.S32.HI UR7, URZ, 0x1f, UR6 ;  /* 0x0000001f3f077899 */ /* 0x000fe20008011406 */
[----:B------:R-:W-:Y:S02]  /*4c20*/  CS2R R134, SRZ ;  /* 0x0000000000867805 */ /* 0x000fe4000001ff00 */
[----:B------:R-:W-:Y:S02]  /*4c30*/  CS2R R132, SRZ ;  /* 0x0000000000847805 */ /* 0x000fe4000001ff00 */
[----:B------:R-:W-:Y:S01]  /*4c40*/  CS2R R130, SRZ ;  /* 0x0000000000827805 */ /* 0x000fe2000001ff00 */
        /* <DEDUP_REMOVED lines=8> */
[----:B------:R-:W-:Y:S01]  /*4cd0*/  UISETP.LT.AND UP2, UPT, UR43, UR7, UPT ;  /* 0x000000072b00728c */ /* 0x000fe2000bf41270 */
[----:B------:R-:W-:Y:S02]  /*4ce0*/  CS2R R116, SRZ ;  /* 0x0000000000747805 */ /* 0x000fe4000001ff00 */
[----:B------:R-:W-:Y:S02]  /*4cf0*/  CS2R R114, SRZ ;  /* 0x0000000000727805 */ /* 0x000fe4000001ff00 */
[----:B------:R-:W-:Y:S01]  /*4d00*/  CS2R R112, SRZ ;  /* 0x0000000000707805 */ /* 0x000fe2000001ff00 */
[----:B------:R-:W-:Y:S01]  /*4d10*/  USEL UR17, UR43, UR7, !UP2 ;  /* 0x000000072b117287 */ /* 0x000fe2000d000000 */
[----:B------:R-:W-:-:S02]  /*4d20*/  CS2R R110, SRZ ;  /* 0x00000000006e7805 */ /* 0x000fc4000001ff00 */
[----:B------:R-:W-:Y:S02]  /*4d30*/  CS2R R108, SRZ ;  /* 0x00000000006c7805 */ /* 0x000fe4000001ff00 */
[----:B------:R-:W-:Y:S02]  /*4d40*/  CS2R R106, SRZ ;  /* 0x00000000006a7805 */ /* 0x000fe4000001ff00 */
[----:B------:R-:W-:Y:S02]  /*4d50*/  CS2R R104, SRZ ;  /* 0x0000000000687805 */ /* 0x000fe4000001ff00 */
[----:B------:R-:W-:Y:S02]  /*4d60*/  CS2R R102, SRZ ;  /* 0x0000000000667805 */ /* 0x000fe4000001ff00 */
[----:B------:R-:W-:Y:S02]  /*4d70*/  ISETP.GE.AND P2, PT, R3, UR17, PT ;  /* 0x0000001103007c0c */ /* 0x000fe4000bf46270 */
[----:B------:R-:W-:-:S02]  /*4d80*/  CS2R R100, SRZ ;  /* 0x0000000000647805 */ /* 0x000fc4000001ff00 */
[----:B------:R-:W-:Y:S02]  /*4d90*/  CS2R R98, SRZ ;  /* 0x0000000000627805 */ /* 0x000fe4000001ff00 */
[----:B------:R-:W-:Y:S02]  /*4da0*/  CS2R R96, SRZ ;  /* 0x0000000000607805 */ /* 0x000fe4000001ff00 */
[----:B------:R-:W-:Y:S02]  /*4db0*/  CS2R R94, SRZ ;  /* 0x00000000005e7805 */ /* 0x000fe4000001ff00 */
[----:B------:R-:W-:Y:S02]  /*4dc0*/  CS2R R92, SRZ ;  /* 0x00000000005c7805 */ /* 0x000fe4000001ff00 */
[----:B------:R-:W-:Y:S02]  /*4dd0*/  CS2R R90, SRZ ;  /* 0x00000000005a7805 */ /* 0x000fe4000001ff00 */
[----:B------:R-:W-:Y:S01]  /*4de0*/  CS2R R88, SRZ ;  /* 0x0000000000587805 */ /* 0x000fe2000001ff00 */
[----:B------:R-:W-:Y:S06]  /*4df0*/  @!P2 BRA `(.L_x_692) ;  /* 0x0000002c0038a947 */ /* 0x000fec0003800000 */
[----:B------:R-:W-:Y:S01]  /*4e00*/  IMAD.MOV.U32 R135, RZ, RZ, RZ ;  /* 0x000000ffff877224 */ /* 0x000fe200078e00ff */
[----:B------:R-:W-:Y:S01]  /*4e10*/  ULDC UR21, c[0x0][0x9e4] ;  /* 0x0002790000157ab9 */ /* 0x000fe20000000800 */
[----:B------:R-:W-:Y:S01]  /*4e20*/  ULDC UR18, c[0x0][0x9dc] ;  /* 0x0002770000127ab9 */ /* 0x000fe20000000800 */
[----:B------:R-:W-:-:S05]  /*4e30*/  ULDC UR22, c[0x0][0x9e0] ;  /* 0x0002780000167ab9 */ /* 0x000fca0000000800 */
.L_x_710:
[----:B------:R-:W-:-:S04]  /*4e40*/  UIADD3 UR19, UR36, 0x1, URZ ;  /* 0x0000000124137890 */ /* 0x000fc8000fffe03f */
[----:B------:R-:W-:-:S04]  /*4e50*/  UISETP.NE.AND UP2, UPT, UR19, 0x2, UPT ;  /* 0x000000021300788c */ /* 0x000fc8000bf45270 */
[----:B------:R-:W-:Y:S02]  /*4e60*/  USEL UR20, URZ, 0x1, UP2 ;  /* 0x000000013f147887 */ /* 0x000fe40009000000 */
[----:B------:R-:W-:Y:S02]  /*4e70*/  USEL UR19, UR19, URZ, UP2 ;  /* 0x0000003f13137287 */ /* 0x000fe40009000000 */
[----:B------:R-:W-:Y:S01]  /*4e80*/  ULOP3.LUT UR20, UR48, UR20, URZ, 0x3c, !UPT ;  /* 0x0000001430147292 */ /* 0x000fe2000f8e3c3f */
[----:B------:R-:W-:Y:S11]  /*4e90*/  @!P0 BRA `(.L_x_693) ;  /* 0x0000000000048947 */ /* 0x000ff60003800000 */
[----:B------:R-:W-:Y:S01]  /*4ea0*/  BPT.TRAP 0x1 ;  /* 0x000000040000795c */ /* 0x000fe20000300000 */
.L_x_693:
[----:B------:R-:W-:Y:S01]  /*4eb0*/  ULEA UR6, UR19, UR45, 0x3 ;  /* 0x0000002d13067291 */ /* 0x000fe2000f8e183f */
[----:B------:R-:W-:-:S05]  /*4ec0*/  IMAD.U32 R6, RZ, RZ, UR20 ;  /* 0x00000014ff067e24 */ /* 0x000fca000f8e00ff */
[----:B------:R-:W-:-:S04]  /*4ed0*/  SHF.L.U32 R6, R6, 0x1f, RZ ;  /* 0x0000001f06067819 */ /* 0x000fc800000006ff */
[----:B------:R0:W1:Y:S01]  /*4ee0*/  SYNCS.PHASECHK.TRANS64.TRYWAIT P2, [UR6+0x19c30], R6 ;  /* 0x019c3006ff0075a7 */ /* 0x0000620008040146 */
[----:B------:R-:W-:Y:S05]  /*4ef0*/  @!P0 BRA `(.L_x_694) ;  /* 0x0000000000048947 */ /* 0x000fea0003800000 */
[----:B------:R-:W-:Y:S01]  /*4f00*/  BPT.TRAP 0x1 ;  /* 0x000000040000795c */ /* 0x000fe20000300000 */
.L_x_694:
[----:B-1----:R-:W-:Y:S05]  /*4f10*/  @P2 BRA `(.L_x_695) ;  /* 0x0000000000082947 */ /* 0x002fea0003800000 */
[----:B------:R-:W1:Y:S02]  /*4f20*/  SYNCS.PHASECHK.TRANS64.TRYWAIT P2, [UR6+0x19c30], R6 ;  /* 0x019c3006ff0075a7 */ /* 0x000e640008040146 */
[----:B-1----:R-:W-:Y:S05]  /*4f30*/  @!P2 BRA `(.L_x_696) ;  /* 0x000000dc008ca947 */ /* 0x002fea0003800000 */
.L_x_695:
        /* <DEDUP_REMOVED lines=17> */
.L_x_697:
[----:B------:R-:W-:Y:S01]  /*5050*/  ULEA UR11, UR36, UR45, 0x3 ;  /* 0x0000002d240b7291 */ /* 0x000fe2000f8e183f */
[----:B01----:R-:W-:-:S05]  /*5060*/  IMAD.U32 R6, RZ, RZ, UR48 ;  /* 0x00000030ff067e24 */ /* 0x003fca000f8e00ff */
[----:B------:R-:W-:-:S04]  /*5070*/  SHF.L.U32 R6, R6, 0x1f, RZ ;  /* 0x0000001f06067819 */ /* 0x000fc800000006ff */
[----:B------:R0:W1:Y:S01]  /*5080*/  SYNCS.PHASECHK.TRANS64.TRYWAIT P2, [UR11+0x19c50], R6 ;  /* 0x019c5006ff0075a7 */ /* 0x000062000804014b */
[----:B------:R-:W-:Y:S05]  /*5090*/  @!P0 BRA `(.L_x_698) ;  /* 0x0000000000048947 */ /* 0x000fea0003800000 */
[----:B------:R-:W-:Y:S01]  /*50a0*/  BPT.TRAP 0x1 ;  /* 0x000000040000795c */ /* 0x000fe20000300000 */
.L_x_698:
[----:B-1----:R-:W-:Y:S05]  /*50b0*/  @P2 BRA `(.L_x_699) ;  /* 0x0000000000082947 */ /* 0x002fea0003800000 */
[----:B------:R-:W1:Y:S02]  /*50c0*/  SYNCS.PHASECHK.TRANS64.TRYWAIT P2, [UR11+0x19c50], R6 ;  /* 0x019c5006ff0075a7 */ /* 0x000e64000804014b */
[----:B-1----:R-:W-:Y:S05]  /*50d0*/  @!P2 BRA `(.L_x_700) ;  /* 0x000000dc003ca947 */ /* 0x002fea0003800000 */
.L_x_699:
[----:B------:R-:W-:Y:S01]  /*50e0*/  UIADD3 UR6, UR45, 0x3000, URZ ;  /* 0x000030002d067890 */ /* 0x000fe2000fffe03f */
[----:B------:R-:W-:Y:S01]  /*50f0*/  WARPGROUP.ARRIVE ;  /* 0x00000000000079c5 */ /* 0x000fe20000000000 */
[----:B------:R-:W-:Y:S01]  /*5100*/  UMOV UR7, 0x40000040 ;  /* 0x4000004000077882 */ /* 0x000fe20000000000 */
[----:B------:R-:W-:Y:S01]  /*5110*/  PLOP3.LUT P2, PT, PT, PT, UP0, 0x80, 0x0 ;  /* 0x000000000000781c */ /* 0x000fe20003f4f008 */
[----:B------:R-:W-:Y:S01]  /*5120*/  USHF.R.U32.HI UR6, URZ, 0x4, UR6 ;  /* 0x000000043f067899 */ /* 0x000fe20008011606 */
[----:B------:R-:W-:Y:S01]  /*5130*/  PLOP3.LUT P3, PT, PT, PT, UP0, 0x80, 0x0 ;  /* 0x000000000000781c */ /* 0x000fe20003f6f008 */
[----:B------:R-:W-:Y:S01]  /*5140*/  VIADD R15, R17, UR39 ;  /* 0x00000027110f7c36 */ /* 0x000fe20008000000 */
[----:B01----:R-:W0:Y:S01]  /*5150*/  LDC R6, c[0x0][0x2f0] ;  /* 0x0000bc00ff067b82 */ /* 0x003e220000000800 */
[----:B------:R-:W-:Y:S01]  /*5160*/  ULOP3.LUT UR6, UR6, 0x3fff, URZ, 0xc0, !UPT ;  /* 0x00003fff06067892 */ /* 0x000fe2000f8ec03f */
[----:B------:R-:W-:Y:S02]  /*5170*/  IMAD.U32 R8, RZ, RZ, UR19 ;  /* 0x00000013ff087e24 */ /* 0x000fe4000f8e00ff */
[----:B------:R-:W-:Y:S01]  /*5180*/  IMAD.SHL.U32 R10, R3, 0x80, RZ ;  /* 0x00000080030a7824 */ /* 0x000fe200078e00ff */
[----:B------:R-:W-:-:S02]  /*5190*/  ULOP3.LUT UR6, UR6, 0x10000, URZ, 0xfc, !UPT ;  /* 0x0001000006067892 */ /* 0x000fc4000f8efc3f */
[----:B------:R-:W-:Y:S01]  /*51a0*/  @!P1 LEA R8, R8, UR45, 0x3 ;  /* 0x0000002d08089c11 */ /* 0x000fe2000f8e18ff */
[----:B------:R-:W1:Y:S01]  /*51b0*/  LDC R7, c[0x0][0x288] ;  /* 0x0000a200ff077b82 */ /* 0x000e620000000800 */
[----:B------:R-:W-:-:S03]  /*51c0*/  UIMAD UR10, UR36, 0x300, UR6 ;  /* 0x00000300240a78a4 */ /* 0x000fc6000f8e0206 */
[----:B------:R-:W-:-:S04]  /*51d0*/  @!P1 VIADD R8, R8, 0x19c40 ;  /* 0x00019c4008089836 */ /* 0x000fc80000000000 */
[----:B------:R-:W-:Y:S01]  /*51e0*/  UMOV UR6, UR10 ;  /* 0x0000000a00067c82 */ /* 0x000fe20008000000 */
[----:B------:R-:W-:Y:S01]  /*51f0*/  @!P1 PRMT R8, RZ, 0x654, R8 ;  /* 0x00000654ff089816 */ /* 0x000fe20000000008 */
[----:B------:R-:W-:Y:S01]  /*5200*/  QGMMA.64x96x32.F32.E4M3.E4M3 R88, R148, gdesc[UR4], R88, gsb0 ;  /* 0x0160000494587df3 */ /* 0x000fe20008000858 */
[----:B------:R-:W-:Y:S01]  /*5210*/  UIADD3 UR6, UR10, 0x2, URZ ;  /* 0x000000020a067890 */ /* 0x000fe2000fffe03f */
[----:B------:R-:W-:Y:S01]  /*5220*/  UMOV UR7, 0x40000040 ;  /* 0x4000004000077882 */ /* 0x000fe20000000000 */
[----:B------:R-:W-:Y:S02]  /*5230*/  WARPGROUP.DEPBAR.LE gsb0, 0x0 ;  /* 0x00008000000079c5 */ /* 0x000fe40000010000 */
[----:B------:R-:W-:-:S06]  /*5240*/  WARPGROUP.ARRIVE ;  /* 0x00000000000079c5 */ /* 0x000fcc0000000000 */
        /* <DEDUP_REMOVED lines=11> */
[----:B------:R-:W-:Y:S02]  /*5300*/  @UP0 ULDC UR6, c[0x0][0x44c] ;  /* 0x0001130000060ab9 */ /* 0x000fe40000000800 */
[----:B------:R-:W-:Y:S01]  /*5310*/  @P2 IMAD.HI.U32 R9, R15, UR6, RZ ;  /* 0x000000060f092c27 */ /* 0x000fe2000f8e00ff */
[----:B------:R-:W-:Y:S01]  /*5320*/  @UP0 ULDC UR6, c[0x0][0x450] ;  /* 0x0001140000060ab9 */ /* 0x000fe20000000800 */
[----:B------:R-:W-:-:S03]  /*5330*/  PLOP3.LUT P2, PT, PT, PT, UP1, 0x40, 0x0 ;  /* 0x000000000000781c */ /* 0x000fc60003f4e818 */
[----:B------:R-:W-:Y:S01]  /*5340*/  @P3 SHF.R.U32.HI R15, RZ, UR6, R9 ;  /* 0x00000006ff0f3c19 */ /* 0x000fe20008011609 */
[----:B------:R-:W-:Y:S01]  /*5350*/  ULOP3.LUT UR6, URZ, UR18, URZ, 0x33, !UPT ;  /* 0x000000123f067292 */ /* 0x000fe2000f8e333f */
[----:B------:R-:W-:-:S03]  /*5360*/  IADD3 R9, -R10, 0x1, RZ ;  /* 0x000000010a097810 */ /* 0x000fc60007ffe1ff */
[----:B------:R-:W2:Y:S02]  /*5370*/  SHFL.IDX PT, R21, R15, RZ, 0x1c1f ;  /* 0x001c1fff0f157589 */ /* 0x000ea400000e0000 */
[----:B------:R-:W-:Y:S01]  /*5380*/  IMAD R9, R16, -0x2, R9 ;  /* 0xfffffffe10097824 */ /* 0x000fe200078e0209 */
[----:B------:R-:W-:Y:S02]  /*5390*/  WARPGROUP.DEPBAR.LE gsb0, 0x0 ;  /* 0x00008000000079c5 */ /* 0x000fe40000010000 */
[----:B------:R0:W-:Y:S02]  /*53a0*/  @!P1 SYNCS.ARRIVE.TRANS64.RED.A1T0 RZ, [R8+URZ], RZ ;  /* 0x000000ff08ff99a7 */ /* 0x0001e4000810043f */
[----:B0-----:R-:W-:-:S04]  /*53b0*/  IMAD R8, R6, UR40, R9 ;  /* 0x0000002806087c24 */ /* 0x001fc8000f8e0209 */
[----:B-1----:R-:W-:-:S04]  /*53c0*/  IMAD.IADD R8, R8, 0x1, -R7 ;  /* 0x0000000108087824 */ /* 0x002fc800078e0a07 */
[C---:B------:R-:W-:Y:S02]  /*53d0*/  VIADD R14, R8.reuse, UR22 ;  /* 0x00000016080e7c36 */ /* 0x040fe40008000000 */
[----:B------:R-:W-:Y:S02]  /*53e0*/  VIADD R13, R8, UR6 ;  /* 0x00000006080d7c36 */ /* 0x000fe40008000000 */
[--C-:B--2---:R-:W-:Y:S02]  /*53f0*/  IMAD.IADD R12, R14, 0x1, R21.reuse ;  /* 0x000000010e0c7824 */ /* 0x104fe400078e0215 */
[----:B------:R-:W-:Y:S01]  /*5400*/  IMAD.IADD R11, R13, 0x1, R21 ;  /* 0x000000010d0b7824 */ /* 0x000fe200078e0215 */
[----:B------:R-:W-:Y:S06]  /*5410*/  @P2 BRA `(.L_x_701) ;  /* 0x00000000005c2947 */ /* 0x000fec0003800000 */
[----:B------:R-:W-:Y:S01]  /*5420*/  IMAD R8, R6, UR40, R21 ;  /* 0x0000002806087c24 */ /* 0x000fe2000f8e0215 */
[----:B------:R-:W-:Y:S03]  /*5430*/  BSSY B0, `(.L_x_702) ;  /* 0x0000011000007945 */ /* 0x000fe60003800000 */
[----:B------:R-:W-:-:S05]  /*5440*/  IMAD.IADD R21, R8, 0x1, -R7 ;  /* 0x0000000108157824 */ /* 0x000fca00078e0a07 */
[----:B------:R-:W-:-:S13]  /*5450*/  ISETP.GT.AND P2, PT, R21, -0x1, PT ;  /* 0xffffffff1500780c */ /* 0x000fda0003f44270 */
[----:B------:R-:W-:Y:S05]  /*5460*/  @P2 BRA `(.L_x_703) ;  /* 0x0000000000202947 */ /* 0x000fea0003800000 */
[----:B------:R-:W-:Y:S01]  /*5470*/  IMAD.U32 R20, RZ, RZ, UR21 ;  /* 0x00000015ff147e24 */ /* 0x000fe2000f8e00ff */
[----:B------:R-:W-:-:S04]  /*5480*/  LOP3.LUT R21, RZ, R21, RZ, 0x33, !PT ;  /* 0x00000015ff157212 */ /* 0x000fc800078e33ff */
[----:B------:R-:W-:-:S13]  /*5490*/  ISETP.NE.AND P2, PT, R20, 0x1, PT ;  /* 0x000000011400780c */ /* 0x000fda0003f45270 */
[----:B------:R-:W0:Y:S02]  /*54a0*/  @P2 LDC.64 R8, c[0x0][0x9e8] ;  /* 0x00027a00ff082b82 */ /* 0x000e240000000a00 */
[----:B0-----:R-:W-:-:S05]  /*54b0*/  @P2 IMAD.HI.U32 R8, R21, R8, RZ ;  /* 0x0000000815082227 */ /* 0x001fca00078e00ff */
[----:B------:R-:W-:-:S04]  /*54c0*/  @P2 SHF.R.U32.HI R21, RZ, R9, R8 ;  /* 0x00000009ff152219 */ /* 0x000fc80000011608 */
[----:B------:R-:W-:Y:S01]  /*54d0*/  LOP3.LUT R21, RZ, R21, RZ, 0x33, !PT ;  /* 0x00000015ff157212 */ /* 0x000fe200078e33ff */
[----:B------:R-:W-:Y:S06]  /*54e0*/  BRA `(.L_x_704) ;  /* 0x0000000000147947 */ /* 0x000fec0003800000 */
.L_x_703:
[----:B------:R-:W-:-:S05]  /*54f0*/  IMAD.U32 R20, RZ, RZ, UR21 ;  /* 0x00000015ff147e24 */ /* 0x000fca000f8e00ff */
[----:B------:R-:W-:-:S13]  /*5500*/  ISETP.NE.AND P2, PT, R20, 0x1, PT ;  /* 0x000000011400780c */ /* 0x000fda0003f45270 */
[----:B------:R-:W0:Y:S02]  /*5510*/  @P2 LDC.64 R8, c[0x0][0x9e8] ;  /* 0x00027a00ff082b82 */ /* 0x000e240000000a00 */
[----:B0-----:R-:W-:-:S05]  /*5520*/  @P2 IMAD.HI.U32 R8, R21, R8, RZ ;  /* 0x0000000815082227 */ /* 0x001fca00078e00ff */
[----:B------:R-:W-:-:S07]  /*5530*/  @P2 SHF.R.U32.HI R21, RZ, R9, R8 ;  /* 0x00000009ff152219 */ /* 0x000fce0000011608 */
.L_x_704:
[----:B------:R-:W-:Y:S05]  /*5540*/  BSYNC B0 ;  /* 0x0000000000007941 */ /* 0x000fea0003800000 */
.L_x_702:
[----:B------:R-:W-:-:S04]  /*5550*/  IMAD R21, R21, R20, -R10 ;  /* 0x0000001415157224 */ /* 0x000fc800078e0a0a */
[----:B------:R-:W-:-:S05]  /*5560*/  IMAD R21, R16, -0x2, R21 ;  /* 0xfffffffe10157824 */ /* 0x000fca00078e0215 */
[----:B------:R-:W-:Y:S02]  /*5570*/  VIADDMNMX R12, R21, R20, R12, PT ;  /* 0x00000014150c7246 */ /* 0x000fe4000380010c */
[----:B------:R-:W-:-:S07]  /*5580*/  VIMNMX R11, R11, R21, !PT ;  /* 0x000000150b0b7248 */ /* 0x000fce0007fe0100 */
.L_x_701:
[----:B------:R-:W-:Y:S01]  /*5590*/  ISETP.GT.AND P2, PT, R3, -0x1, PT ;  /* 0xffffffff0300780c */ /* 0x000fe20003f44270 */
[----:B------:R-:W0:Y:S03]  /*55a0*/  SHFL.IDX PT, R15, R15, 0x1, 0x1c1f ;  /* 0x003c1f000f0f7f89 */ /* 0x000e2600000e0000 */
[C---:B------:R-:W-:Y:S02]  /*55b0*/  ISETP.GT.AND P5, PT, R11.reuse, RZ, P2 ;  /* 0x000000ff0b00720c */ /* 0x040fe400017a4270 */
[C---:B------:R-:W-:Y:S02]  /*55c0*/  ISETP.GT.AND P4, PT, R11.reuse, 0x1, P2 ;  /* 0x000000010b00780c */ /* 0x040fe40001784270 */
[----:B------:R-:W-:Y:S02]  /*55d0*/  ISETP.LT.OR P5, PT, R12, 0x1, P5 ;  /* 0x000000010c00780c */ /* 0x000fe40002fa1670 */
[----:B------:R-:W-:-:S02]  /*55e0*/  ISETP.GT.AND P6, PT, R11, 0x8, P2 ;  /* 0x000000080b00780c */ /* 0x000fc400017c4270 */
[----:B------:R-:W-:Y:S02]  /*55f0*/  FSEL R9, R24, -INF , !P5 ;  /* 0xff80000018097808 */ /* 0x000fe40006800000 */
[C---:B------:R-:W-:Y:S02]  /*5600*/  ISETP.GT.AND P5, PT, R11.reuse, 0x10, P2 ;  /* 0x000000100b00780c */ /* 0x040fe400017a4270 */
[----:B------:R-:W-:Y:S02]  /*5610*/  ISETP.GT.AND P3, PT, R11, 0x9, P2 ;  /* 0x000000090b00780c */ /* 0x000fe40001764270 */
[C---:B------:R-:W-:Y:S02]  /*5620*/  ISETP.LT.OR P5, PT, R12.reuse, 0x11, P5 ;  /* 0x000000110c00780c */ /* 0x040fe40002fa1670 */
[----:B------:R-:W-:Y:S02]  /*5630*/  ISETP.LT.OR P4, PT, R12, 0x2, P4 ;  /* 0x000000020c00780c */ /* 0x000fe40002781670 */
[----:B------:R-:W-:-:S02]  /*5640*/  FSEL R32, R32, -INF , !P5 ;  /* 0xff80000020207808 */ /* 0x000fc40006800000 */
[----:B------:R-:W-:Y:S01]  /*5650*/  ISETP.GT.AND P5, PT, R11, 0x20, P2 ;  /* 0x000000200b00780c */ /* 0x000fe200017a4270 */
[----:B0-----:R-:W-:Y:S01]  /*5660*/  IMAD.IADD R14, R14, 0x1, R15 ;  /* 0x000000010e0e7824 */ /* 0x001fe200078e020f */
[C---:B------:R-:W-:Y:S02]  /*5670*/  ISETP.LT.OR P6, PT, R12.reuse, 0x9, P6 ;  /* 0x000000090c00780c */ /* 0x040fe400037c1670 */
[C---:B------:R-:W-:Y:S02]  /*5680*/  ISETP.LT.OR P3, PT, R12.reuse, 0xa, P3 ;  /* 0x0000000a0c00780c */ /* 0x040fe40001f61670 */
[----:B------:R-:W-:Y:S02]  /*5690*/  ISETP.LT.OR P5, PT, R12, 0x21, P5 ;  /* 0x000000210c00780c */ /* 0x000fe40002fa1670 */
[----:B------:R-:W-:Y:S02]  /*56a0*/  FSEL R25, R25, -INF , !P4 ;  /* 0xff80000019197808 */ /* 0x000fe40006000000 */
[----:B------:R-:W-:-:S02]  /*56b0*/  FSEL R28, R28, -INF , !P6 ;  /* 0xff8000001c1c7808 */ /* 0x000fc40007000000 */
[----:B------:R-:W-:Y:S02]  /*56c0*/  FSEL R29, R29, -INF , !P3 ;  /* 0xff8000001d1d7808 */ /* 0x000fe40005800000 */
[C---:B------:R-:W-:Y:S02]  /*56d0*/  ISETP.GT.AND P4, PT, R11.reuse, 0x11, P2 ;  /* 0x000000110b00780c */ /* 0x040fe40001784270 */
[C---:B------:R-:W-:Y:S02]  /*56e0*/  ISETP.GT.AND P6, PT, R11.reuse, 0x18, P2 ;  /* 0x000000180b00780c */ /* 0x040fe400017c4270 */
[C---:B------:R-:W-:Y:S02]  /*56f0*/  ISETP.GT.AND P3, PT, R11.reuse, 0x19, P2 ;  /* 0x000000190b00780c */ /* 0x040fe40001764270 */
[----:B------:R-:W-:Y:S02]  /*5700*/  FSEL R40, R40, -INF , !P5 ;  /* 0xff80000028287808 */ /* 0x000fe40006800000 */
[----:B------:R-:W-:-:S02]  /*5710*/  ISETP.GT.AND P5, PT, R11, 0x30, P2 ;  /* 0x000000300b00780c */ /* 0x000fc400017a4270 */
[C---:B------:R-:W-:Y:S02]  /*5720*/  ISETP.LT.OR P4, PT, R12.reuse, 0x12, P4 ;  /* 0x000000120c00780c */ /* 0x040fe40002781670 */
        /* <DEDUP_REMOVED lines=56> */
[----:B------:R-:W-:Y:S02]  /*5ab0*/  ISETP.GT.AND P3, PT, R11, 0x69, P2 ;  /* 0x000000690b00780c */ /* 0x000fe40001764270 */
[----:B------:R-:W-:Y:S02]  /*5ac0*/  FSEL R80, R80, -INF , !P5 ;  /* 0xff80000050507808 */ /* 0x000fe40006800000 */
[----:B------:R-:W-:-:S02]  /*5ad0*/  PLOP3.LUT P5, PT, PT, PT, UP1, 0x40, 0x0 ;  /* 0x000000000000781c */ /* 0x000fc40003fae818 */
[C---:B------:R-:W-:Y:S02]  /*5ae0*/  ISETP.LT.OR P4, PT, R12.reuse, 0x62, P4 ;  /* 0x000000620c00780c */ /* 0x040fe40002781670 */
[C---:B------:R-:W-:Y:S02]  /*5af0*/  ISETP.LT.OR P6, PT, R12.reuse, 0x69, P6 ;  /* 0x000000690c00780c */ /* 0x040fe400037c1670 */
[----:B------:R-:W-:Y:S02]  /*5b00*/  ISETP.LT.OR P3, PT, R12, 0x6a, P3 ;  /* 0x0000006a0c00780c */ /* 0x000fe40001f61670 */
[----:B------:R-:W-:Y:S02]  /*5b10*/  FSEL R73, R73, -INF , !P4 ;  /* 0xff80000049497808 */ /* 0x000fe40006000000 */
[----:B------:R-:W-:Y:S02]  /*5b20*/  FSEL R76, R76, -INF , !P6 ;  /* 0xff8000004c4c7808 */ /* 0x000fe40007000000 */
[----:B------:R-:W-:-:S02]  /*5b30*/  FSEL R77, R77, -INF , !P3 ;  /* 0xff8000004d4d7808 */ /* 0x000fc40005800000 */
[C---:B------:R-:W-:Y:S02]  /*5b40*/  ISETP.GT.AND P4, PT, R11.reuse, 0x71, P2 ;  /* 0x000000710b00780c */ /* 0x040fe40001784270 */
[C---:B------:R-:W-:Y:S02]  /*5b50*/  ISETP.GT.AND P6, PT, R11.reuse, 0x78, P2 ;  /* 0x000000780b00780c */ /* 0x040fe400017c4270 */
[----:B------:R-:W-:Y:S01]  /*5b60*/  ISETP.GT.AND P3, PT, R11, 0x79, P2 ;  /* 0x000000790b00780c */ /* 0x000fe20001764270 */
[----:B------:R-:W-:Y:S01]  /*5b70*/  IMAD.IADD R11, R13, 0x1, R15 ;  /* 0x000000010d0b7824 */ /* 0x000fe200078e020f */
[C---:B------:R-:W-:Y:S02]  /*5b80*/  ISETP.LT.OR P4, PT, R12.reuse, 0x72, P4 ;  /* 0x000000720c00780c */ /* 0x040fe40002781670 */
[C---:B------:R-:W-:Y:S02]  /*5b90*/  ISETP.LT.OR P6, PT, R12.reuse, 0x79, P6 ;  /* 0x000000790c00780c */ /* 0x040fe400037c1670 */
[----:B------:R-:W-:-:S02]  /*5ba0*/  ISETP.LT.OR P3, PT, R12, 0x7a, P3 ;  /* 0x0000007a0c00780c */ /* 0x000fc40001f61670 */
[----:B------:R-:W-:Y:S02]  /*5bb0*/  FSEL R81, R81, -INF , !P4 ;  /* 0xff80000051517808 */ /* 0x000fe40006000000 */
[----:B------:R-:W-:Y:S02]  /*5bc0*/  FSEL R84, R84, -INF , !P6 ;  /* 0xff80000054547808 */ /* 0x000fe40007000000 */
[----:B------:R-:W-:Y:S01]  /*5bd0*/  FSEL R85, R85, -INF , !P3 ;  /* 0xff80000055557808 */ /* 0x000fe20005800000 */
        /* <DEDUP_REMOVED lines=14> */
.L_x_707:
[----:B------:R-:W-:-:S05]  /*5cc0*/  IMAD.U32 R8, RZ, RZ, UR21 ;  /* 0x00000015ff087e24 */ /* 0x000fca000f8e00ff */
[----:B------:R-:W-:-:S13]  /*5cd0*/  ISETP.NE.AND P3, PT, R8, 0x1, PT ;  /* 0x000000010800780c */ /* 0x000fda0003f65270 */
[----:B------:R-:W0:Y:S02]  /*5ce0*/  @P3 LDC.64 R12, c[0x0][0x9e8] ;  /* 0x00027a00ff0c3b82 */ /* 0x000e240000000a00 */
[----:B0-----:R-:W-:-:S05]  /*5cf0*/  @P3 IMAD.HI.U32 R12, R15, R12, RZ ;  /* 0x0000000c0f0c3227 */ /* 0x001fca00078e00ff */
[----:B------:R-:W-:-:S07]  /*5d00*/  @P3 SHF.R.U32.HI R15, RZ, R13, R12 ;  /* 0x0000000dff0f3219 */ /* 0x000fce000001160c */
.L_x_708:
[----:B------:R-:W-:Y:S05]  /*5d10*/  BSYNC B0 ;  /* 0x0000000000007941 */ /* 0x000fea0003800000 */
.L_x_706:
[----:B------:R-:W-:-:S04]  /*5d20*/  IMAD R15, R15, R8, -R10 ;  /* 0x000000080f0f7224 */ /* 0x000fc800078e0a0a */
[----:B------:R-:W-:-:S05]  /*5d30*/  IMAD R15, R16, -0x2, R15 ;  /* 0xfffffffe100f7824 */ /* 0x000fca00078e020f */
[----:B------:R-:W-:Y:S02]  /*5d40*/  VIADDMNMX R14, R15, R8, R14, PT ;  /* 0x000000080f0e7246 */ /* 0x000fe4000380010e */
[----:B------:R-:W-:-:S07]  /*5d50*/  VIMNMX R11, R11, R15, !PT ;  /* 0x0000000f0b0b7248 */ /* 0x000fce0007fe0100 */
.L_x_705:
[----:B------:R-:W-:Y:S01]  /*5d60*/  FMNMX.FTZ R8, R9, R2, !PT ;  /* 0x0000000209087209 */ /* 0x000fe20007810000 */
[----:B------:R-:W-:Y:S01]  /*5d70*/  IMAD.U32 R15, RZ, RZ, UR41 ;  /* 0x00000029ff0f7e24 */ /* 0x000fe2000f8e00ff */
[----:B------:R-:W-:Y:S02]  /*5d80*/  ISETP.GT.AND P5, PT, R11, 0x8, P2 ;  /* 0x000000080b00780c */ /* 0x000fe400017a4270 */
[----:B------:R-:W-:Y:S02]  /*5d90*/  FMNMX.FTZ R13, R25, R8, !PT ;  /* 0x00000008190d7209 */ /* 0x000fe40007810000 */
[----:B------:R-:W-:Y:S02]  /*5da0*/  ISETP.LT.OR P5, PT, R14, 0x9, P5 ;  /* 0x000000090e00780c */ /* 0x000fe40002fa1670 */
[----:B------:R-:W-:Y:S02]  /*5db0*/  FMNMX.FTZ R8, R28, R13, !PT ;  /* 0x0000000d1c087209 */ /* 0x000fe40007810000 */
[----:B------:R-:W-:-:S02]  /*5dc0*/  FSEL R30, R30, -INF , !P5 ;  /* 0xff8000001e1e7808 */ /* 0x000fc40006800000 */
[----:B------:R-:W-:Y:S02]  /*5dd0*/  FMNMX.FTZ R13, R29, R8, !PT ;  /* 0x000000081d0d7209 */ /* 0x000fe40007810000 */
        /* <DEDUP_REMOVED lines=12> */
[C---:B------:R-:W-:Y:S02]  /*5ea0*/  ISETP.GT.AND P5, PT, R11.reuse, RZ, P2 ;  /* 0x000000ff0b00720c */ /* 0x040fe400017a4270 */
[----:B------:R-:W-:Y:S02]  /*5eb0*/  FMNMX.FTZ R8, R44, R13, !PT ;  /* 0x0000000d2c087209 */ /* 0x000fe40007810000 */
[----:B------:R-:W-:Y:S02]  /*5ec0*/  ISETP.GT.AND P4, PT, R11, 0x1, P2 ;  /* 0x000000010b00780c */ /* 0x000fe40001784270 */
[----:B------:R-:W-:Y:S02]  /*5ed0*/  FMNMX.FTZ R13, R45, R8, !PT ;  /* 0x000000082d0d7209 */ /* 0x000fe40007810000 */
[----:B------:R-:W-:-:S02]  /*5ee0*/  ISETP.LT.OR P5, PT, R14, 0x1, P5 ;  /* 0x000000010e00780c */ /* 0x000fc40002fa1670 */
[----:B------:R-:W-:Y:S02]  /*5ef0*/  FMNMX.FTZ R8, R48, R13, !PT ;  /* 0x0000000d30087209 */ /* 0x000fe40007810000 */
[----:B------:R-:W-:Y:S02]  /*5f00*/  ISETP.LT.OR P4, PT, R14, 0x2, P4 ;  /* 0x000000020e00780c */ /* 0x000fe40002781670 */
[----:B------:R-:W-:Y:S02]  /*5f10*/  FMNMX.FTZ R13, R49, R8, !PT ;  /* 0x00000008310d7209 */ /* 0x000fe40007810000 */
[----:B------:R-:W-:Y:S02]  /*5f20*/  FSEL R21, R26, -INF , !P5 ;  /* 0xff8000001a157808 */ /* 0x000fe40006800000 */
[----:B------:R-:W-:Y:S02]  /*5f30*/  FMNMX.FTZ R8, R52, R13, !PT ;  /* 0x0000000d34087209 */ /* 0x000fe40007810000 */
[----:B------:R-:W-:-:S02]  /*5f40*/  ISETP.GT.AND P3, PT, R11, 0x9, P2 ;  /* 0x000000090b00780c */ /* 0x000fc40001764270 */
[----:B------:R-:W-:Y:S02]  /*5f50*/  FMNMX.FTZ R13, R53, R8, !PT ;  /* 0x00000008350d7209 */ /* 0x000fe40007810000 */
[----:B------:R-:W-:Y:S02]  /*5f60*/  FSEL R27, R27, -INF , !P4 ;  /* 0xff8000001b1b7808 */ /* 0x000fe40006000000 */
[----:B------:R-:W-:Y:S02]  /*5f70*/  FMNMX.FTZ R8, R56, R13, !PT ;  /* 0x0000000d38087209 */ /* 0x000fe40007810000 */
[----:B------:R-:W-:Y:S02]  /*5f80*/  FMNMX.FTZ R24, R21, R0, !PT ;  /* 0x0000000015187209 */ /* 0x000fe40007810000 */
[----:B------:R-:W-:Y:S02]  /*5f90*/  FMNMX.FTZ R13, R57, R8, !PT ;  /* 0x00000008390d7209 */ /* 0x000fe40007810000 */
[----:B------:R-:W-:-:S02]  /*5fa0*/  ISETP.GT.AND P4, PT, R11, 0x10, P2 ;  /* 0x000000100b00780c */ /* 0x000fc40001784270 */
[----:B------:R-:W-:Y:S02]  /*5fb0*/  FMNMX.FTZ R8, R60, R13, !PT ;  /* 0x0000000d3c087209 */ /* 0x000fe40007810000 */
[C---:B------:R-:W-:Y:S02]  /*5fc0*/  ISETP.LT.OR P3, PT, R14.reuse, 0xa, P3 ;  /* 0x0000000a0e00780c */ /* 0x040fe40001f61670 */
[----:B------:R-:W-:Y:S02]  /*5fd0*/  FMNMX.FTZ R13, R61, R8, !PT ;  /* 0x000000083d0d7209 */ /* 0x000fe40007810000 */
[----:B------:R-:W-:Y:S02]  /*5fe0*/  ISETP.LT.OR P4, PT, R14, 0x11, P4 ;  /* 0x000000110e00780c */ /* 0x000fe40002781670 */
[----:B------:R-:W-:Y:S02]  /*5ff0*/  FMNMX.FTZ R8, R64, R13, !PT ;  /* 0x0000000d40087209 */ /* 0x000fe40007810000 */
[----:B------:R-:W-:-:S02]  /*6000*/  FSEL R31, R31, -INF , !P3 ;  /* 0xff8000001f1f7808 */ /* 0x000fc40005800000 */
[----:B------:R-:W-:Y:S02]  /*6010*/  FMNMX.FTZ R13, R65, R8, !PT ;  /* 0x00000008410d7209 */ /* 0x000fe40007810000 */
[----:B------:R-:W-:Y:S02]  /*6020*/  ISETP.GT.AND P3, PT, R11, 0x18, P2 ;  /* 0x000000180b00780c */ /* 0x000fe40001764270 */
[----:B------:R-:W-:Y:S02]  /*6030*/  FMNMX.FTZ R8, R68, R13, !PT ;  /* 0x0000000d44087209 */ /* 0x000fe40007810000 */
[----:B------:R-:W-:Y:S02]  /*6040*/  FSEL R34, R34, -INF , !P4 ;  /* 0xff80000022227808 */ /* 0x000fe40006000000 */
        /* <DEDUP_REMOVED lines=18> */
[----:B------:R-:W-:Y:S01]  /*6170*/  FSEL R43, R43, -INF , !P3 ;  /* 0xff8000002b2b7808 */ /* 0x000fe20005800000 */
[----:B------:R-:W0:Y:S01]  /*6180*/  SHFL.BFLY PT, R13, R10, 0x2, 0x1f ;  /* 0x0c401f000a0d7f89 */ /* 0x000e2200000e0000 */
[----:B------:R-:W-:-:S02]  /*6190*/  ISETP.GT.AND P3, PT, R11, 0x29, P2 ;  /* 0x000000290b00780c */ /* 0x000fc40001764270 */
[----:B------:R-:W-:Y:S02]  /*61a0*/  FSEL R46, R46, -INF , !P4 ;  /* 0xff8000002e2e7808 */ /* 0x000fe40006000000 */
[C---:B------:R-:W-:Y:S02]  /*61b0*/  ISETP.GT.AND P4, PT, R11.reuse, 0x30, P2 ;  /* 0x000000300b00780c */ /* 0x040fe40001784270 */
[C---:B------:R-:W-:Y:S02]  /*61c0*/  ISETP.LT.OR P5, PT, R14.reuse, 0x2a, P3 ;  /* 0x0000002a0e00780c */ /* 0x040fe40001fa1670 */
[----:B------:R-:W-:Y:S02]  /*61d0*/  ISETP.GT.AND P3, PT, R11, 0x31, P2 ;  /* 0x000000310b00780c */ /* 0x000fe40001764270 */
[----:B------:R-:W-:Y:S02]  /*61e0*/  FSEL R47, R47, -INF , !P5 ;  /* 0xff8000002f2f7808 */ /* 0x000fe40006800000 */
[----:B------:R-:W-:-:S02]  /*61f0*/  ISETP.LT.OR P4, PT, R14, 0x31, P4 ;  /* 0x000000310e00780c */ /* 0x000fc40002781670 */
[C---:B------:R-:W-:Y:S02]  /*6200*/  ISETP.GT.AND P5, PT, R11.reuse, 0x38, P2 ;  /* 0x000000380b00780c */ /* 0x040fe400017a4270 */
[----:B------:R-:W-:Y:S02]  /*6210*/  ISETP.LT.OR P3, PT, R14, 0x32, P3 ;  /* 0x000000320e00780c */ /* 0x000fe40001f61670 */
[----:B------:R-:W-:Y:S02]  /*6220*/  FSEL R50, R50, -INF , !P4 ;  /* 0xff80000032327808 */ /* 0x000fe40006000000 */
[----:B------:R-:W-:Y:S02]  /*6230*/  ISETP.GT.AND P4, PT, R11, 0x39, P2 ;  /* 0x000000390b00780c */ /* 0x000fe40001784270 */
[----:B------:R-:W-:Y:S02]  /*6240*/  FSEL R51, R51, -INF , !P3 ;  /* 0xff80000033337808 */ /* 0x000fe40005800000 */
[----:B0-----:R-:W-:-:S02]  /*6250*/  FMNMX.FTZ R13, R10, R13, !PT ;  /* 0x0000000d0a0d7209 */ /* 0x001fc40007810000 */
[C---:B------:R-:W-:Y:S02]  /*6260*/  ISETP.LT.OR P5, PT, R14.reuse, 0x39, P5 ;  /* 0x000000390e00780c */ /* 0x040fe40002fa1670 */
[C---:B------:R-:W-:Y:S01]  /*6270*/  ISETP.GT.AND P3, PT, R11.reuse, 0x40, P2 ;  /* 0x000000400b00780c */ /* 0x040fe20001764270 */
[----:B------:R-:W0:Y:S01]  /*6280*/  SHFL.BFLY PT, R8, R13, 0x1, 0x1f ;  /* 0x0c201f000d087f89 */ /* 0x000e2200000e0000 */
[----:B------:R-:W-:Y:S02]  /*6290*/  ISETP.LT.OR P4, PT, R14, 0x3a, P4 ;  /* 0x0000003a0e00780c */ /* 0x000fe40002781670 */
[----:B------:R-:W-:Y:S02]  /*62a0*/  FSEL R54, R54, -INF , !P5 ;  /* 0xff80000036367808 */ /* 0x000fe40006800000 */
[----:B------:R-:W-:Y:S02]  /*62b0*/  ISETP.GT.AND P5, PT, R11, 0x41, P2 ;  /* 0x000000410b00780c */ /* 0x000fe400017a4270 */
[----:B------:R-:W-:-:S02]  /*62c0*/  FSEL R55, R55, -INF , !P4 ;  /* 0xff80000037377808 */ /* 0x000fc40006000000 */
[C---:B------:R-:W-:Y:S02]  /*62d0*/  ISETP.LT.OR P3, PT, R14.reuse, 0x41, P3 ;  /* 0x000000410e00780c */ /* 0x040fe40001f61670 */
[C---:B------:R-:W-:Y:S02]  /*62e0*/  ISETP.GT.AND P4, PT, R11.reuse, 0x48, P2 ;  /* 0x000000480b00780c */ /* 0x040fe40001784270 */
[----:B------:R-:W-:Y:S02]  /*62f0*/  ISETP.LT.OR P5, PT, R14, 0x42, P5 ;  /* 0x000000420e00780c */ /* 0x000fe40002fa1670 */
[----:B------:R-:W-:Y:S02]  /*6300*/  FSEL R58, R58, -INF , !P3 ;  /* 0xff8000003a3a7808 */ /* 0x000fe40005800000 */
[----:B------:R-:W-:Y:S02]  /*6310*/  ISETP.GT.AND P3, PT, R11, 0x49, P2 ;  /* 0x000000490b00780c */ /* 0x000fe40001764270 */
[----:B------:R-:W-:-:S02]  /*6320*/  FSEL R59, R59, -INF , !P5 ;  /* 0xff8000003b3b7808 */ /* 0x000fc40006800000 */
[C---:B------:R-:W-:Y:S02]  /*6330*/  ISETP.LT.OR P4, PT, R14.reuse, 0x49, P4 ;  /* 0x000000490e00780c */ /* 0x040fe40002781670 */
[----:B------:R-:W-:Y:S02]  /*6340*/  ISETP.GT.AND P5, PT, R11, 0x50, P2 ;  /* 0x000000500b00780c */ /* 0x000fe400017a4270 */
[----:B0-----:R-:W-:Y:S02]  /*6350*/  FMNMX.FTZ R8, R13, R8, !PT ;  /* 0x000000080d087209 */ /* 0x001fe40007810000 */
[----:B------:R-:W-:Y:S02]  /*6360*/  ISETP.LT.OR P3, PT, R14, 0x4a, P3 ;  /* 0x0000004a0e00780c */ /* 0x000fe40001f61670 */
[C---:B------:R-:W-:Y:S01]  /*6370*/  FSETP.NEU.FTZ.AND P6, PT, R8.reuse, -INF , PT ;  /* 0xff8000000800780b */ /* 0x040fe20003fdd000 */
[----:B------:R-:W-:-:S01]  /*6380*/  FFMA.FTZ R12, R8, R15, -8 ;  /* 0xc1000000080c7423 */ /* 0x000fc2000001000f */
[----:B------:R-:W-:-:S02]  /*6390*/  FSEL R62, R62, -INF , !P4 ;  /* 0xff8000003e3e7808 */ /* 0x000fc40006000000 */
[----:B------:R-:W-:Y:S02]  /*63a0*/  ISETP.GT.AND P4, PT, R11, 0x51, P2 ;  /* 0x000000510b00780c */ /* 0x000fe40001784270 */
[----:B------:R-:W-:Y:S02]  /*63b0*/  FSEL R10, R12, RZ, P6 ;  /* 0x000000ff0c0a7208 */ /* 0x000fe40003000000 */
[----:B------:R-:W-:Y:S02]  /*63c0*/  FSEL R63, R63, -INF , !P3 ;  /* 0xff8000003f3f7808 */ /* 0x000fe40005800000 */
[----:B------:R-:W-:Y:S01]  /*63d0*/  ISETP.LT.OR P5, PT, R14, 0x51, P5 ;  /* 0x000000510e00780c */ /* 0x000fe20002fa1670 */
        /* <DEDUP_REMOVED lines=11> */
[----:B------:R0:W-:Y:S01]  /*6490*/  MUFU.EX2 R24, R33 ;  /* 0x0000002100187308 */ /* 0x0001e20000000800 */
[----:B------:R-:W-:-:S01]  /*64a0*/  FFMA.FTZ R40, R40, UR41, -R10 ;  /* 0x0000002928287c23 */ /* 0x000fc2000801080a */
[--C-:B------:R-:W-:Y:S01]  /*64b0*/  FFMA.FTZ R44, R44, UR41, -R10.reuse ;  /* 0x000000292c2c7c23 */ /* 0x100fe2000801080a */
[----:B------:R-:W-:Y:S01]  /*64c0*/  FMNMX.FTZ R26, R34, R29, !PT ;  /* 0x0000001d221a7209 */ /* 0x000fe20007810000 */
[--C-:B------:R-:W-:Y:S01]  /*64d0*/  FFMA.FTZ R48, R48, UR41, -R10.reuse ;  /* 0x0000002930307c23 */ /* 0x100fe2000801080a */
[----:B------:R-:W-:Y:S01]  /*64e0*/  ISETP.GT.AND P3, PT, R11, 0x58, P2 ;  /* 0x000000580b00780c */ /* 0x000fe20001764270 */
[--C-:B------:R-:W-:Y:S01]  /*64f0*/  FFMA.FTZ R56, R56, UR41, -R10.reuse ;  /* 0x0000002938387c23 */ /* 0x100fe2000801080a */
[----:B------:R-:W-:Y:S01]  /*6500*/  FMNMX.FTZ R29, R35, R26, !PT ;  /* 0x0000001a231d7209 */ /* 0x000fe20007810000 */
[--C-:B------:R-:W-:Y:S01]  /*6510*/  FFMA.FTZ R52, R52, UR41, -R10.reuse ;  /* 0x0000002934347c23 */ /* 0x100fe2000801080a */
[----:B------:R1:W-:Y:S01]  /*6520*/  MUFU.EX2 R26, R37 ;  /* 0x00000025001a7308 */ /* 0x0003e20000000800 */
[----:B------:R-:W-:Y:S01]  /*6530*/  ISETP.LT.OR P4, PT, R14, 0x52, P4 ;  /* 0x000000520e00780c */ /* 0x000fe20002781670 */
[--C-:B------:R-:W-:Y:S01]  /*6540*/  FFMA.FTZ R57, R57, UR41, -R10.reuse ;  /* 0x0000002939397c23 */ /* 0x100fe2000801080a */
[----:B------:R-:W-:Y:S01]  /*6550*/  FMNMX.FTZ R28, R38, R29, !PT ;  /* 0x0000001d261c7209 */ /* 0x000fe20007810000 */
[--C-:B------:R-:W-:Y:S01]  /*6560*/  FFMA.FTZ R64, R64, UR41, -R10.reuse ;  /* 0x0000002940407c23 */ /* 0x100fe2000801080a */
[----:B------:R-:W-:Y:S01]  /*6570*/  FSEL R66, R66, -INF , !P5 ;  /* 0xff80000042427808 */ /* 0x000fe20006800000 */
[----:B------:R-:W-:Y:S01]  /*6580*/  FFMA.FTZ R85, R85, UR41, -R10 ;  /* 0x0000002955557c23 */ /* 0x000fe2000801080a */
[----:B------:R-:W-:Y:S01]  /*6590*/  FMNMX.FTZ R29, R39, R28, !PT ;  /* 0x0000001c271d7209 */ /* 0x000fe20007810000 */
[----:B------:R-:W-:Y:S01]  /*65a0*/  MUFU.EX2 R12, R12 ;  /* 0x0000000c000c7308 */ /* 0x000fe20000000800 */
[----:B------:R-:W-:-:S02]  /*65b0*/  ISETP.GT.AND P5, PT, R11, 0x59, P2 ;  /* 0x000000590b00780c */ /* 0x000fc400017a4270 */
[----:B------:R-:W-:Y:S01]  /*65c0*/  FMNMX.FTZ R32, R42, R29, !PT ;  /* 0x0000001d2a207209 */ /* 0x000fe20007810000 */
[----:B------:R-:W-:-:S01]  /*65d0*/  FFMA.FTZ R29, R41, UR41, -R10 ;  /* 0x00000029291d7c23 */ /* 0x000fc2000801080a */
[----:B------:R-:W-:Y:S02]  /*65e0*/  FSEL R67, R67, -INF , !P4 ;  /* 0xff80000043437808 */ /* 0x000fe40006000000 */
[----:B0-----:R-:W-:Y:S01]  /*65f0*/  FMNMX.FTZ R33, R43, R32, !PT ;  /* 0x000000202b217209 */ /* 0x001fe20007810000 */
[----:B------:R0:W-:Y:S01]  /*6600*/  MUFU.EX2 R28, R40 ;  /* 0x00000028001c7308 */ /* 0x0001e20000000800 */
[----:B------:R-:W-:Y:S02]  /*6610*/  ISETP.LT.OR P3, PT, R14, 0x59, P3 ;  /* 0x000000590e00780c */ /* 0x000fe40001f61670 */
[----:B------:R-:W-:Y:S02]  /*6620*/  FMNMX.FTZ R32, R46, R33, !PT ;  /* 0x000000212e207209 */ /* 0x000fe40007810000 */
[----:B------:R-:W-:-:S02]  /*6630*/  ISETP.GT.AND P4, PT, R11, 0x60, P2 ;  /* 0x000000600b00780c */ /* 0x000fc40001784270 */
[----:B------:R-:W-:Y:S01]  /*6640*/  FMNMX.FTZ R33, R47, R32, !PT ;  /* 0x000000202f217209 */ /* 0x000fe20007810000 */
[----:B------:R-:W-:Y:S01]  /*6650*/  MUFU.EX2 R9, R9 ;  /* 0x0000000900097308 */ /* 0x000fe20000000800 */
[----:B------:R-:W-:Y:S02]  /*6660*/  ISETP.LT.OR P5, PT, R14, 0x5a, P5 ;  /* 0x0000005a0e00780c */ /* 0x000fe40002fa1670 */
[----:B------:R-:W-:Y:S01]  /*6670*/  FMNMX.FTZ R36, R50, R33, !PT ;  /* 0x0000002132247209 */ /* 0x000fe20007810000 */
[----:B------:R-:W-:-:S01]  /*6680*/  FFMA.FTZ R33, R45, UR41, -R10 ;  /* 0x000000292d217c23 */ /* 0x000fc2000801080a */
[----:B------:R-:W-:Y:S02]  /*6690*/  FSEL R70, R70, -INF , !P3 ;  /* 0xff80000046467808 */ /* 0x000fe40005800000 */
[----:B-1----:R-:W-:Y:S01]  /*66a0*/  FMNMX.FTZ R37, R51, R36, !PT ;  /* 0x0000002433257209 */ /* 0x002fe20007810000 */
[----:B------:R1:W-:Y:S01]  /*66b0*/  MUFU.EX2 R32, R44 ;  /* 0x0000002c00207308 */ /* 0x0003e20000000800 */
[----:B------:R-:W-:-:S02]  /*66c0*/  ISETP.GT.AND P3, PT, R11, 0x61, P2 ;  /* 0x000000610b00780c */ /* 0x000fc40001764270 */
[----:B------:R-:W-:Y:S02]  /*66d0*/  FMNMX.FTZ R36, R54, R37, !PT ;  /* 0x0000002536247209 */ /* 0x000fe40007810000 */
[----:B------:R-:W-:Y:S02]  /*66e0*/  FSEL R71, R71, -INF , !P5 ;  /* 0xff80000047477808 */ /* 0x000fe40006800000 */
[----:B------:R-:W-:Y:S01]  /*66f0*/  FMNMX.FTZ R37, R55, R36, !PT ;  /* 0x0000002437257209 */ /* 0x000fe20007810000 */
[----:B------:R-:W-:Y:S01]  /*6700*/  MUFU.EX2 R13, R13 ;  /* 0x0000000d000d7308 */ /* 0x000fe20000000800 */
[----:B------:R-:W-:Y:S02]  /*6710*/  ISETP.LT.OR P4, PT, R14, 0x61, P4 ;  /* 0x000000610e00780c */ /* 0x000fe40002781670 */
[----:B0-----:R-:W-:Y:S01]  /*6720*/  FMNMX.FTZ R40, R58, R37, !PT ;  /* 0x000000253a287209 */ /* 0x001fe20007810000 */
[----:B------:R-:W-:-:S01]  /*6730*/  FFMA.FTZ R37, R49, UR41, -R10 ;  /* 0x0000002931257c23 */ /* 0x000fc2000801080a */
[----:B------:R-:W-:-:S02]  /*6740*/  ISETP.GT.AND P5, PT, R11, 0x68, P2 ;  /* 0x000000680b00780c */ /* 0x000fc400017a4270 */
[----:B------:R-:W-:Y:S01]  /*6750*/  FMNMX.FTZ R41, R59, R40, !PT ;  /* 0x000000283b297209 */ /* 0x000fe20007810000 */
[----:B------:R-:W-:Y:S01]  /*6760*/  MUFU.EX2 R36, R48 ;  /* 0x0000003000247308 */ /* 0x000fe20000000800 */
[----:B------:R-:W-:Y:S02]  /*6770*/  ISETP.LT.OR P3, PT, R14, 0x62, P3 ;  /* 0x000000620e00780c */ /* 0x000fe40001f61670 */
[----:B------:R-:W-:Y:S02]  /*6780*/  FMNMX.FTZ R40, R62, R41, !PT ;  /* 0x000000293e287209 */ /* 0x000fe40007810000 */
[----:B------:R-:W-:Y:S02]  /*6790*/  FSEL R74, R74, -INF , !P4 ;  /* 0xff8000004a4a7808 */ /* 0x000fe40006000000 */
[----:B------:R-:W-:Y:S01]  /*67a0*/  FMNMX.FTZ R41, R63, R40, !PT ;  /* 0x000000283f297209 */ /* 0x000fe20007810000 */
[----:B------:R-:W-:Y:S01]  /*67b0*/  MUFU.EX2 R20, R20 ;  /* 0x0000001400147308 */ /* 0x000fe20000000800 */
[----:B------:R-:W-:-:S02]  /*67c0*/  ISETP.GT.AND P4, PT, R11, 0x69, P2 ;  /* 0x000000690b00780c */ /* 0x000fc40001784270 */
[----:B-1----:R-:W-:Y:S01]  /*67d0*/  FMNMX.FTZ R44, R66, R41, !PT ;  /* 0x00000029422c7209 */ /* 0x002fe20007810000 */
[----:B------:R-:W-:-:S01]  /*67e0*/  FFMA.FTZ R41, R53, UR41, -R10 ;  /* 0x0000002935297c23 */ /* 0x000fc2000801080a */
[----:B------:R-:W-:Y:S01]  /*67f0*/  FSEL R75, R75, -INF , !P3 ;  /* 0xff8000004b4b7808 */ /* 0x000fe20005800000 */
[----:B------:R-:W-:-:S01]  /*6800*/  FFMA.FTZ R53, R69, UR41, -R10 ;  /* 0x0000002945357c23 */ /* 0x000fc2000801080a */
[----:B------:R-:W-:Y:S01]  /*6810*/  FMNMX.FTZ R45, R67, R44, !PT ;  /* 0x0000002c432d7209 */ /* 0x000fe20007810000 */
[----:B------:R0:W-:Y:S01]  /*6820*/  MUFU.EX2 R40, R52 ;  /* 0x0000003400287308 */ /* 0x0001e20000000800 */
[----:B------:R-:W-:Y:S02]  /*6830*/  ISETP.LT.OR P5, PT, R14, 0x69, P5 ;  /* 0x000000690e00780c */ /* 0x000fe40002fa1670 */
[----:B------:R-:W-:Y:S02]  /*6840*/  FMNMX.FTZ R44, R70, R45, !PT ;  /* 0x0000002d462c7209 */ /* 0x000fe40007810000 */
[----:B------:R-:W-:-:S02]  /*6850*/  ISETP.GT.AND P3, PT, R11, 0x70, P2 ;  /* 0x000000700b00780c */ /* 0x000fc40001764270 */
[----:B------:R-:W-:Y:S01]  /*6860*/  FMNMX.FTZ R45, R71, R44, !PT ;  /* 0x0000002c472d7209 */ /* 0x000fe20007810000 */
[----:B------:R-:W-:Y:S01]  /*6870*/  MUFU.EX2 R15, R15 ;  /* 0x0000000f000f7308 */ /* 0x000fe20000000800 */
[----:B------:R-:W-:Y:S01]  /*6880*/  ISETP.LT.OR P4, PT, R14, 0x6a, P4 ;  /* 0x0000006a0e00780c */ /* 0x000fe20002781670 */
[--C-:B0-----:R-:W-:Y:S01]  /*6890*/  FFMA.FTZ R52, R68, UR41, -R10.reuse ;  /* 0x0000002944347c23 */ /* 0x101fe2000801080a */
[----:B------:R-:W-:Y:S01]  /*68a0*/  FMNMX.FTZ R48, R74, R45, !PT ;  /* 0x0000002d4a307209 */ /* 0x000fe20007810000 */
[----:B------:R-:W-:Y:S01]  /*68b0*/  FFMA.FTZ R68, R84, UR41, -R10 ;  /* 0x0000002954447c23 */ /* 0x000fe2000801080a */
[----:B------:R-:W-:Y:S02]  /*68c0*/  FSEL R78, R78, -INF , !P5 ;  /* 0xff8000004e4e7808 */ /* 0x000fe40006800000 */
[----:B------:R-:W-:Y:S01]  /*68d0*/  FMNMX.FTZ R45, R75, R48, !PT ;  /* 0x000000304b2d7209 */ /* 0x000fe20007810000 */
[----:B------:R0:W-:Y:S01]  /*68e0*/  MUFU.EX2 R44, R56 ;  /* 0x00000038002c7308 */ /* 0x0001e20000000800 */
[----:B------:R-:W-:-:S02]  /*68f0*/  ISETP.GT.AND P5, PT, R11, 0x71, P2 ;  /* 0x000000710b00780c */ /* 0x000fc400017a4270 */
[----:B------:R-:W-:Y:S02]  /*6900*/  FSEL R79, R79, -INF , !P4 ;  /* 0xff8000004f4f7808 */ /* 0x000fe40006000000 */
[----:B------:R-:W-:Y:S02]  /*6910*/  ISETP.LT.OR P3, PT, R14, 0x71, P3 ;  /* 0x000000710e00780c */ /* 0x000fe40001f61670 */
[----:B------:R-:W-:Y:S01]  /*6920*/  FMNMX.FTZ R48, R78, R45, !PT ;  /* 0x0000002d4e307209 */ /* 0x000fe20007810000 */
[----:B------:R-:W-:-:S01]  /*6930*/  FFMA.FTZ R45, R60, UR41, -R10 ;  /* 0x000000293c2d7c23 */ /* 0x000fc2000801080a */
[----:B------:R-:W-:Y:S01]  /*6940*/  ISETP.GT.AND P4, PT, R11, 0x78, P2 ;  /* 0x000000780b00780c */ /* 0x000fe20001784270 */
[----:B0-----:R-:W-:-:S01]  /*6950*/  FFMA.FTZ R56, R72, UR41, -R10 ;  /* 0x0000002948387c23 */ /* 0x001fc2000801080a */
[----:B------:R-:W-:Y:S01]  /*6960*/  ISETP.LT.OR P5, PT, R14, 0x72, P5 ;  /* 0x000000720e00780c */ /* 0x000fe20002fa1670 */
[----:B------:R-:W-:Y:S01]  /*6970*/  MUFU.EX2 R25, R25 ;  /* 0x0000001900197308 */ /* 0x000fe20000000800 */
[----:B------:R-:W-:-:S02]  /*6980*/  FSEL R82, R82, -INF , !P3 ;  /* 0xff80000052527808 */ /* 0x000fc40005800000 */
[----:B------:R-:W-:Y:S02]  /*6990*/  FMNMX.FTZ R49, R79, R48, !PT ;  /* 0x000000304f317209 */ /* 0x000fe40007810000 */
[----:B------:R-:W-:Y:S02]  /*69a0*/  ISETP.GT.AND P2, PT, R11, 0x79, P2 ;  /* 0x000000790b00780c */ /* 0x000fe40001744270 */
[----:B------:R-:W-:Y:S01]  /*69b0*/  ISETP.LT.OR P4, PT, R14, 0x79, P4 ;  /* 0x000000790e00780c */ /* 0x000fe20002781670 */
[----:B------:R0:W-:Y:S01]  /*69c0*/  MUFU.EX2 R11, R57 ;  /* 0x00000039000b7308 */ /* 0x0001e20000000800 */
[----:B------:R-:W-:Y:S02]  /*69d0*/  FSEL R83, R83, -INF , !P5 ;  /* 0xff80000053537808 */ /* 0x000fe40006800000 */
[----:B------:R-:W-:Y:S02]  /*69e0*/  FMNMX.FTZ R48, R82, R49, !PT ;  /* 0x0000003152307209 */ /* 0x000fe40007810000 */
[----:B------:R-:W-:Y:S01]  /*69f0*/  ISETP.LT.OR P2, PT, R14, 0x7a, P2 ;  /* 0x0000007a0e00780c */ /* 0x000fe20001741670 */
[--C-:B------:R-:W-:Y:S01]  /*6a00*/  FFMA.FTZ R14, R61, UR41, -R10.reuse ;  /* 0x000000293d0e7c23 */ /* 0x100fe2000801080a */
[----:B------:R-:W-:Y:S01]  /*6a10*/  FSEL R86, R86, -INF , !P4 ;  /* 0xff80000056567808 */ /* 0x000fe20006000000 */
[----:B------:R-:W-:Y:S01]  /*6a20*/  MUFU.EX2 R29, R29 ;  /* 0x0000001d001d7308 */ /* 0x000fe20000000800 */
[----:B------:R-:W-:Y:S01]  /*6a30*/  FMNMX.FTZ R49, R83, R48, !PT ;  /* 0x0000003053317209 */ /* 0x000fe20007810000 */
[----:B0-----:R-:W-:Y:S01]  /*6a40*/  FFMA.FTZ R57, R73, UR41, -R10 ;  /* 0x0000002949397c23 */ /* 0x001fe2000801080a */
[----:B------:R-:W-:-:S02]  /*6a50*/  FSEL R87, R87, -INF , !P2 ;  /* 0xff80000057577808 */ /* 0x000fc40005000000 */
[----:B------:R-:W-:Y:S01]  /*6a60*/  FMNMX.FTZ R48, R86, R49, !PT ;  /* 0x0000003156307209 */ /* 0x000fe20007810000 */
[----:B------:R-:W-:-:S01]  /*6a70*/  FFMA.FTZ R49, R65, UR41, -R10 ;  /* 0x0000002941317c23 */ /* 0x000fc2000801080a */
[----:B------:R-:W-:Y:S01]  /*6a80*/  FFMA.FTZ R65, R81, UR41, -R10 ;  /* 0x0000002951417c23 */ /* 0x000fe2000801080a */
[----:B------:R-:W-:Y:S01]  /*6a90*/  FSEL R73, R8, RZ, P6 ;  /* 0x000000ff08497208 */ /* 0x000fe20003000000 */
[----:B------:R-:W-:Y:S01]  /*6aa0*/  MUFU.EX2 R33, R33 ;  /* 0x0000002100217308 */ /* 0x000fe20000000800 */
[----:B------:R-:W-:-:S03]  /*6ab0*/  FMNMX.FTZ R60, R87, R48, !PT ;  /* 0x00000030573c7209 */ /* 0x000fc60007810000 */
[----:B------:R-:W-:Y:S02]  /*6ac0*/  FADD.FTZ R2, -R73, R2 ;  /* 0x0000000249027221 */ /* 0x000fe40000010100 */
[----:B------:R-:W0:Y:S02]  /*6ad0*/  SHFL.BFLY PT, R61, R60, 0x2, 0x1f ;  /* 0x0c401f003c3d7f89 */ /* 0x000e2400000e0000 */
[----:B------:R1:W-:Y:S08]  /*6ae0*/  MUFU.EX2 R48, R64 ;  /* 0x0000004000307308 */ /* 0x0003f00000000800 */
[----:B------:R-:W-:Y:S01]  /*6af0*/  MUFU.EX2 R37, R37 ;  /* 0x0000002500257308 */ /* 0x000fe20000000800 */
[----:B-1----:R-:W-:-:S07]  /*6b00*/  FFMA.FTZ R64, R80, UR41, -R10 ;  /* 0x0000002950407c23 */ /* 0x002fce000801080a */
[----:B------:R-:W-:Y:S01]  /*6b10*/  MUFU.EX2 R41, R41 ;  /* 0x0000002900297308 */ /* 0x000fe20000000800 */
[----:B0-----:R-:W-:Y:S01]  /*6b20*/  FMNMX.FTZ R69, R60, R61, !PT ;  /* 0x0000003d3c457209 */ /* 0x001fe20007810000 */
[--C-:B------:R-:W-:Y:S01]  /*6b30*/  FFMA.FTZ R60, R76, UR41, -R10.reuse ;  /* 0x000000294c3c7c23 */ /* 0x100fe2000801080a */
[----:B------:R-:W-:-:S05]  /*6b40*/  FFMA.FTZ R61, R77, UR41, -R10 ;  /* 0x000000294d3d7c23 */ /* 0x000fca000801080a */
[----:B------:R-:W-:Y:S01]  /*6b50*/  MUFU.EX2 R45, R45 ;  /* 0x0000002d002d7308 */ /* 0x000fe20000000800 */
[----:B------:R-:W0:Y:S07]  /*6b60*/  SHFL.BFLY PT, R72, R69, 0x1, 0x1f ;  /* 0x0c201f0045487f89 */ /* 0x000e2e00000e0000 */
[----:B------:R-:W-:Y:S08]  /*6b70*/  MUFU.EX2 R14, R14 ;  /* 0x0000000e000e7308 */ /* 0x000ff00000000800 */
[----:B------:R-:W-:Y:S08]  /*6b80*/  MUFU.EX2 R49, R49 ;  /* 0x0000003100317308 */ /* 0x000ff00000000800 */
[----:B------:R-:W-:Y:S01]  /*6b90*/  MUFU.EX2 R52, R52 ;  /* 0x0000003400347308 */ /* 0x000fe20000000800 */
[----:B0-----:R-:W-:Y:S01]  /*6ba0*/  FMNMX.FTZ R10, R69, R72, !PT ;  /* 0x00000048450a7209 */ /* 0x001fe20007810000 */
[----:B------:R-:W-:-:S03]  /*6bb0*/  IMAD.U32 R69, RZ, RZ, UR41 ;  /* 0x00000029ff457e24 */ /* 0x000fc6000f8e00ff */
[C---:B------:R-:W-:Y:S01]  /*6bc0*/  FSETP.NEU.FTZ.AND P2, PT, R10.reuse, -INF , PT ;  /* 0xff8000000a00780b */ /* 0x040fe20003f5d000 */
[----:B------:R-:W-:-:S01]  /*6bd0*/  FFMA.FTZ R72, R10, R69, -8 ;  /* 0xc10000000a487423 */ /* 0x000fc20000010045 */
[----:B------:R-:W-:Y:S01]  /*6be0*/  FMUL.FTZ R69, R2, UR41 ;  /* 0x0000002902457c20 */ /* 0x000fe20008410000 */
[----:B------:R-:W-:Y:S03]  /*6bf0*/  MUFU.EX2 R53, R53 ;  /* 0x0000003500357308 */ /* 0x000fe60000000800 */
[----:B------:R-:W-:-:S05]  /*6c00*/  FSEL R2, R72, RZ, P2 ;  /* 0x000000ff48027208 */ /* 0x000fca0001000000 */
        /* <DEDUP_REMOVED lines=13> */
[----:B------:R-:W-:Y:S01]  /*6ce0*/  FSEL R51, R10, RZ, P2 ;  /* 0x000000ff0a337208 */ /* 0x000fe20001000000 */
[--C-:B------:R-:W-:Y:S01]  /*6cf0*/  FFMA.FTZ R76, R54, UR41, -R2.reuse ;  /* 0x00000029364c7c23 */ /* 0x100fe20008010802 */
[----:B------:R-:W-:-:S01]  /*6d00*/  FFMA.FTZ R21, R21, UR41, -R2 ;  /* 0x0000002915157c23 */ /* 0x000fc20008010802 */
[----:B------:R-:W0:Y:S02]  /*6d10*/  MUFU.EX2 R69, R69 ;  /* 0x0000004500457308 */ /* 0x000e240000000800 */
[----:B------:R-:W-:-:S04]  /*6d20*/  FADD.FTZ R51, -R51, R0 ;  /* 0x0000000033337221 */ /* 0x000fc80000010100 */
[----:B------:R-:W-:Y:S01]  /*6d30*/  FMUL.FTZ R54, R51, UR41 ;  /* 0x0000002933367c20 */ /* 0x000fe20008410000 */
[----:B------:R-:W-:-:S01]  /*6d40*/  FFMA.FTZ R51, R55, UR41, -R2 ;  /* 0x0000002937337c23 */ /* 0x000fc20008010802 */
[----:B------:R-:W-:Y:S01]  /*6d50*/  MUFU.EX2 R21, R21 ;  /* 0x0000001500157308 */ /* 0x000fe20000000800 */
[----:B------:R-:W-:-:S01]  /*6d60*/  FFMA.FTZ R55, R58, UR41, -R2 ;  /* 0x000000293a377c23 */ /* 0x000fc20008010802 */
[--C-:B------:R-:W-:Y:S01]  /*6d70*/  FFMA.FTZ R58, R59, UR41, -R2.reuse ;  /* 0x000000293b3a7c23 */ /* 0x100fe20008010802 */
[----:B------:R-:W-:-:S05]  /*6d80*/  FFMA.FTZ R59, R62, UR41, -R2 ;  /* 0x000000293e3b7c23 */ /* 0x000fca0008010802 */
[----:B------:R-:W1:Y:S01]  /*6d90*/  MUFU.EX2 R54, R54 ;  /* 0x0000003600367308 */ /* 0x000e620000000800 */
[----:B0-----:R-:W-:-:S07]  /*6da0*/  FFMA.FTZ R62, R69, R5, R12 ;  /* 0x00000005453e7223 */ /* 0x001fce000001000c */
[----:B------:R-:W0:Y:S08]  /*6db0*/  MUFU.EX2 R72, R72 ;  /* 0x0000004800487308 */ /* 0x000e300000000800 */
[----:B------:R-:W2:Y:S01]  /*6dc0*/  MUFU.EX2 R27, R27 ;  /* 0x0000001b001b7308 */ /* 0x000ea20000000800 */
[----:B-1----:R-:W-:-:S01]  /*6dd0*/  FFMA.FTZ R5, R54, R4, R21 ;  /* 0x0000000436057223 */ /* 0x002fc20000010015 */
[----:B------:R-:W-:Y:S01]  /*6de0*/  FADD.FTZ R4, R9, R62 ;  /* 0x0000003e09047221 */ /* 0x000fe20000010000 */
[----:B------:R-:W-:-:S05]  /*6df0*/  FFMA.FTZ R62, R63, UR41, -R2 ;  /* 0x000000293f3e7c23 */ /* 0x000fca0008010802 */
[----:B------:R-:W1:Y:S08]  /*6e00*/  MUFU.EX2 R30, R30 ;  /* 0x0000001e001e7308 */ /* 0x000e700000000800 */
[----:B------:R-:W3:Y:S08]  /*6e10*/  MUFU.EX2 R31, R31 ;  /* 0x0000001f001f7308 */ /* 0x000ef00000000800 */
[----:B------:R-:W4:Y:S08]  /*6e20*/  MUFU.EX2 R34, R34 ;  /* 0x0000002200227308 */ /* 0x000f300000000800 */
[----:B------:R0:W-:Y:S08]  /*6e30*/  MUFU.EX2 R0, R76 ;  /* 0x0000004c00007308 */ /* 0x0001f00000000800 */
[----:B------:R-:W5:Y:S01]  /*6e40*/  MUFU.EX2 R35, R35 ;  /* 0x0000002300237308 */ /* 0x000f620000000800 */
[----:B0-----:R-:W-:-:S01]  /*6e50*/  FADD.FTZ R76, R72, R5 ;  /* 0x00000005484c7221 */ /* 0x001fc20000010000 */
[----:B------:R-:W-:-:S03]  /*6e60*/  FADD.FTZ R5, R13, R4 ;  /* 0x000000040d057221 */ /* 0x000fc60000010000 */
[----:B--2---:R-:W-:Y:S01]  /*6e70*/  FADD.FTZ R63, R27, R76 ;  /* 0x0000004c1b3f7221 */ /* 0x004fe20000010000 */
[----:B------:R-:W-:-:S02]  /*6e80*/  FADD.FTZ R4, R20, R5 ;  /* 0x0000000514047221 */ /* 0x000fc40000010000 */
[----:B------:R-:W0:Y:S01]  /*6e90*/  MUFU.EX2 R38, R38 ;  /* 0x0000002600267308 */ /* 0x000e220000000800 */
[----:B-1----:R-:W-:-:S01]  /*6ea0*/  FADD.FTZ R76, R30, R63 ;  /* 0x0000003f1e4c7221 */ /* 0x002fc20000010000 */
[----:B------:R-:W-:Y:S01]  /*6eb0*/  FADD.FTZ R5, R15, R4 ;  /* 0x000000040f057221 */ /* 0x000fe20000010000 */
[----:B------:R-:W-:-:S01]  /*6ec0*/  FFMA.FTZ R63, R66, UR41, -R2 ;  /* 0x00000029423f7c23 */ /* 0x000fc20008010802 */
[----:B------:R-:W-:Y:S01]  /*6ed0*/  FFMA.FTZ R66, R67, UR41, -R2 ;  /* 0x0000002943427c23 */ /* 0x000fe20008010802 */
[----:B---3--:R-:W-:-:S01]  /*6ee0*/  FADD.FTZ R77, R31, R76 ;  /* 0x0000004c1f4d7221 */ /* 0x008fc20000010000 */
[----:B------:R-:W-:Y:S02]  /*6ef0*/  FADD.FTZ R4, R24, R5 ;  /* 0x0000000518047221 */ /* 0x000fe40000010000 */
[----:B------:R-:W1:Y:S01]  /*6f00*/  MUFU.EX2 R39, R39 ;  /* 0x0000002700277308 */ /* 0x000e620000000800 */
[----:B----4-:R-:W-:-:S01]  /*6f10*/  FADD.FTZ R76, R34, R77 ;  /* 0x0000004d224c7221 */ /* 0x010fc20000010000 */
[----:B------:R-:W-:-:S03]  /*6f20*/  FADD.FTZ R5, R25, R4 ;  /* 0x0000000419057221 */ /* 0x000fc60000010000 */
[----:B-----5:R-:W-:Y:S01]  /*6f30*/  FADD.FTZ R67, R35, R76 ;  /* 0x0000004c23437221 */ /* 0x020fe20000010000 */
[----:B------:R-:W-:-:S02]  /*6f40*/  FADD.FTZ R5, R26, R5 ;  /* 0x000000051a057221 */ /* 0x000fc40000010000 */
[----:B------:R-:W2:Y:S01]  /*6f50*/  MUFU.EX2 R42, R42 ;  /* 0x0000002a002a7308 */ /* 0x000ea20000000800 */
[----:B0-----:R-:W-:-:S01]  /*6f60*/  FADD.FTZ R4, R38, R67 ;  /* 0x0000004326047221 */ /* 0x001fc20000010000 */
[----:B------:R-:W-:Y:S01]  /*6f70*/  FFMA.FTZ R67, R70, UR41, -R2 ;  /* 0x0000002946437c23 */ /* 0x000fe20008010802 */
[----:B------:R-:W-:-:S04]  /*6f80*/  FADD.FTZ R70, R28, R5 ;  /* 0x000000051c467221 */ /* 0x000fc80000010000 */
[----:B------:R-:W-:Y:S01]  /*6f90*/  FADD.FTZ R77, R29, R70 ;  /* 0x000000461d4d7221 */ /* 0x000fe20000010000 */
[----:B------:R-:W0:Y:S01]  /*6fa0*/  MUFU.EX2 R43, R43 ;  /* 0x0000002b002b7308 */ /* 0x000e220000000800 */
[----:B-1----:R-:W-:-:S01]  /*6fb0*/  FADD.FTZ R5, R39, R4 ;  /* 0x0000000427057221 */ /* 0x002fc20000010000 */
[----:B------:R-:W-:Y:S01]  /*6fc0*/  FFMA.FTZ R70, R71, UR41, -R2 ;  /* 0x0000002947467c23 */ /* 0x000fe20008010802 */
[----:B------:R-:W-:-:S01]  /*6fd0*/  FADD.FTZ R76, R32, R77 ;  /* 0x0000004d204c7221 */ /* 0x000fc20000010000 */
[----:B------:R-:W-:-:S03]  /*6fe0*/  FFMA.FTZ R71, R74, UR41, -R2 ;  /* 0x000000294a477c23 */ /* 0x000fc60008010802 */
[----:B------:R-:W-:Y:S01]  /*6ff0*/  FADD.FTZ R77, R33, R76 ;  /* 0x0000004c214d7221 */ /* 0x000fe20000010000 */
[----:B------:R-:W1:Y:S01]  /*7000*/  MUFU.EX2 R46, R46 ;  /* 0x0000002e002e7308 */ /* 0x000e620000000800 */
[----:B--2---:R-:W-:-:S02]  /*7010*/  FADD.FTZ R4, R42, R5 ;  /* 0x000000052a047221 */ /* 0x004fc40000010000 */
[----:B------:R-:W-:-:S04]  /*7020*/  FADD.FTZ R74, R36, R77 ;  /* 0x0000004d244a7221 */ /* 0x000fc80000010000 */
[----:B------:R-:W-:Y:S01]  /*7030*/  FADD.FTZ R77, R37, R74 ;  /* 0x0000004a254d7221 */ /* 0x000fe20000010000 */
[----:B------:R-:W2:Y:S01]  /*7040*/  MUFU.EX2 R47, R47 ;  /* 0x0000002f002f7308 */ /* 0x000ea20000000800 */
[----:B0-----:R-:W-:-:S01]  /*7050*/  FADD.FTZ R5, R43, R4 ;  /* 0x000000042b057221 */ /* 0x001fc20000010000 */
[--C-:B------:R-:W-:Y:S01]  /*7060*/  FFMA.FTZ R74, R75, UR41, -R2.reuse ;  /* 0x000000294b4a7c23 */ /* 0x100fe20008010802 */
[----:B------:R-:W-:-:S05]  /*7070*/  FFMA.FTZ R75, R78, UR41, -R2 ;  /* 0x000000294e4b7c23 */ /* 0x000fca0008010802 */
[----:B------:R-:W0:Y:S01]  /*7080*/  MUFU.EX2 R50, R50 ;  /* 0x0000003200327308 */ /* 0x000e220000000800 */
[----:B-1----:R-:W-:-:S07]  /*7090*/  FADD.FTZ R4, R46, R5 ;  /* 0x000000052e047221 */ /* 0x002fce0000010000 */
[----:B------:R-:W1:Y:S01]  /*70a0*/  MUFU.EX2 R51, R51 ;  /* 0x0000003300337308 */ /* 0x000e620000000800 */
[----:B--2---:R-:W-:-:S01]  /*70b0*/  FADD.FTZ R5, R47, R4 ;  /* 0x000000042f057221 */ /* 0x004fc20000010000 */
[----:B------:R-:W-:-:S06]  /*70c0*/  FADD.FTZ R4, R40, R77 ;  /* 0x0000004d28047221 */ /* 0x000fcc0000010000 */
[----:B------:R-:W2:Y:S01]  /*70d0*/  MUFU.EX2 R55, R55 ;  /* 0x0000003700377308 */ /* 0x000ea20000000800 */
[----:B0-----:R-:W-:-:S04]  /*70e0*/  FADD.FTZ R5, R50, R5 ;  /* 0x0000000532057221 */ /* 0x001fc80000010000 */
[----:B------:R-:W-:Y:S01]  /*70f0*/  FADD.FTZ R76, R0, R5 ;  /* 0x00000005004c7221 */ /* 0x000fe20000010000 */
[----:B------:R-:W-:-:S02]  /*7100*/  FADD.FTZ R5, R41, R4 ;  /* 0x0000000429057221 */ /* 0x000fc40000010000 */
[----:B------:R-:W0:Y:S01]  /*7110*/  MUFU.EX2 R58, R58 ;  /* 0x0000003a003a7308 */ /* 0x000e220000000800 */
[----:B-1----:R-:W-:-:S01]  /*7120*/  FADD.FTZ R76, R51, R76 ;  /* 0x0000004c334c7221 */ /* 0x002fc20000010000 */
[----:B------:R-:W-:-:S04]  /*7130*/  FADD.FTZ R4, R44, R5 ;  /* 0x000000052c047221 */ /* 0x000fc80000010000 */
[----:B------:R-:W-:Y:S02]  /*7140*/  FADD.FTZ R4, R11, R4 ;  /* 0x000000040b047221 */ /* 0x000fe40000010000 */
[----:B------:R-:W1:Y:S01]  /*7150*/  MUFU.EX2 R59, R59 ;  /* 0x0000003b003b7308 */ /* 0x000e620000000800 */
[----:B--2---:R-:W-:-:S01]  /*7160*/  FADD.FTZ R5, R55, R76 ;  /* 0x0000004c37057221 */ /* 0x004fc20000010000 */
[----:B------:R-:W-:-:S06]  /*7170*/  FFMA.FTZ R76, R79, UR41, -R2 ;  /* 0x000000294f4c7c23 */ /* 0x000fcc0008010802 */
[----:B------:R-:W2:Y:S01]  /*7180*/  MUFU.EX2 R62, R62 ;  /* 0x0000003e003e7308 */ /* 0x000ea20000000800 */
[----:B0-----:R-:W-:-:S01]  /*7190*/  FADD.FTZ R78, R58, R5 ;  /* 0x000000053a4e7221 */ /* 0x001fc20000010000 */
[----:B------:R-:W-:-:S04]  /*71a0*/  FADD.FTZ R5, R45, R4 ;  /* 0x000000042d057221 */ /* 0x000fc80000010000 */
[----:B------:R-:W-:Y:S02]  /*71b0*/  FADD.FTZ R5, R14, R5 ;  /* 0x000000050e057221 */ /* 0x000fe40000010000 */
[----:B------:R-:W0:Y:S01]  /*71c0*/  MUFU.EX2 R63, R63 ;  /* 0x0000003f003f7308 */ /* 0x000e220000000800 */
[----:B-1----:R-:W-:-:S01]  /*71d0*/  FADD.FTZ R77, R59, R78 ;  /* 0x0000004e3b4d7221 */ /* 0x002fc20000010000 */
[----:B------:R-:W-:-:S04]  /*71e0*/  FADD.FTZ R78, R48, R5 ;  /* 0x00000005304e7221 */ /* 0x000fc80000010000 */
[----:B------:R-:W-:Y:S01]  /*71f0*/  FADD.FTZ R79, R49, R78 ;  /* 0x0000004e314f7221 */ /* 0x000fe20000010000 */
[----:B------:R-:W-:-:S01]  /*7200*/  FFMA.FTZ R78, R83, UR41, -R2 ;  /* 0x00000029534e7c23 */ /* 0x000fc20008010802 */
[----:B------:R-:W1:Y:S01]  /*7210*/  MUFU.EX2 R66, R66 ;  /* 0x0000004200427308 */ /* 0x000e620000000800 */
[----:B--2---:R-:W-:-:S01]  /*7220*/  FADD.FTZ R4, R62, R77 ;  /* 0x0000004d3e047221 */ /* 0x004fc20000010000 */
[----:B------:R-:W-:Y:S01]  /*7230*/  FADD.FTZ R80, R52, R79 ;  /* 0x0000004f34507221 */ /* 0x000fe20000010000 */
[----:B------:R-:W-:-:S01]  /*7240*/  FFMA.FTZ R77, R82, UR41, -R2 ;  /* 0x00000029524d7c23 */ /* 0x000fc20008010802 */
[--C-:B------:R-:W-:Y:S01]  /*7250*/  FFMA.FTZ R79, R86, UR41, -R2.reuse ;  /* 0x00000029564f7c23 */ /* 0x100fe20008010802 */
[----:B------:R-:W-:-:S01]  /*7260*/  FFMA.FTZ R2, R87, UR41, -R2 ;  /* 0x0000002957027c23 */ /* 0x000fc20008010802 */
[----:B------:R-:W-:Y:S02]  /*7270*/  FADD.FTZ R81, R53, R80 ;  /* 0x0000005035517221 */ /* 0x000fe40000010000 */
        /* <DEDUP_REMOVED lines=35> */
[----:B--2---:R-:W-:-:S01]  /*74b0*/  FADD.FTZ R81, R79, R4 ;  /* 0x000000044f517221 */ /* 0x004fc20000010000 */
[----:B0-----:R-:W-:-:S03]  /*74c0*/  FADD.FTZ R5, R73, R80 ;  /* 0x0000005049057221 */ /* 0x001fc60000010000 */
[----:B-1----:R-:W-:Y:S01]  /*74d0*/  FADD.FTZ R4, R2, R81 ;  /* 0x0000005102047221 */ /* 0x002fe20000010000 */
[----:B------:R-:W-:Y:S06]  /*74e0*/  @!P0 BRA `(.L_x_709) ;  /* 0x0000000000048947 */ /* 0x000fec0003800000 */
[----:B------:R-:W-:Y:S01]  /*74f0*/  BPT.TRAP 0x1 ;  /* 0x000000040000795c */ /* 0x000fe20000300000 */
.L_x_709:
[----:B------:R-:W-:Y:S01]  /*7500*/  UIADD3 UR6, UR11, 0x19c60, URZ ;  /* 0x00019c600b067890 */ /* 0x000fe2000fffe03f */
[----:B------:R-:W-:Y:S01]  /*7510*/  ISETP.GT.AND P2, PT, R3, UR17, PT ;  /* 0x0000001103007c0c */ /* 0x000fe2000bf44270 */
[----:B------:R-:W-:Y:S01]  /*7520*/  UMOV UR48, UR20 ;  /* 0x0000001400307c82 */ /* 0x000fe20008000000 */
[----:B------:R-:W-:Y:S01]  /*7530*/  F2FP.SATFINITE.E4M3.F32.PACK_AB_MERGE_C R0, R51, R0, RZ ;  /* 0x000000003300723e */ /* 0x000fe200048070ff */
[----:B------:R-:W-:Y:S01]  /*7540*/  UPRMT UR6, UR44, 0x654, UR6 ;  /* 0x000006542c067896 */ /* 0x000fe20008000006 */
[----:B------:R-:W-:Y:S01]  /*7550*/  F2FP.SATFINITE.E4M3.F32.PACK_AB_MERGE_C R2, R2, R79, RZ ;  /* 0x0000004f0202723e */ /* 0x000fe200048070ff */
[----:B------:R-:W-:Y:S01]  /*7560*/  UMOV UR36, UR19 ;  /* 0x0000001300247c82 */ /* 0x000fe20008000000 */
[----:B------:R-:W-:Y:S01]  /*7570*/  F2FP.SATFINITE.E4M3.F32.PACK_AB_MERGE_C R13, R20, R13, RZ ;  /* 0x0000000d140d723e */ /* 0x000fe200048070ff */
[----:B------:R-:W-:Y:S01]  /*7580*/  FMUL.FTZ R88, R88, R69 ;  /* 0x0000004558587220 */ /* 0x000fe20000410000 */
[----:B------:R-:W-:Y:S01]  /*7590*/  F2FP.SATFINITE.E4M3.F32.PACK_AB_MERGE_C R27, R30, R27, RZ ;  /* 0x0000001b1e1b723e */ /* 0x000fe200048070ff */
[----:B------:R-:W-:Y:S01]  /*75a0*/  FMUL.FTZ R89, R89, R69 ;  /* 0x0000004559597220 */ /* 0x000fe20000410000 */
        /* <DEDUP_REMOVED lines=24> */
[----:B------:R-:W-:Y:S01]  /*7730*/  F2FP.SATFINITE.E4M3.F32.PACK_AB_MERGE_C R147, R50, R47, R0 ;  /* 0x0000002f3293723e */ /* 0x000fe20004807000 */
[----:B------:R-:W-:Y:S01]  /*7740*/  FMUL.FTZ R113, R113, R69 ;  /* 0x0000004571717220 */ /* 0x000fe20000410000 */
[----:B------:R-:W-:Y:S01]  /*7750*/  F2FP.SATFINITE.E4M3.F32.PACK_AB_MERGE_C R139, R78, R77, R2 ;  /* 0x0000004d4e8b723e */ /* 0x000fe20004807002 */
        /* <DEDUP_REMOVED lines=12> */
[-C--:B------:R-:W-:Y:S01]  /*7820*/  FMUL.FTZ R128, R128, R69.reuse ;  /* 0x0000004580807220 */ /* 0x080fe20000410000 */
[----:B------:R-:W-:Y:S01]  /*7830*/  F2FP.SATFINITE.E4M3.F32.PACK_AB_MERGE_C R146, R37, R36, R40 ;  /* 0x000000242592723e */ /* 0x000fe20004807028 */
[-C--:B------:R-:W-:Y:S01]  /*7840*/  FMUL.FTZ R129, R129, R69.reuse ;  /* 0x0000004581817220 */ /* 0x080fe20000410000 */
        /* <DEDUP_REMOVED lines=33> */
[----:B------:R-:W-:-:S02]  /*7a60*/  VIADD R3, R3, 0xffffffff ;  /* 0xffffffff03037836 */ /* 0x000fc40000000000 */
[----:B------:R-:W-:Y:S02]  /*7a70*/  IMAD.MOV.U32 R0, RZ, RZ, R10 ;  /* 0x000000ffff007224 */ /* 0x000fe400078e000a */
[----:B------:R-:W-:Y:S01]  /*7a80*/  IMAD.MOV.U32 R2, RZ, RZ, R8 ;  /* 0x000000ffff027224 */ /* 0x000fe200078e0008 */
[----:B------:R-:W-:Y:S06]  /*7a90*/  @P2 BRA `(.L_x_710) ;  /* 0xffffffd000e82947 */ /* 0x000fec000383ffff */
[----:B------:R-:W-:Y:S01]  /*7aa0*/  IMAD.MOV.U32 R0, RZ, RZ, R10 ;  /* 0x000000ffff007224 */ /* 0x000fe200078e000a */
[----:B------:R-:W-:Y:S01]  /*7ab0*/  UMOV UR36, UR19 ;  /* 0x0000001300247c82 */ /* 0x000fe20008000000 */
[----:B------:R-:W-:Y:S01]  /*7ac0*/  IMAD.MOV.U32 R2, RZ, RZ, R8 ;  /* 0x000000ffff027224 */ /* 0x000fe200078e0008 */
[----:B------:R-:W-:-:S06]  /*7ad0*/  UMOV UR48, UR20 ;  /* 0x0000001400307c82 */ /* 0x000fcc0008000000 */
.L_x_692:
[----:B------:R-:W0:Y:S01]  /*7ae0*/  LDC R8, c[0x0][0x448] ;  /* 0x00011200ff087b82 */ /* 0x000e220000000800 */
[----:B------:R-:W-:Y:S01]  /*7af0*/  UIADD3 UR6, UR39, 0xbf, URZ ;  /* 0x000000bf27067890 */ /* 0x000fe2000fffe03f */
[----:B------:R-:W-:-:S05]  /*7b00*/  IADD3 R11, -R7, 0x1, RZ ;  /* 0x00000001070b7810 */ /* 0x000fca0007ffe1ff */
[----:B------:R-:W-:Y:S01]  /*7b10*/  IMAD.U32 R7, RZ, RZ, UR6 ;  /* 0x00000006ff077e24 */ /* 0x000fe2000f8e00ff */
[----:B------:R-:W1:Y:S01]  /*7b20*/  LDC R10, c[0x0][0x9e4] ;  /* 0x00027900ff0a7b82 */ /* 0x000e620000000800 */
[----:B------:R-:W-:Y:S01]  /*7b30*/  IMAD R6, R6, UR40, R11 ;  /* 0x0000002806067c24 */ /* 0x000fe2000f8e020b */
[----:B0-----:R-:W-:Y:S02]  /*7b40*/  ISETP.NE.AND P5, PT, R8, 0x1, PT ;  /* 0x000000010800780c */ /* 0x001fe40003fa5270 */
[----:B-1----:R-:W-:-:S11]  /*7b50*/  ISETP.GE.AND P6, PT, R10, 0x1, PT ;  /* 0x000000010a00780c */ /* 0x002fd60003fc6270 */
[----:B------:R-:W0:Y:S08]  /*7b60*/  @P5 LDC R8, c[0x0][0x44c] ;  /* 0x00011300ff085b82 */ /* 0x000e300000000800 */
[----:B------:R-:W1:Y:S01]  /*7b70*/  @P5 LDC R9, c[0x0][0x450] ;  /* 0x00011400ff095b82 */ /* 0x000e620000000800 */
[----:B0-----:R-:W-:-:S05]  /*7b80*/  @P5 IMAD.HI.U32 R8, R8, UR6, RZ ;  /* 0x0000000608085c27 */ /* 0x001fca000f8e00ff */
[----:B-1----:R-:W-:-:S05]  /*7b90*/  @P5 SHF.R.U32.HI R7, RZ, R9, R8 ;  /* 0x00000009ff075219 */ /* 0x002fca0000011608 */
[----:B------:R-:W-:-:S04]  /*7ba0*/  IMAD.IADD R7, R6, 0x1, R7 ;  /* 0x0000000106077824 */ /* 0x000fc800078e0207 */
[----:B------:R-:W-:Y:S01]  /*7bb0*/  VIADD R6, R7, -UR18 ;  /* 0x8000001207067c36 */ /* 0x000fe20008000000 */
[----:B------:R-:W-:Y:S06]  /*7bc0*/  @!P6 BRA `(.L_x_711) ;  /* 0x00000000003ce947 */ /* 0x000fec0003800000 */
[----:B------:R-:W-:-:S13]  /*7bd0*/  ISETP.GT.AND P2, PT, R7, -0x1, PT ;  /* 0xffffffff0700780c */ /* 0x000fda0003f44270 */
[----:B------:R-:W-:Y:S05]  /*7be0*/  @P2 BRA `(.L_x_712) ;  /* 0x00000000001c2947 */ /* 0x000fea0003800000 */
[----:B------:R-:W-:Y:S02]  /*7bf0*/  ISETP.NE.AND P2, PT, R10, 0x1, PT ;  /* 0x000000010a00780c */ /* 0x000fe40003f45270 */
[----:B------:R-:W-:-:S11]  /*7c00*/  LOP3.LUT R7, RZ, R7, RZ, 0x33, !PT ;  /* 0x00000007ff077212 */ /* 0x000fd600078e33ff */
[----:B------:R-:W0:Y:S02]  /*7c10*/  @P2 LDC.64 R8, c[0x0][0x9e8] ;  /* 0x00027a00ff082b82 */ /* 0x000e240000000a00 */
[----:B0-----:R-:W-:-:S05]  /*7c20*/  @P2 IMAD.HI.U32 R8, R7, R8, RZ ;  /* 0x0000000807082227 */ /* 0x001fca00078e00ff */
[----:B------:R-:W-:-:S04]  /*7c30*/  @P2 SHF.R.U32.HI R7, RZ, R9, R8 ;  /* 0x00000009ff072219 */ /* 0x000fc80000011608 */
[----:B------:R-:W-:Y:S01]  /*7c40*/  LOP3.LUT R7, RZ, R7, RZ, 0x33, !PT ;  /* 0x00000007ff077212 */ /* 0x000fe200078e33ff */
[----:B------:R-:W-:Y:S06]  /*7c50*/  BRA `(.L_x_713) ;  /* 0x0000000000107947 */ /* 0x000fec0003800000 */
.L_x_712:
[----:B------:R-:W-:-:S13]  /*7c60*/  ISETP.NE.AND P2, PT, R10, 0x1, PT ;  /* 0x000000010a00780c */ /* 0x000fda0003f45270 */
[----:B------:R-:W0:Y:S02]  /*7c70*/  @P2 LDC.64 R8, c[0x0][0x9e8] ;  /* 0x00027a00ff082b82 */ /* 0x000e240000000a00 */
[----:B0-----:R-:W-:-:S05]  /*7c80*/  @P2 IMAD.HI.U32 R8, R7, R8, RZ ;  /* 0x0000000807082227 */ /* 0x001fca00078e00ff */
[----:B------:R-:W-:-:S07]  /*7c90*/  @P2 SHF.R.U32.HI R7, RZ, R9, R8 ;  /* 0x00000009ff072219 */ /* 0x000fce0000011608 */
.L_x_713:
[----:B------:R-:W-:-:S05]  /*7ca0*/  IMAD R7, R7, R10, RZ ;  /* 0x0000000a07077224 */ /* 0x000fca00078e02ff */
[----:B------:R-:W-:-:S07]  /*7cb0*/  VIMNMX R6, R6, R7, !PT ;  /* 0x0000000706067248 */ /* 0x000fce0007fe0100 */
.L_x_711:
[----:B------:R-:W-:-:S05]  /*7cc0*/  VIADD R6, R6, 0x7f ;  /* 0x0000007f06067836 */ /* 0x000fca0000000000 */
[----:B------:R-:W-:-:S04]  /*7cd0*/  SHF.R.S32.HI R7, RZ, 0x1f, R6 ;  /* 0x0000001fff077819 */ /* 0x000fc80000011406 */
[----:B------:R-:W-:-:S04]  /*7ce0*/  LEA.HI R7, R7, R6, RZ, 0x7 ;  /* 0x0000000607077211 */ /* 0x000fc800078f38ff */
[----:B------:R-:W-:-:S04]  /*7cf0*/  SHF.R.S32.HI R6, RZ, 0x7, R7 ;  /* 0x00000007ff067819 */ /* 0x000fc80000011407 */
[----:B------:R-:W-:-:S04]  /*7d00*/  VIMNMX R6, R6, UR43, !PT ;  /* 0x0000002b06067c48 */ /* 0x000fc8000ffe0100 */
[----:B------:R-:W-:-:S13]  /*7d10*/  ISETP.GE.AND P2, PT, R3, R6, PT ;  /* 0x000000060300720c */ /* 0x000fda0003f46270 */
[----:B------:R-:W-:Y:S05]  /*7d20*/  @!P2 BRA `(.L_x_714) ;  /* 0x0000001800e8a947 */ /* 0x000fea0003800000 */
[----:B------:R-:W-:Y:S01]  /*7d30*/  IMAD.MOV.U32 R9, RZ, RZ, R0 ;  /* 0x000000ffff097224 */ /* 0x000fe200078e0000 */
[----:B------:R-:W-:Y:S01]  /*7d40*/  UMOV UR17, UR48 ;  /* 0x0000003000117c82 */ /* 0x000fe20008000000 */
[----:B------:R-:W-:Y:S01]  /*7d50*/  IMAD.MOV.U32 R7, RZ, RZ, R2 ;  /* 0x000000ffff077224 */ /* 0x000fe200078e0002 */
[----:B------:R-:W-:-:S06]  /*7d60*/  UMOV UR18, UR36 ;  /* 0x0000002400127c82 */ /* 0x000fcc0008000000 */
.L_x_724:
[----:B------:R-:W-:-:S04]  /*7d70*/  UIADD3 UR6, UR18, 0x1, URZ ;  /* 0x0000000112067890 */ /* 0x000fc8000fffe03f */
[----:B------:R-:W-:-:S04]  /*7d80*/  UISETP.NE.AND UP0, UPT, UR6, 0x2, UPT ;  /* 0x000000020600788c */ /* 0x000fc8000bf05270 */
[----:B------:R-:W-:Y:S02]  /*7d90*/  USEL UR48, URZ, 0x1, UP0 ;  /* 0x000000013f307887 */ /* 0x000fe40008000000 */
[----:B------:R-:W-:Y:S02]  /*7da0*/  USEL UR36, UR6, URZ, UP0 ;  /* 0x0000003f06247287 */ /* 0x000fe40008000000 */
[----:B------:R-:W-:Y:S01]  /*7db0*/  ULOP3.LUT UR48, UR17, UR48, URZ, 0x3c, !UPT ;  /* 0x0000003011307292 */ /* 0x000fe2000f8e3c3f */
[----:B------:R-:W-:Y:S11]  /*7dc0*/  @!P0 BRA `(.L_x_715) ;  /* 0x0000000000048947 */ /* 0x000ff60003800000 */
[----:B------:R-:W-:Y:S01]  /*7dd0*/  BPT.TRAP 0x1 ;  /* 0x000000040000795c */ /* 0x000fe20000300000 */
.L_x_715:
[----:B------:R-:W-:Y:S01]  /*7de0*/  ULEA UR6, UR36, UR45, 0x3 ;  /* 0x0000002d24067291 */ /* 0x000fe2000f8e183f */
[----:B------:R-:W-:-:S05]  /*7df0*/  IMAD.U32 R0, RZ, RZ, UR48 ;  /* 0x00000030ff007e24 */ /* 0x000fca000f8e00ff */
[----:B------:R-:W-:-:S04]  /*7e00*/  SHF.L.U32 R0, R0, 0x1f, RZ ;  /* 0x0000001f00007819 */ /* 0x000fc800000006ff */
[----:B------:R0:W1:Y:S01]  /*7e10*/  SYNCS.PHASECHK.TRANS64.TRYWAIT P2, [UR6+0x19c30], R0 ;  /* 0x019c3000ff0075a7 */ /* 0x0000620008040146 */
[----:B------:R-:W-:Y:S05]  /*7e20*/  @!P0 BRA `(.L_x_716) ;  /* 0x0000000000048947 */ /* 0x000fea0003800000 */
[----:B------:R-:W-:Y:S01]  /*7e30*/  BPT.TRAP 0x1 ;  /* 0x000000040000795c */ /* 0x000fe20000300000 */
.L_x_716:
[----:B-1----:R-:W-:Y:S05]  /*7e40*/  @P2 BRA `(.L_x_717) ;  /* 0x0000000000082947 */ /* 0x002fea0003800000 */
[----:B------:R-:W1:Y:S02]  /*7e50*/  SYNCS.PHASECHK.TRANS64.TRYWAIT P2, [UR6+0x19c30], R0 ;  /* 0x019c3000ff0075a7 */ /* 0x000e640008040146 */
[----:B-1----:R-:W-:Y:S05]  /*7e60*/  @!P2 BRA `(.L_x_718) ;  /* 0x000000ac00f0a947 */ /* 0x002fea0003800000 */
.L_x_717:
        /* <DEDUP_REMOVED lines=17> */
.L_x_719:
[----:B------:R-:W-:Y:S01]  /*7f80*/  ULEA UR11, UR18, UR45, 0x3 ;  /* 0x0000002d120b7291 */ /* 0x000fe2000f8e183f */
[----:B01----:R-:W-:-:S05]  /*7f90*/  IMAD.U32 R0, RZ, RZ, UR17 ;  /* 0x00000011ff007e24 */ /* 0x003fca000f8e00ff */
[----:B------:R-:W-:-:S04]  /*7fa0*/  SHF.L.U32 R0, R0, 0x1f, RZ ;  /* 0x0000001f00007819 */ /* 0x000fc800000006ff */
[----:B------:R0:W1:Y:S01]  /*7fb0*/  SYNCS.PHASECHK.TRANS64.TRYWAIT P2, [UR11+0x19c50], R0 ;  /* 0x019c5000ff0075a7 */ /* 0x000062000804014b */
[----:B------:R-:W-:Y:S05]  /*7fc0*/  @!P0 BRA `(.L_x_720) ;  /* 0x0000000000048947 */ /* 0x000fea0003800000 */
[----:B------:R-:W-:Y:S01]  /*7fd0*/  BPT.TRAP 0x1 ;  /* 0x000000040000795c */ /* 0x000fe20000300000 */
.L_x_720:
[----:B-1----:R-:W-:Y:S05]  /*7fe0*/  @P2 BRA `(.L_x_721) ;  /* 0x0000000000082947 */ /* 0x002fea0003800000 */
[----:B------:R-:W1:Y:S02]  /*7ff0*/  SYNCS.PHASECHK.TRANS64.TRYWAIT P2, [UR11+0x19c50], R0 ;  /* 0x019c5000ff0075a7 */ /* 0x000e64000804014b */
[----:B-1----:R-:W-:Y:S05]  /*8000*/  @!P2 BRA `(.L_x_722) ;  /* 0x000000ac00a0a947 */ /* 0x002fea0003800000 */
.L_x_721:
[----:B------:R-:W-:Y:S01]  /*8010*/  UIADD3 UR6, UR45, 0x3000, URZ ;  /* 0x000030002d067890 */ /* 0x000fe2000fffe03f */
[----:B------:R-:W-:Y:S01]  /*8020*/  WARPGROUP.ARRIVE ;  /* 0x00000000000079c5 */ /* 0x000fe20000000000 */
[----:B------:R-:W-:Y:S01]  /*8030*/  UMOV UR7, 0x40000040 ;  /* 0x4000004000077882 */ /* 0x000fe20000000000 */
[----:B01----:R-:W-:Y:S01]  /*8040*/  FMNMX.FTZ R0, R24, R7, !PT ;  /* 0x0000000718007209 */ /* 0x003fe20007810000 */
[----:B------:R-:W-:Y:S01]  /*8050*/  USHF.R.U32.HI UR6, URZ, 0x4, UR6 ;  /* 0x000000043f067899 */ /* 0x000fe20008011606 */
[----:B------:R-:W-:Y:S02]  /*8060*/  IMAD.U32 R15, RZ, RZ, UR41 ;  /* 0x00000029ff0f7e24 */ /* 0x000fe4000f8e00ff */
[----:B------:R-:W-:Y:S01]  /*8070*/  FMNMX.FTZ R11, R25, R0, !PT ;  /* 0x00000000190b7209 */ /* 0x000fe20007810000 */
[----:B------:R-:W-:Y:S01]  /*8080*/  ULOP3.LUT UR6, UR6, 0x3fff, URZ, 0xc0, !UPT ;  /* 0x00003fff06067892 */ /* 0x000fe2000f8ec03f */
[----:B------:R-:W-:-:S03]  /*8090*/  FMNMX.FTZ R0, R26, R9, !PT ;  /* 0x000000091a007209 */ /* 0x000fc60007810000 */
[----:B------:R-:W-:Y:S01]  /*80a0*/  ULOP3.LUT UR6, UR6, 0x10000, URZ, 0xfc, !UPT ;  /* 0x0001000006067892 */ /* 0x000fe2000f8efc3f */
[----:B------:R-:W-:Y:S02]  /*80b0*/  FMNMX.FTZ R13, R27, R0, !PT ;  /* 0x000000001b0d7209 */ /* 0x000fe40007810000 */
        /* <DEDUP_REMOVED lines=64> */
[----:B------:R-:W-:Y:S01]  /*84c0*/  FMNMX.FTZ R10, R87, R2, !PT ;  /* 0x00000002570a7209 */ /* 0x000fe20007810000 */
[----:B------:R-:W-:Y:S02]  /*84d0*/  WARPGROUP.DEPBAR.LE gsb0, 0x0 ;  /* 0x00008000000079c5 */ /* 0x000fe40000010000 */
[----:B------:R-:W-:Y:S01]  /*84e0*/  WARPGROUP.ARRIVE ;  /* 0x00000000000079c5 */ /* 0x000fe20000000000 */
[----:B------:R-:W0:Y:S04]  /*84f0*/  SHFL.BFLY PT, R11, R8, 0x2, 0x1f ;  /* 0x0c401f00080b7f89 */ /* 0x000e2800000e0000 */
[----:B------:R-:W1:Y:S01]  /*8500*/  SHFL.BFLY PT, R13, R10, 0x2, 0x1f ;  /* 0x0c401f000a0d7f89 */ /* 0x000e6200000e0000 */
[----:B------:R-:W-:Y:S01]  /*8510*/  QGMMA.64x96x32.F32.E4M3.E4M3 R88, R144, gdesc[UR4], R88, gsb0 ;  /* 0x0160000490587df3 */ /* 0x000fe20008000858 */
[----:B------:R-:W-:Y:S01]  /*8520*/  UIADD3 UR6, UR10, 0x4, URZ ;  /* 0x000000040a067890 */ /* 0x000fe2000fffe03f */
[----:B------:R-:W-:Y:S01]  /*8530*/  UMOV UR7, 0x40000040 ;  /* 0x4000004000077882 */ /* 0x000fe20000000000 */
[----:B0-----:R-:W-:-:S02]  /*8540*/  FMNMX.FTZ R11, R8, R11, !PT ;  /* 0x0000000b080b7209 */ /* 0x001fc40007810000 */
[----:B-1----:R-:W-:-:S03]  /*8550*/  FMNMX.FTZ R13, R10, R13, !PT ;  /* 0x0000000d0a0d7209 */ /* 0x002fc60007810000 */
[----:B------:R-:W0:Y:S04]  /*8560*/  SHFL.BFLY PT, R2, R11, 0x1, 0x1f ;  /* 0x0c201f000b027f89 */ /* 0x000e2800000e0000 */
[----:B------:R-:W1:Y:S01]  /*8570*/  SHFL.BFLY PT, R0, R13, 0x1, 0x1f ;  /* 0x0c201f000d007f89 */ /* 0x000e6200000e0000 */
[----:B0-----:R-:W-:Y:S02]  /*8580*/  FMNMX.FTZ R2, R11, R2, !PT ;  /* 0x000000020b027209 */ /* 0x001fe40007810000 */
[----:B-1----:R-:W-:-:S03]  /*8590*/  FMNMX.FTZ R0, R13, R0, !PT ;  /* 0x000000000d007209 */ /* 0x002fc60007810000 */
[----:B------:R-:W-:-:S04]  /*85a0*/  FADD.FTZ R7, -R2, R7 ;  /* 0x0000000702077221 */ /* 0x000fc80000010100 */
[----:B------:R-:W-:Y:S01]  /*85b0*/  FMUL.FTZ R8, R7, UR41 ;  /* 0x0000002907087c20 */ /* 0x000fe20008410000 */
[----:B------:R-:W-:-:S01]  /*85c0*/  FADD.FTZ R7, -R0, R9 ;  /* 0x0000000900077221 */ /* 0x000fc20000010100 */
[----:B------:R-:W-:-:S03]  /*85d0*/  FFMA.FTZ R9, R2, R15, -8 ;  /* 0xc100000002097423 */ /* 0x000fc6000001000f */
[----:B------:R-:W-:Y:S01]  /*85e0*/  FMUL.FTZ R7, R7, UR41 ;  /* 0x0000002907077c20 */ /* 0x000fe20008410000 */
[----:B------:R-:W-:-:S01]  /*85f0*/  FFMA.FTZ R21, R37, UR41, -R9 ;  /* 0x0000002925157c23 */ /* 0x000fc20008010809 */
[--C-:B------:R-:W-:Y:S01]  /*8600*/  FFMA.FTZ R37, R53, UR41, -R9.reuse ;  /* 0x0000002935257c23 */ /* 0x100fe20008010809 */
[----:B------:R-:W-:-:S01]  /*8610*/  FFMA.FTZ R53, R69, UR41, -R9 ;  /* 0x0000002945357c23 */ /* 0x000fc20008010809 */
[----:B------:R-:W-:Y:S02]  /*8620*/  IMAD.U32 R69, RZ, RZ, UR41 ;  /* 0x00000029ff457e24 */ /* 0x000fe4000f8e00ff */
[----:B------:R-:W-:-:S01]  /*8630*/  FFMA.FTZ R11, R24, UR41, -R9 ;  /* 0x00000029180b7c23 */ /* 0x000fc20008010809 */
[----:B------:R-:W-:Y:S01]  /*8640*/  FFMA.FTZ R10, R25, UR41, -R9 ;  /* 0x00000029190a7c23 */ /* 0x000fe20008010809 */
[----:B------:R-:W-:Y:S01]  /*8650*/  MUFU.EX2 R8, R8 ;  /* 0x0000000800087308 */ /* 0x000fe20000000800 */
[----:B------:R-:W-:-:S01]  /*8660*/  FFMA.FTZ R69, R0, R69, -8 ;  /* 0xc100000000457423 */ /* 0x000fc20000010045 */
[--C-:B------:R-:W-:Y:S01]  /*8670*/  FFMA.FTZ R12, R28, UR41, -R9.reuse ;  /* 0x000000291c0c7c23 */ /* 0x100fe20008010809 */
[----:B------:R-:W-:-:S01]  /*8680*/  FFMA.FTZ R13, R29, UR41, -R9 ;  /* 0x000000291d0d7c23 */ /* 0x000fc20008010809 */
[----:B------:R-:W-:Y:S01]  /*8690*/  FFMA.FTZ R14, R32, UR41, -R9 ;  /* 0x00000029200e7c23 */ /* 0x000fe20008010809 */
        /* <DEDUP_REMOVED lines=13> */
[--C-:B------:R-:W-:Y:S01]  /*8770*/  FFMA.FTZ R57, R73, UR41, -R9.reuse ;  /* 0x0000002949397c23 */ /* 0x100fe20008010809 */
[----:B------:R-:W-:-:S01]  /*8780*/  FFMA.FTZ R24, R40, UR41, -R9 ;  /* 0x0000002928187c23 */ /* 0x000fc20008010809 */
[----:B------:R-:W-:Y:S01]  /*8790*/  FFMA.FTZ R39, R39, UR41, -R69 ;  /* 0x0000002927277c23 */ /* 0x000fe20008010845 */
[----:B------:R-:W-:-:S01]  /*87a0*/  FFMA.FTZ R40, R56, UR41, -R9 ;  /* 0x0000002938287c23 */ /* 0x000fc20008010809 */
[----:B------:R-:W-:Y:S01]  /*87b0*/  FFMA.FTZ R56, R72, UR41, -R9 ;  /* 0x0000002948387c23 */ /* 0x000fe20008010809 */
[----:B------:R-:W-:-:S01]  /*87c0*/  FFMA.FTZ R42, R42, UR41, -R69 ;  /* 0x000000292a2a7c23 */ /* 0x000fc20008010845 */
[----:B------:R-:W1:Y:S01]  /*87d0*/  MUFU.EX2 R26, R26 ;  /* 0x0000001a001a7308 */ /* 0x000e620000000800 */
[----:B0-----:R-:W-:-:S01]  /*87e0*/  FFMA.FTZ R5, R8, R5, R11 ;  /* 0x0000000508057223 */ /* 0x001fc2000001000b */
        /* <DEDUP_REMOVED lines=12> */
[--C-:B------:R-:W-:Y:S01]  /*88b0*/  FFMA.FTZ R55, R55, UR41, -R69.reuse ;  /* 0x0000002937377c23 */ /* 0x100fe20008010845 */
[----:B------:R-:W-:-:S01]  /*88c0*/  FFMA.FTZ R58, R58, UR41, -R69 ;  /* 0x000000293a3a7c23 */ /* 0x000fc20008010845 */
[----:B------:R-:W2:Y:S01]  /*88d0*/  MUFU.EX2 R27, R27 ;  /* 0x0000001b001b7308 */ /* 0x000ea20000000800 */
[----:B------:R-:W-:-:S02]  /*88e0*/  WARPGROUP.DEPBAR.LE gsb0, 0x0 ;  /* 0x00008000000079c5 */ /* 0x000fc40000010000 */
[----:B------:R-:W-:Y:S01]  /*88f0*/  WARPGROUP.ARRIVE ;  /* 0x00000000000079c5 */ /* 0x000fe20000000000 */
[----:B-1----:R-:W-:-:S01]  /*8900*/  FFMA.FTZ R4, R7, R4, R26 ;  /* 0x0000000407047223 */ /* 0x002fc2000001001a */
[----:B------:R-:W-:Y:S01]  /*8910*/  FFMA.FTZ R59, R59, UR41, -R69 ;  /* 0x000000293b3b7c23 */ /* 0x000fe20008010845 */
[----:B------:R-:W-:-:S01]  /*8920*/  FFMA.FTZ R44, R60, UR41, -R9 ;  /* 0x000000293c2c7c23 */ /* 0x000fc20008010809 */
[----:B------:R-:W-:Y:S01]  /*8930*/  FFMA.FTZ R62, R62, UR41, -R69 ;  /* 0x000000293e3e7c23 */ /* 0x000fe20008010845 */
[----:B------:R-:W1:Y:S01]  /*8940*/  MUFU.EX2 R12, R12 ;  /* 0x0000000c000c7308 */ /* 0x000e620000000800 */
[----:B------:R-:W-:Y:S01]  /*8950*/  QGMMA.64x96x32.F32.E4M3.E4M3 R88, R140, gdesc[UR4], R88, gsb0 ;  /* 0x016000048c587df3 */ /* 0x000fe20008000858 */
[----:B0-----:R-:W-:-:S01]  /*8960*/  FADD.FTZ R5, R10, R5 ;  /* 0x000000050a057221 */ /* 0x001fc20000010000 */
[----:B------:R-:W-:Y:S01]  /*8970*/  UIADD3 UR6, UR10, 0x6, URZ ;  /* 0x000000060a067890 */ /* 0x000fe2000fffe03f */
[----:B------:R-:W-:-:S01]  /*8980*/  FFMA.FTZ R45, R61, UR41, -R9 ;  /* 0x000000293d2d7c23 */ /* 0x000fc20008010809 */
[----:B------:R-:W-:Y:S01]  /*8990*/  UMOV UR7, 0x40000040 ;  /* 0x4000004000077882 */ /* 0x000fe20000000000 */
[----:B------:R-:W-:-:S01]  /*89a0*/  FFMA.FTZ R61, R77, UR41, -R9 ;  /* 0x000000294d3d7c23 */ /* 0x000fc20008010809 */
[----:B------:R-:W-:Y:S01]  /*89b0*/  FFMA.FTZ R63, R63, UR41, -R69 ;  /* 0x000000293f3f7c23 */ /* 0x000fe20008010845 */
[----:B------:R-:W0:Y:S01]  /*89c0*/  MUFU.EX2 R30, R30 ;  /* 0x0000001e001e7308 */ /* 0x000e220000000800 */
[----:B--2---:R-:W-:-:S01]  /*89d0*/  FADD.FTZ R73, R27, R4 ;  /* 0x000000041b497221 */ /* 0x004fc20000010000 */
[----:B------:R-:W-:Y:S01]  /*89e0*/  FFMA.FTZ R48, R64, UR41, -R9 ;  /* 0x0000002940307c23 */ /* 0x000fe20008010809 */
[----:B------:R-:W-:-:S01]  /*89f0*/  FFMA.FTZ R66, R66, UR41, -R69 ;  /* 0x0000002942427c23 */ /* 0x000fc20008010845 */
[----:B------:R-:W-:Y:S01]  /*8a00*/  FFMA.FTZ R49, R65, UR41, -R9 ;  /* 0x0000002941317c23 */ /* 0x000fe20008010809 */
[----:B------:R-:W-:-:S01]  /*8a10*/  FFMA.FTZ R67, R67, UR41, -R69 ;  /* 0x0000002943437c23 */ /* 0x000fc20008010845 */
[--C-:B------:R-:W-:Y:S01]  /*8a20*/  FFMA.FTZ R60, R76, UR41, -R9.reuse ;  /* 0x000000294c3c7c23 */ /* 0x100fe20008010809 */
[----:B------:R-:W-:-:S01]  /*8a30*/  FFMA.FTZ R52, R68, UR41, -R9 ;  /* 0x0000002944347c23 */ /* 0x000fc20008010809 */
[----:B------:R-:W2:Y:S01]  /*8a40*/  MUFU.EX2 R13, R13 ;  /* 0x0000000d000d7308 */ /* 0x000ea20000000800 */
[----:B-1----:R-:W-:-:S01]  /*8a50*/  FADD.FTZ R4, R12, R5 ;  /* 0x000000050c047221 */ /* 0x002fc20000010000 */
[--C-:B------:R-:W-:Y:S01]  /*8a60*/  FFMA.FTZ R70, R70, UR41, -R69.reuse ;  /* 0x0000002946467c23 */ /* 0x100fe20008010845 */
[----:B------:R-:W-:-:S01]  /*8a70*/  FFMA.FTZ R71, R71, UR41, -R69 ;  /* 0x0000002947477c23 */ /* 0x000fc20008010845 */
[----:B------:R-:W-:Y:S01]  /*8a80*/  FFMA.FTZ R64, R80, UR41, -R9 ;  /* 0x0000002950407c23 */ /* 0x000fe20008010809 */
[----:B------:R-:W-:-:S02]  /*8a90*/  IMAD.U32 R80, RZ, RZ, UR36 ;  /* 0x00000024ff507e24 */ /* 0x000fc4000f8e00ff */
[--C-:B------:R-:W-:Y:S01]  /*8aa0*/  FFMA.FTZ R65, R81, UR41, -R9.reuse ;  /* 0x0000002951417c23 */ /* 0x100fe20008010809 */
[----:B------:R-:W-:-:S01]  /*8ab0*/  FFMA.FTZ R68, R84, UR41, -R9 ;  /* 0x0000002954447c23 */ /* 0x000fc20008010809 */
        /* <DEDUP_REMOVED lines=23> */
[----:B------:R-:W-:-:S06]  /*8c30*/  WARPGROUP.DEPBAR.LE gsb0, 0x0 ;  /* 0x00008000000079c5 */ /* 0x000fcc0000010000 */
[----:B------:R-:W2:Y:S01]  /*8c40*/  MUFU.EX2 R25, R25 ;  /* 0x0000001900197308 */ /* 0x000ea20000000800 */
[----:B------:R-:W-:Y:S01]  /*8c50*/  WARPGROUP.ARRIVE ;  /* 0x00000000000079c5 */ /* 0x000fe20000000000 */
[----:B-1----:R-:W-:-:S05]  /*8c60*/  FADD.FTZ R4, R24, R5 ;  /* 0x0000000518047221 */ /* 0x002fca0000010000 */
[----:B------:R-:W-:Y:S01]  /*8c70*/  QGMMA.64x96x32.F32.E4M3.E4M3 R88, R136, gdesc[UR4], R88, gsb0 ;  /* 0x0160000488587df3 */ /* 0x000fe20008000858 */
        /* <DEDUP_REMOVED lines=67> */
[----:B------:R-:W-:-:S05]  /*90b0*/  @!P1 LEA R4, R80, UR45, 0x3 ;  /* 0x0000002d50049c11 */ /* 0x000fca000f8e18ff */
[----:B------:R-:W-:Y:S01]  /*90c0*/  @!P1 VIADD R4, R4, 0x19c40 ;  /* 0x00019c4004049836 */ /* 0x000fe20000000000 */
        /* <DEDUP_REMOVED lines=38> */
.L_x_723:
[----:B------:R-:W-:Y:S01]  /*9330*/  UIADD3 UR6, UR11, 0x19c60, URZ ;  /* 0x00019c600b067890 */ /* 0x000fe2000fffe03f */
[----:B------:R-:W-:Y:S01]  /*9340*/  ISETP.GT.AND P2, PT, R3, R6, PT ;  /* 0x000000060300720c */ /* 0x000fe20003f44270 */
[----:B------:R-:W-:Y:S01]  /*9350*/  UMOV UR17, UR48 ;  /* 0x0000003000117c82 */ /* 0x000fe20008000000 */
[----:B------:R-:W-:Y:S01]  /*9360*/  F2FP.SATFINITE.E4M3.F32.PACK_AB_MERGE_C R9, R9, R68, RZ ;  /* 0x000000440909723e */ /* 0x000fe200048070ff */
[----:B------:R-:W-:Y:S01]  /*9370*/  UPRMT UR6, UR44, 0x654, UR6 ;  /* 0x000006542c067896 */ /* 0x000fe20008000006 */
        /* <DEDUP_REMOVED lines=9> */
[----:B------:R-:W-:Y:S01]  /*9410*/  SYNCS.ARRIVE.TRANS64.RED.A1T0 RZ, [UR6], RZ ;  /* 0x000000ffffff79a7 */ /* 0x000fe20008100406 */
        /* <DEDUP_REMOVED lines=75> */
.L_x_714:
[----:B------:R-:W-:-:S13]  /*98d0*/  ISETP.GE.AND P2, PT, R3, UR43, PT ;  /* 0x0000002b03007c0c */ /* 0x000fda000bf46270 */
[----:B------:R-:W-:Y:S05]  /*98e0*/  @!P2 BRA `(.L_x_725) ;  /* 0x0000002c0024a947 */ /* 0x000fea0003800000 */
[----:B------:R-:W-:Y:S01]  /*98f0*/  IMAD.MOV.U32 R9, RZ, RZ, R0 ;  /* 0x000000ffff097224 */ /* 0x000fe200078e0000 */
[----:B------:R-:W-:Y:S01]  /*9900*/  UMOV UR17, UR48 ;  /* 0x0000003000117c82 */ /* 0x000fe20008000000 */
[----:B------:R-:W-:Y:S01]  /*9910*/  IMAD.MOV.U32 R8, RZ, RZ, R2 ;  /* 0x000000ffff087224 */ /* 0x000fe200078e0002 */
[----:B------:R-:W-:Y:S01]  /*9920*/  UMOV UR18, UR36 ;  /* 0x0000002400127c82 */ /* 0x000fe20008000000 */
[----:B------:R-:W-:Y:S01]  /*9930*/  ULDC UR19, c[0x0][0x9e4] ;  /* 0x0002790000137ab9 */ /* 0x000fe20000000800 */
[----:B------:R-:W-:Y:S01]  /*9940*/  ULDC UR20, c[0x0][0x288] ;  /* 0x0000a20000147ab9 */ /* 0x000fe20000000800 */
[----:B------:R-:W-:Y:S01]  /*9950*/  ULDC UR21, c[0x0][0x9dc] ;  /* 0x0002770000157ab9 */ /* 0x000fe20000000800 */
[----:B------:R-:W-:-:S05]  /*9960*/  ULDC UR22, c[0x0][0x9e0] ;  /* 0x0002780000167ab9 */ /* 0x000fca0000000800 */
.L_x_743:
[----:B------:R-:W-:-:S04]  /*9970*/  UIADD3 UR36, UR18, 0x1, URZ ;  /* 0x0000000112247890 */ /* 0x000fc8000fffe03f */
[----:B------:R-:W-:-:S04]  /*9980*/  UISETP.NE.AND UP0, UPT, UR36, 0x2, UPT ;  /* 0x000000022400788c */ /* 0x000fc8000bf05270 */
[----:B------:R-:W-:Y:S02]  /*9990*/  USEL UR48, URZ, 0x1, UP0 ;  /* 0x000000013f307887 */ /* 0x000fe40008000000 */
[----:B------:R-:W-:Y:S02]  /*99a0*/  USEL UR36, UR36, URZ, UP0 ;  /* 0x0000003f24247287 */ /* 0x000fe40008000000 */
[----:B------:R-:W-:Y:S01]  /*99b0*/  ULOP3.LUT UR48, UR17, UR48, URZ, 0x3c, !UPT ;  /* 0x0000003011307292 */ /* 0x000fe2000f8e3c3f */
[----:B------:R-:W-:Y:S11]  /*99c0*/  @!P0 BRA `(.L_x_726) ;  /* 0x0000000000048947 */ /* 0x000ff60003800000 */
[----:B------:R-:W-:Y:S01]  /*99d0*/  BPT.TRAP 0x1 ;  /* 0x000000040000795c */ /* 0x000fe20000300000 */
.L_x_726:
[----:B------:R-:W-:Y:S01]  /*99e0*/  ULEA UR6, UR36, UR45, 0x3 ;  /* 0x0000002d24067291 */ /* 0x000fe2000f8e183f */
[----:B------:R-:W-:-:S05]  /*99f0*/  IMAD.U32 R0, RZ, RZ, UR48 ;  /* 0x00000030ff007e24 */ /* 0x000fca000f8e00ff */
[----:B------:R-:W-:-:S04]  /*9a00*/  SHF.L.U32 R0, R0, 0x1f, RZ ;  /* 0x0000001f00007819 */ /* 0x000fc800000006ff */
[----:B------:R0:W1:Y:S01]  /*9a10*/  SYNCS.PHASECHK.TRANS64.TRYWAIT P2, [UR6+0x19c30], R0 ;  /* 0x019c3000ff0075a7 */ /* 0x0000620008040146 */
[----:B------:R-:W-:Y:S05]  /*9a20*/  @!P0 BRA `(.L_x_727) ;  /* 0x0000000000048947 */ /* 0x000fea0003800000 */
[----:B------:R-:W-:Y:S01]  /*9a30*/  BPT.TRAP 0x1 ;  /* 0x000000040000795c */ /* 0x000fe20000300000 */
.L_x_727:
[----:B-1----:R-:W-:Y:S05]  /*9a40*/  @P2 BRA `(.L_x_728) ;  /* 0x0000000000082947 */ /* 0x002fea0003800000 */
[----:B------:R-:W1:Y:S02]  /*9a50*/  SYNCS.PHASECHK.TRANS64.TRYWAIT P2, [UR6+0x19c30], R0 ;  /* 0x019c3000ff0075a7 */ /* 0x000e640008040146 */
[----:B-1----:R-:W-:Y:S05]  /*9a60*/  @!P2 BRA `(.L_x_729) ;  /* 0x000000940020a947 */ /* 0x002fea0003800000 */
.L_x_728:
        /* <DEDUP_REMOVED lines=17> */
.L_x_730:
[----:B------:R-:W-:Y:S01]  /*9b80*/  ULEA UR11, UR18, UR45, 0x3 ;  /* 0x0000002d120b7291 */ /* 0x000fe2000f8e183f */
[----:B01----:R-:W-:-:S05]  /*9b90*/  IMAD.U32 R0, RZ, RZ, UR17 ;  /* 0x00000011ff007e24 */ /* 0x003fca000f8e00ff */
[----:B------:R-:W-:-:S04]  /*9ba0*/  SHF.L.U32 R0, R0, 0x1f, RZ ;  /* 0x0000001f00007819 */ /* 0x000fc800000006ff */
[----:B------:R0:W1:Y:S01]  /*9bb0*/  SYNCS.PHASECHK.TRANS64.TRYWAIT P2, [UR11+0x19c50], R0 ;  /* 0x019c5000ff0075a7 */ /* 0x000062000804014b */
[----:B------:R-:W-:Y:S05]  /*9bc0*/  @!P0 BRA `(.L_x_731) ;  /* 0x0000000000048947 */ /* 0x000fea0003800000 */
[----:B------:R-:W-:Y:S01]  /*9bd0*/  BPT.TRAP 0x1 ;  /* 0x000000040000795c */ /* 0x000fe20000300000 */
.L_x_731:
[----:B-1----:R-:W-:Y:S05]  /*9be0*/  @P2 BRA `(.L_x_732) ;  /* 0x0000000000082947 */ /* 0x002fea0003800000 */
[----:B------:R-:W1:Y:S02]  /*9bf0*/  SYNCS.PHASECHK.TRANS64.TRYWAIT P2, [UR11+0x19c50], R0 ;  /* 0x019c5000ff0075a7 */ /* 0x000e64000804014b */
[----:B-1----:R-:W-:Y:S05]  /*9c00*/  @!P2 BRA `(.L_x_733) ;  /* 0x0000009000d0a947 */ /* 0x002fea0003800000 */
.L_x_732:
[----:B------:R-:W-:Y:S01]  /*9c10*/  UIADD3 UR6, UR45, 0x3000, URZ ;  /* 0x000030002d067890 */ /* 0x000fe2000fffe03f */
[----:B------:R-:W-:Y:S01]  /*9c20*/  WARPGROUP.ARRIVE ;  /* 0x00000000000079c5 */ /* 0x000fe20000000000 */
[----:B------:R-:W-:Y:S01]  /*9c30*/  UMOV UR7, 0x40000040 ;  /* 0x4000004000077882 */ /* 0x000fe20000000000 */
[----:B01----:R-:W0:Y:S01]  /*9c40*/  @P5 LDC R0, c[0x0][0x44c] ;  /* 0x00011300ff005b82 */ /* 0x003e220000000800 */
[----:B------:R-:W-:Y:S01]  /*9c50*/  USHF.R.U32.HI UR6, URZ, 0x4, UR6 ;  /* 0x000000043f067899 */ /* 0x000fe20008011606 */
[----:B------:R-:W-:Y:S02]  /*9c60*/  VIADD R13, R17, UR39 ;  /* 0x00000027110d7c36 */ /* 0x000fe40008000000 */
[----:B------:R-:W-:Y:S01]  /*9c70*/  IMAD.U32 R2, RZ, RZ, UR36 ;  /* 0x00000024ff027e24 */ /* 0x000fe2000f8e00ff */
[----:B------:R-:W-:-:S03]  /*9c80*/  ULOP3.LUT UR6, UR6, 0x3fff, URZ, 0xc0, !UPT ;  /* 0x00003fff06067892 */ /* 0x000fc6000f8ec03f */
[----:B------:R-:W1:Y:S01]  /*9c90*/  @P5 LDC R7, c[0x0][0x450] ;  /* 0x00011400ff075b82 */ /* 0x000e620000000800 */
[----:B------:R-:W-:Y:S01]  /*9ca0*/  ULOP3.LUT UR6, UR6, 0x10000, URZ, 0xfc, !UPT ;  /* 0x0001000006067892 */ /* 0x000fe2000f8efc3f */
[----:B------:R-:W-:-:S03]  /*9cb0*/  @!P1 LEA R2, R2, UR45, 0x3 ;  /* 0x0000002d02029c11 */ /* 0x000fc6000f8e18ff */
[----:B------:R-:W-:Y:S02]  /*9cc0*/  UIMAD UR10, UR18, 0x300, UR6 ;  /* 0x00000300120a78a4 */ /* 0x000fe4000f8e0206 */
[----:B------:R-:W-:Y:S01]  /*9cd0*/  @!P1 VIADD R2, R2, 0x19c40 ;  /* 0x00019c4002029836 */ /* 0x000fe20000000000 */
[----:B------:R-:W2:Y:S04]  /*9ce0*/  LDC R14, c[0x0][0x2f0] ;  /* 0x0000bc00ff0e7b82 */ /* 0x000ea80000000800 */
[----:B------:R-:W-:Y:S01]  /*9cf0*/  UMOV UR6, UR10 ;  /* 0x0000000a00067c82 */ /* 0x000fe20008000000 */
[----:B------:R-:W-:Y:S01]  /*9d00*/  @!P1 PRMT R2, RZ, 0x654, R2 ;  /* 0x00000654ff029816 */ /* 0x000fe20000000002 */
[----:B------:R-:W-:Y:S01]  /*9d10*/  QGMMA.64x96x32.F32.E4M3.E4M3 R88, R148, gdesc[UR4], R88, gsb0 ;  /* 0x0160000494587df3 */ /* 0x000fe20008000858 */
[----:B------:R-:W-:Y:S01]  /*9d20*/  UIADD3 UR6, UR10, 0x2, URZ ;  /* 0x000000020a067890 */ /* 0x000fe2000fffe03f */
[----:B0-----:R-:W-:Y:S01]  /*9d30*/  @P5 IMAD.HI.U32 R0, R13, R0, RZ ;  /* 0x000000000d005227 */ /* 0x001fe200078e00ff */
[----:B------:R-:W-:-:S04]  /*9d40*/  UMOV UR7, 0x40000040 ;  /* 0x4000004000077882 */ /* 0x000fc80000000000 */
[----:B-1----:R-:W-:Y:S01]  /*9d50*/  @P5 SHF.R.U32.HI R13, RZ, R7, R0 ;  /* 0x00000007ff0d5219 */ /* 0x002fe20000011600 */
[----:B------:R-:W-:-:S04]  /*9d60*/  IMAD.SHL.U32 R0, R3, 0x80, RZ ;  /* 0x0000008003007824 */ /* 0x000fc800078e00ff */
[----:B------:R-:W0:Y:S01]  /*9d70*/  SHFL.IDX PT, R15, R13, RZ, 0x1c1f ;  /* 0x001c1fff0d0f7589 */ /* 0x000e2200000e0000 */
[----:B------:R-:W-:-:S05]  /*9d80*/  IADD3 R7, -R0, 0x1, RZ ;  /* 0x0000000100077810 */ /* 0x000fca0007ffe1ff */
[----:B------:R-:W-:-:S04]  /*9d90*/  IMAD R7, R16, -0x2, R7 ;  /* 0xfffffffe10077824 */ /* 0x000fc800078e0207 */
[----:B--2---:R-:W-:-:S04]  /*9da0*/  IMAD R7, R14, UR40, R7 ;  /* 0x000000280e077c24 */ /* 0x004fc8000f8e0207 */
[----:B------:R-:W-:-:S04]  /*9db0*/  VIADD R7, R7, -UR20 ;  /* 0x8000001407077c36 */ /* 0x000fc80008000000 */
[----:B------:R-:W-:-:S04]  /*9dc0*/  VIADD R12, R7, UR22 ;  /* 0x00000016070c7c36 */ /* 0x000fc80008000000 */
[----:B0-----:R-:W-:Y:S01]  /*9dd0*/  IMAD.IADD R10, R12, 0x1, R15 ;  /* 0x000000010c0a7824 */ /* 0x001fe200078e020f */
        /* <DEDUP_REMOVED lines=13> */
[----:B------:R-:W-:-:S06]  /*9eb0*/  ULOP3.LUT UR6, URZ, UR21, URZ, 0x33, !UPT ;  /* 0x000000153f067292 */ /* 0x000fcc000f8e333f */
[----:B------:R-:W-:Y:S01]  /*9ec0*/  VIADD R11, R7, UR6 ;  /* 0x00000006070b7c36 */ /* 0x000fe20008000000 */
[----:B------:R-:W-:Y:S02]  /*9ed0*/  WARPGROUP.DEPBAR.LE gsb0, 0x0 ;  /* 0x00008000000079c5 */ /* 0x000fe40000010000 */
[----:B------:R0:W-:Y:S02]  /*9ee0*/  @!P1 SYNCS.ARRIVE.TRANS64.RED.A1T0 RZ, [R2+URZ], RZ ;  /* 0x000000ff02ff99a7 */ /* 0x0001e4000810043f */
[----:B0-----:R-:W-:Y:S01]  /*9ef0*/  IMAD.IADD R2, R11, 0x1, R15 ;  /* 0x000000010b027824 */ /* 0x001fe200078e020f */
[----:B------:R-:W-:Y:S06]  /*9f00*/  @!P6 BRA `(.L_x_734) ;  /* 0x00000000005ce947 */ /* 0x000fec0003800000 */
[----:B------:R-:W-:Y:S01]  /*9f10*/  IMAD R6, R14, UR40, R15 ;  /* 0x000000280e067c24 */ /* 0x000fe2000f8e020f */
[----:B------:R-:W-:Y:S03]  /*9f20*/  BSSY B0, `(.L_x_735) ;  /* 0x0000011000007945 */ /* 0x000fe60003800000 */
[----:B------:R-:W-:-:S05]  /*9f30*/  VIADD R15, R6, -UR20 ;  /* 0x80000014060f7c36 */ /* 0x000fca0008000000 */
        /* <DEDUP_REMOVED lines=10> */
.L_x_736:
[----:B------:R-:W-:-:S05]  /*9fe0*/  IMAD.U32 R20, RZ, RZ, UR19 ;  /* 0x00000013ff147e24 */ /* 0x000fca000f8e00ff */
[----:B------:R-:W-:-:S13]  /*9ff0*/  ISETP.NE.AND P2, PT, R20, 0x1, PT ;  /* 0x000000011400780c */ /* 0x000fda0003f45270 */
[----:B------:R-:W0:Y:S02]  /*a000*/  @P2 LDC.64 R6, c[0x0][0x9e8] ;  /* 0x00027a00ff062b82 */ /* 0x000e240000000a00 */
[----:B0-----:R-:W-:-:S05]  /*a010*/  @P2 IMAD.HI.U32 R6, R15, R6, RZ ;  /* 0x000000060f062227 */ /* 0x001fca00078e00ff */
[----:B------:R-:W-:-:S07]  /*a020*/  @P2 SHF.R.U32.HI R15, RZ, R7, R6 ;  /* 0x00000007ff0f2219 */ /* 0x000fce0000011606 */
.L_x_737:
[----:B------:R-:W-:Y:S05]  /*a030*/  BSYNC B0 ;  /* 0x0000000000007941 */ /* 0x000fea0003800000 */
.L_x_735:
[----:B------:R-:W-:-:S04]  /*a040*/  IMAD R15, R15, R20, -R0 ;  /* 0x000000140f0f7224 */ /* 0x000fc800078e0a00 */
[----:B------:R-:W-:-:S05]  /*a050*/  IMAD R15, R16, -0x2, R15 ;  /* 0xfffffffe100f7824 */ /* 0x000fca00078e020f */
[----:B------:R-:W-:Y:S02]  /*a060*/  VIADDMNMX R10, R15, R20, R10, PT ;  /* 0x000000140f0a7246 */ /* 0x000fe4000380010a */
[----:B------:R-:W-:-:S07]  /*a070*/  VIMNMX R2, R2, R15, !PT ;  /* 0x0000000f02027248 */ /* 0x000fce0007fe0100 */
.L_x_734:
[----:B------:R-:W-:Y:S01]  /*a080*/  ISETP.GT.AND P2, PT, R3, -0x1, PT ;  /* 0xffffffff0300780c */ /* 0x000fe20003f44270 */
[----:B------:R-:W0:Y:S03]  /*a090*/  SHFL.IDX PT, R13, R13, 0x1, 0x1c1f ;  /* 0x003c1f000d0d7f89 */ /* 0x000e2600000e0000 */
[C---:B------:R-:W-:Y:S02]  /*a0a0*/  ISETP.GT.AND P4, PT, R2.reuse, RZ, P2 ;  /* 0x000000ff0200720c */ /* 0x040fe40001784270 */
[----:B------:R-:W-:Y:S02]  /*a0b0*/  ISETP.GT.AND P3, PT, R2, 0x1, P2 ;  /* 0x000000010200780c */ /* 0x000fe40001764270 */
[C---:B------:R-:W-:Y:S02]  /*a0c0*/  ISETP.LT.OR P4, PT, R10.reuse, 0x1, P4 ;  /* 0x000000010a00780c */ /* 0x040fe40002781670 */
[----:B------:R-:W-:-:S02]  /*a0d0*/  ISETP.LT.OR P3, PT, R10, 0x2, P3 ;  /* 0x000000020a00780c */ /* 0x000fc40001f61670 */
[----:B------:R-:W-:Y:S02]  /*a0e0*/  FSEL R7, R24, -INF , !P4 ;  /* 0xff80000018077808 */ /* 0x000fe40006000000 */
[----:B------:R-:W-:Y:S02]  /*a0f0*/  FSEL R25, R25, -INF , !P3 ;  /* 0xff80000019197808 */ /* 0x000fe40005800000 */
[C---:B------:R-:W-:Y:S02]  /*a100*/  ISETP.GT.AND P4, PT, R2.reuse, 0x8, P2 ;  /* 0x000000080200780c */ /* 0x040fe40001784270 */
[----:B------:R-:W-:Y:S02]  /*a110*/  ISETP.GT.AND P3, PT, R2, 0x9, P2 ;  /* 0x000000090200780c */ /* 0x000fe40001764270 */
[C---:B------:R-:W-:Y:S02]  /*a120*/  ISETP.LT.OR P4, PT, R10.reuse, 0x9, P4 ;  /* 0x000000090a00780c */ /* 0x040fe40002781670 */
[----:B------:R-:W-:-:S02]  /*a130*/  ISETP.LT.OR P3, PT, R10, 0xa, P3 ;  /* 0x0000000a0a00780c */ /* 0x000fc40001f61670 */
[----:B------:R-:W-:Y:S01]  /*a140*/  FSEL R28, R28, -INF , !P4 ;  /* 0xff8000001c1c7808 */ /* 0x000fe20006000000 */
[--C-:B0-----:R-:W-:Y:S01]  /*a150*/  IMAD.IADD R12, R12, 0x1, R13.reuse ;  /* 0x000000010c0c7824 */ /* 0x101fe200078e020d */
[----:B------:R-:W-:Y:S01]  /*a160*/  FSEL R29, R29, -INF , !P3 ;  /* 0xff8000001d1d7808 */ /* 0x000fe20005800000 */
[----:B------:R-:W-:Y:S01]  /*a170*/  IMAD.IADD R6, R11, 0x1, R13 ;  /* 0x000000010b067824 */ /* 0x000fe200078e020d */
[C---:B------:R-:W-:Y:S02]  /*a180*/  ISETP.GT.AND P4, PT, R2.reuse, 0x10, P2 ;  /* 0x000000100200780c */ /* 0x040fe40001784270 */
        /* <DEDUP_REMOVED lines=82> */
[----:B------:R-:W-:Y:S01]  /*a6b0*/  FSEL R85, R85, -INF , !P3 ;  /* 0xff80000055557808 */ /* 0x000fe20005800000 */
[----:B------:R-:W-:Y:S08]  /*a6c0*/  @!P6 BRA `(.L_x_738) ;  /* 0x00000000005ce947 */ /* 0x000ff00003800000 */
        /* <DEDUP_REMOVED lines=13> */
.L_x_740:
[----:B------:R-:W-:-:S05]  /*a7a0*/  IMAD.U32 R2, RZ, RZ, UR19 ;  /* 0x00000013ff027e24 */ /* 0x000fca000f8e00ff */
[----:B------:R-:W-:-:S13]  /*a7b0*/  ISETP.NE.AND P3, PT, R2, 0x1, PT ;  /* 0x000000010200780c */ /* 0x000fda0003f65270 */
[----:B------:R-:W0:Y:S02]  /*a7c0*/  @P3 LDC.64 R10, c[0x0][0x9e8] ;  /* 0x00027a00ff0a3b82 */ /* 0x000e240000000a00 */
[----:B0-----:R-:W-:-:S05]  /*a7d0*/  @P3 IMAD.HI.U32 R10, R13, R10, RZ ;  /* 0x0000000a0d0a3227 */ /* 0x001fca00078e00ff */
[----:B------:R-:W-:-:S07]  /*a7e0*/  @P3 SHF.R.U32.HI R13, RZ, R11, R10 ;  /* 0x0000000bff0d3219 */ /* 0x000fce000001160a */
.L_x_741:
[----:B------:R-:W-:Y:S05]  /*a7f0*/  BSYNC B0 ;  /* 0x0000000000007941 */ /* 0x000fea0003800000 */
.L_x_739:
[----:B------:R-:W-:-:S04]  /*a800*/  IMAD R13, R13, R2, -R0 ;  /* 0x000000020d0d7224 */ /* 0x000fc800078e0a00 */
[----:B------:R-:W-:-:S05]  /*a810*/  IMAD R13, R16, -0x2, R13 ;  /* 0xfffffffe100d7824 */ /* 0x000fca00078e020d */
[----:B------:R-:W-:Y:S02]  /*a820*/  VIADDMNMX R12, R13, R2, R12, PT ;  /* 0x000000020d0c7246 */ /* 0x000fe4000380010c */
[----:B------:R-:W-:-:S07]  /*a830*/  VIMNMX R6, R6, R13, !PT ;  /* 0x0000000d06067248 */ /* 0x000fce0007fe0100 */
.L_x_738:
        /* <DEDUP_REMOVED lines=29> */
[----:B------:R-:W-:-:S02]  /*aa10*/  ISETP.GT.AND P3, PT, R6, 0x1, P2 ;  /* 0x000000010600780c */ /* 0x000fc40001764270 */
[----:B------:R-:W-:Y:S02]  /*aa20*/  FMNMX.FTZ R11, R53, R0, !PT ;  /* 0x00000000350b7209 */ /* 0x000fe40007810000 */
[----:B------:R-:W-:Y:S02]  /*aa30*/  FSEL R46, R46, -INF , !P4 ;  /* 0xff8000002e2e7808 */ /* 0x000fe40006000000 */
        /* <DEDUP_REMOVED lines=32> */
[----:B------:R-:W-:Y:S01]  /*ac40*/  ISETP.GT.AND P3, PT, R6, 0x19, P2 ;  /* 0x000000190600780c */ /* 0x000fe20001764270 */
[----:B------:R-:W0:Y:S01]  /*ac50*/  SHFL.BFLY PT, R11, R0, 0x2, 0x1f ;  /* 0x0c401f00000b7f89 */ /* 0x000e2200000e0000 */
[----:B------:R-:W-:-:S02]  /*ac60*/  FSEL R58, R58, -INF , !P4 ;  /* 0xff8000003a3a7808 */ /* 0x000fc40006000000 */
[----:B------:R-:W-:Y:S02]  /*ac70*/  ISETP.GT.AND P4, PT, R6, 0x41, P2 ;  /* 0x000000410600780c */ /* 0x000fe40001784270 */
[C---:B------:R-:W-:Y:S02]  /*ac80*/  ISETP.LT.OR P3, PT, R12.reuse, 0x1a, P3 ;  /* 0x0000001a0c00780c */ /* 0x040fe40001f61670 */
[----:B------:R-:W-:Y:S02]  /*ac90*/  ISETP.LT.OR P4, PT, R12, 0x42, P4 ;  /* 0x000000420c00780c */ /* 0x000fe40002781670 */
[----:B------:R-:W-:Y:S02]  /*aca0*/  FSEL R39, R39, -INF , !P3 ;  /* 0xff80000027277808 */ /* 0x000fe40005800000 */
[----:B------:R-:W-:Y:S02]  /*acb0*/  ISETP.GT.AND P3, PT, R6, 0x21, P2 ;  /* 0x000000210600780c */ /* 0x000fe40001764270 */
[----:B------:R-:W-:-:S02]  /*acc0*/  FSEL R59, R59, -INF , !P4 ;  /* 0xff8000003b3b7808 */ /* 0x000fc40006000000 */
[----:B------:R-:W-:Y:S02]  /*acd0*/  ISETP.GT.AND P4, PT, R6, 0x48, P2 ;  /* 0x000000480600780c */ /* 0x000fe40001784270 */
[C---:B------:R-:W-:Y:S02]  /*ace0*/  ISETP.LT.OR P3, PT, R12.reuse, 0x22, P3 ;  /* 0x000000220c00780c */ /* 0x040fe40001f61670 */
[----:B------:R-:W-:Y:S02]  /*acf0*/  ISETP.LT.OR P4, PT, R12, 0x49, P4 ;  /* 0x000000490c00780c */ /* 0x000fe40002781670 */
[----:B------:R-:W-:Y:S02]  /*ad00*/  FSEL R43, R43, -INF , !P3 ;  /* 0xff8000002b2b7808 */ /* 0x000fe40005800000 */
[----:B------:R-:W-:Y:S02]  /*ad10*/  ISETP.GT.AND P3, PT, R6, 0x29, P2 ;  /* 0x000000290600780c */ /* 0x000fe40001764270 */
[----:B0-----:R-:W-:-:S02]  /*ad20*/  FMNMX.FTZ R11, R0, R11, !PT ;  /* 0x0000000b000b7209 */ /* 0x001fc40007810000 */
[----:B------:R-:W-:Y:S02]  /*ad30*/  FSEL R62, R62, -INF , !P4 ;  /* 0xff8000003e3e7808 */ /* 0x000fe40006000000 */
[----:B------:R-:W-:Y:S01]  /*ad40*/  ISETP.GT.AND P4, PT, R6, RZ, P2 ;  /* 0x000000ff0600720c */ /* 0x000fe20001784270 */
[----:B------:R-:W0:Y:S01]  /*ad50*/  SHFL.BFLY PT, R2, R11, 0x1, 0x1f ;  /* 0x0c201f000b027f89 */ /* 0x000e2200000e0000 */
[C---:B------:R-:W-:Y:S02]  /*ad60*/  ISETP.LT.OR P3, PT, R12.reuse, 0x2a, P3 ;  /* 0x0000002a0c00780c */ /* 0x040fe40001f61670 */
[----:B------:R-:W-:Y:S02]  /*ad70*/  ISETP.LT.OR P4, PT, R12, 0x1, P4 ;  /* 0x000000010c00780c */ /* 0x000fe40002781670 */
[----:B------:R-:W-:Y:S02]  /*ad80*/  FSEL R47, R47, -INF , !P3 ;  /* 0xff8000002f2f7808 */ /* 0x000fe40005800000 */
[----:B------:R-:W-:-:S02]  /*ad90*/  ISETP.GT.AND P3, PT, R6, 0x31, P2 ;  /* 0x000000310600780c */ /* 0x000fc40001764270 */
[----:B------:R-:W-:Y:S02]  /*ada0*/  FSEL R26, R26, -INF , !P4 ;  /* 0xff8000001a1a7808 */ /* 0x000fe40006000000 */
[----:B------:R-:W-:Y:S02]  /*adb0*/  ISETP.LT.OR P3, PT, R12, 0x32, P3 ;  /* 0x000000320c00780c */ /* 0x000fe40001f61670 */
[----:B------:R-:W-:Y:S02]  /*adc0*/  FMNMX.FTZ R20, R26, R9, !PT ;  /* 0x000000091a147209 */ /* 0x000fe40007810000 */
[----:B------:R-:W-:Y:S02]  /*add0*/  FSEL R51, R51, -INF , !P3 ;  /* 0xff80000033337808 */ /* 0x000fe40005800000 */
[----:B------:R-:W-:Y:S02]  /*ade0*/  FMNMX.FTZ R15, R27, R20, !PT ;  /* 0x000000141b0f7209 */ /* 0x000fe40007810000 */
[----:B------:R-:W-:-:S02]  /*adf0*/  ISETP.GT.AND P3, PT, R6, 0x39, P2 ;  /* 0x000000390600780c */ /* 0x000fc40001764270 */
[----:B------:R-:W-:Y:S02]  /*ae00*/  FMNMX.FTZ R24, R30, R15, !PT ;  /* 0x0000000f1e187209 */ /* 0x000fe40007810000 */
[----:B------:R-:W-:Y:S02]  /*ae10*/  ISETP.LT.OR P3, PT, R12, 0x3a, P3 ;  /* 0x0000003a0c00780c */ /* 0x000fe40001f61670 */
[----:B0-----:R-:W-:Y:S01]  /*ae20*/  FMNMX.FTZ R2, R11, R2, !PT ;  /* 0x000000020b027209 */ /* 0x001fe20007810000 */
[----:B------:R-:W-:Y:S01]  /*ae30*/  IMAD.U32 R11, RZ, RZ, UR41 ;  /* 0x00000029ff0b7e24 */ /* 0x000fe2000f8e00ff */
[----:B------:R-:W-:Y:S02]  /*ae40*/  ISETP.GT.AND P4, PT, R6, 0x49, P2 ;  /* 0x000000490600780c */ /* 0x000fe40001784270 */
[----:B------:R-:W-:Y:S01]  /*ae50*/  FMNMX.FTZ R21, R31, R24, !PT ;  /* 0x000000181f157209 */ /* 0x000fe20007810000 */
[----:B------:R-:W-:-:S01]  /*ae60*/  FFMA.FTZ R0, R2, R11, -8 ;  /* 0xc100000002007423 */ /* 0x000fc2000001000b */
[----:B------:R-:W-:-:S02]  /*ae70*/  FSEL R55, R55, -INF , !P3 ;  /* 0xff80000037377808 */ /* 0x000fc40005800000 */
[----:B------:R-:W-:Y:S02]  /*ae80*/  ISETP.LT.OR P4, PT, R12, 0x4a, P4 ;  /* 0x0000004a0c00780c */ /* 0x000fe40002781670 */
[----:B------:R-:W-:Y:S02]  /*ae90*/  FSETP.NEU.FTZ.AND P3, PT, R2, -INF , PT ;  /* 0xff8000000200780b */ /* 0x000fe40003f7d000 */
[----:B------:R-:W-:Y:S02]  /*aea0*/  FMNMX.FTZ R24, R34, R21, !PT ;  /* 0x0000001522187209 */ /* 0x000fe40007810000 */
[----:B------:R-:W-:Y:S02]  /*aeb0*/  FSEL R63, R63, -INF , !P4 ;  /* 0xff8000003f3f7808 */ /* 0x000fe40006000000 */
[----:B------:R-:W-:Y:S02]  /*aec0*/  FSEL R0, R0, RZ, P3 ;  /* 0x000000ff00007208 */ /* 0x000fe40001800000 */
[----:B------:R-:W-:-:S02]  /*aed0*/  ISETP.GT.AND P4, PT, R6, 0x50, P2 ;  /* 0x000000500600780c */ /* 0x000fc40001784270 */
[----:B------:R-:W-:Y:S01]  /*aee0*/  FMNMX.FTZ R21, R35, R24, !PT ;  /* 0x0000001823157209 */ /* 0x000fe20007810000 */
[--C-:B------:R-:W-:Y:S01]  /*aef0*/  FFMA.FTZ R11, R28, UR41, -R0.reuse ;  /* 0x000000291c0b7c23 */ /* 0x100fe20008010800 */
[----:B------:R-:W-:Y:S01]  /*af00*/  ISETP.LT.OR P4, PT, R12, 0x51, P4 ;  /* 0x000000510c00780c */ /* 0x000fe20002781670 */
[--C-:B------:R-:W-:Y:S01]  /*af10*/  FFMA.FTZ R10, R7, UR41, -R0.reuse ;  /* 0x00000029070a7c23 */ /* 0x100fe20008010800 */
[----:B------:R-:W-:Y:S01]  /*af20*/  FMNMX.FTZ R28, R38, R21, !PT ;  /* 0x00000015261c7209 */ /* 0x000fe20007810000 */
[--C-:B------:R-:W-:Y:S01]  /*af30*/  FFMA.FTZ R7, R25, UR41, -R0.reuse ;  /* 0x0000002919077c23 */ /* 0x100fe20008010800 */
[----:B------:R-:W-:Y:S01]  /*af40*/  FSEL R66, R66, -INF , !P4 ;  /* 0xff80000042427808 */ /* 0x000fe20006000000 */
[--C-:B------:R-:W-:Y:S01]  /*af50*/  FFMA.FTZ R13, R32, UR41, -R0.reuse ;  /* 0x00000029200d7c23 */ /* 0x100fe20008010800 */
[----:B------:R-:W-:Y:S01]  /*af60*/  ISETP.GT.AND P4, PT, R6, 0x51, P2 ;  /* 0x000000510600780c */ /* 0x000fe20001784270 */
[--C-:B------:R-:W-:Y:S01]  /*af70*/  FFMA.FTZ R14, R29, UR41, -R0.reuse ;  /* 0x000000291d0e7c23 */ /* 0x100fe20008010800 */
[----:B------:R-:W-:Y:S01]  /*af80*/  FMNMX.FTZ R25, R39, R28, !PT ;  /* 0x0000001c27197209 */ /* 0x000fe20007810000 */
[--C-:B------:R-:W-:Y:S01]  /*af90*/  FFMA.FTZ R33, R33, UR41, -R0.reuse ;  /* 0x0000002921217c23 */ /* 0x100fe20008010800 */
[----:B------:R-:W-:Y:S01]  /*afa0*/  ISETP.LT.OR P4, PT, R12, 0x52, P4 ;  /* 0x000000520c00780c */ /* 0x000fe20002781670 */
[--C-:B------:R-:W-:Y:S01]  /*afb0*/  FFMA.FTZ R15, R36, UR41, -R0.reuse ;  /* 0x00000029240f7c23 */ /* 0x100fe20008010800 */
[----:B------:R-:W-:Y:S01]  /*afc0*/  FMNMX.FTZ R28, R42, R25, !PT ;  /* 0x000000192a1c7209 */ /* 0x000fe20007810000 */
[----:B------:R0:W-:Y:S01]  /*afd0*/  MUFU.EX2 R20, R33 ;  /* 0x0000002100147308 */ /* 0x0001e20000000800 */
[----:B------:R-:W-:Y:S01]  /*afe0*/  FSEL R67, R67, -INF , !P4 ;  /* 0xff80000043437808 */ /* 0x000fe20006000000 */
[--C-:B------:R-:W-:Y:S01]  /*aff0*/  FFMA.FTZ R37, R37, UR41, -R0.reuse ;  /* 0x0000002925257c23 */ /* 0x100fe20008010800 */
[----:B------:R-:W-:Y:S01]  /*b000*/  ISETP.GT.AND P4, PT, R6, 0x58, P2 ;  /* 0x000000580600780c */ /* 0x000fe20001784270 */
[--C-:B------:R-:W-:Y:S01]  /*b010*/  FFMA.FTZ R21, R40, UR41, -R0.reuse ;  /* 0x0000002928157c23 */ /* 0x100fe20008010800 */
[----:B------:R-:W-:Y:S01]  /*b020*/  FMNMX.FTZ R25, R43, R28, !PT ;  /* 0x0000001c2b197209 */ /* 0x000fe20007810000 */
[--C-:B------:R-:W-:Y:S01]  /*b030*/  FFMA.FTZ R41, R41, UR41, -R0.reuse ;  /* 0x0000002929297c23 */ /* 0x100fe20008010800 */
[----:B------:R-:W-:Y:S01]  /*b040*/  ISETP.LT.OR P4, PT, R12, 0x59, P4 ;  /* 0x000000590c00780c */ /* 0x000fe20002781670 */
[----:B------:R1:W-:Y:S01]  /*b050*/  MUFU.EX2 R24, R37 ;  /* 0x0000002500187308 */ /* 0x0003e20000000800 */
[----:B------:R-:W-:Y:S01]  /*b060*/  FMNMX.FTZ R32, R46, R25, !PT ;  /* 0x000000192e207209 */ /* 0x000fe20007810000 */
[--C-:B------:R-:W-:Y:S01]  /*b070*/  FFMA.FTZ R25, R44, UR41, -R0.reuse ;  /* 0x000000292c197c23 */ /* 0x100fe20008010800 */
[----:B------:R-:W-:Y:S01]  /*b080*/  FSEL R70, R70, -INF , !P4 ;  /* 0xff80000046467808 */ /* 0x000fe20006000000 */
[--C-:B------:R-:W-:Y:S01]  /*b090*/  FFMA.FTZ R45, R45, UR41, -R0.reuse ;  /* 0x000000292d2d7c23 */ /* 0x100fe20008010800 */
[----:B------:R-:W-:Y:S01]  /*b0a0*/  FMNMX.FTZ R29, R47, R32, !PT ;  /* 0x000000202f1d7209 */ /* 0x000fe20007810000 */
[--C-:B------:R-:W-:Y:S01]  /*b0b0*/  FFMA.FTZ R57, R57, UR41, -R0.reuse ;  /* 0x0000002939397c23 */ /* 0x100fe20008010800 */
[----:B------:R-:W-:Y:S01]  /*b0c0*/  ISETP.GT.AND P4, PT, R6, 0x59, P2 ;  /* 0x000000590600780c */ /* 0x000fe20001784270 */
        /* <DEDUP_REMOVED lines=8> */
[----:B------:R-:W-:Y:S01]  /*b150*/  MUFU.EX2 R32, R45 ;  /* 0x0000002d00207308 */ /* 0x000fe20000000800 */
[----:B------:R-:W-:Y:S01]  /*b160*/  ISETP.GT.AND P4, PT, R6, 0x60, P2 ;  /* 0x000000600600780c */ /* 0x000fe20001784270 */
[--C-:B------:R-:W-:Y:S01]  /*b170*/  FFMA.FTZ R64, R64, UR41, -R0.reuse ;  /* 0x0000002940407c23 */ /* 0x100fe20008010800 */
[----:B------:R-:W-:Y:S01]  /*b180*/  FMNMX.FTZ R36, R54, R29, !PT ;  /* 0x0000001d36247209 */ /* 0x000fe20007810000 */
[--C-:B------:R-:W-:Y:S01]  /*b190*/  FFMA.FTZ R29, R48, UR41, -R0.reuse ;  /* 0x00000029301d7c23 */ /* 0x100fe20008010800 */
[----:B------:R-:W-:Y:S01]  /*b1a0*/  ISETP.LT.OR P4, PT, R12, 0x61, P4 ;  /* 0x000000610c00780c */ /* 0x000fe20002781670 */
[----:B------:R-:W-:Y:S01]  /*b1b0*/  FFMA.FTZ R85, R85, UR41, -R0 ;  /* 0x0000002955557c23 */ /* 0x000fe20008010800 */
[----:B0-----:R-:W-:Y:S01]  /*b1c0*/  FMNMX.FTZ R33, R55, R36, !PT ;  /* 0x0000002437217209 */ /* 0x001fe20007810000 */
[----:B------:R-:W-:Y:S01]  /*b1d0*/  MUFU.EX2 R10, R10 ;  /* 0x0000000a000a7308 */ /* 0x000fe20000000800 */
[----:B------:R-:W-:-:S02]  /*b1e0*/  FSEL R74, R74, -INF , !P4 ;  /* 0xff8000004a4a7808 */ /* 0x000fc40006000000 */
[----:B------:R-:W-:Y:S02]  /*b1f0*/  ISETP.GT.AND P4, PT, R6, 0x61, P2 ;  /* 0x000000610600780c */ /* 0x000fe40001784270 */
[----:B------:R-:W-:Y:S02]  /*b200*/  FMNMX.FTZ R36, R58, R33, !PT ;  /* 0x000000213a247209 */ /* 0x000fe40007810000 */
[----:B------:R-:W-:Y:S01]  /*b210*/  ISETP.LT.OR P4, PT, R12, 0x62, P4 ;  /* 0x000000620c00780c */ /* 0x000fe20002781670 */
[----:B------:R-:W-:Y:S01]  /*b220*/  MUFU.EX2 R7, R7 ;  /* 0x0000000700077308 */ /* 0x000fe20000000800 */
[----:B------:R-:W-:Y:S02]  /*b230*/  FMNMX.FTZ R33, R59, R36, !PT ;  /* 0x000000243b217209 */ /* 0x000fe40007810000 */
[----:B------:R-:W-:Y:S02]  /*b240*/  FSEL R75, R75, -INF , !P4 ;  /* 0xff8000004b4b7808 */ /* 0x000fe40006000000 */
[----:B------:R-:W-:-:S02]  /*b250*/  ISETP.GT.AND P4, PT, R6, 0x68, P2 ;  /* 0x000000680600780c */ /* 0x000fc40001784270 */
[----:B------:R-:W-:Y:S01]  /*b260*/  FMNMX.FTZ R40, R62, R33, !PT ;  /* 0x000000213e287209 */ /* 0x000fe20007810000 */
[----:B------:R0:W-:Y:S01]  /*b270*/  MUFU.EX2 R36, R49 ;  /* 0x0000003100247308 */ /* 0x0001e20000000800 */
[----:B------:R-:W-:Y:S01]  /*b280*/  ISETP.LT.OR P4, PT, R12, 0x69, P4 ;  /* 0x000000690c00780c */ /* 0x000fe20002781670 */
[--C-:B------:R-:W-:Y:S01]  /*b290*/  FFMA.FTZ R33, R52, UR41, -R0.reuse ;  /* 0x0000002934217c23 */ /* 0x100fe20008010800 */
[----:B-1----:R-:W-:Y:S01]  /*b2a0*/  FMNMX.FTZ R37, R63, R40, !PT ;  /* 0x000000283f257209 */ /* 0x002fe20007810000 */
[--C-:B------:R-:W-:Y:S01]  /*b2b0*/  FFMA.FTZ R52, R72, UR41, -R0.reuse ;  /* 0x0000002948347c23 */ /* 0x100fe20008010800 */
[----:B------:R-:W-:Y:S02]  /*b2c0*/  FSEL R78, R78, -INF , !P4 ;  /* 0xff8000004e4e7808 */ /* 0x000fe40006000000 */
[----:B------:R-:W-:Y:S01]  /*b2d0*/  FMNMX.FTZ R40, R66, R37, !PT ;  /* 0x0000002542287209 */ /* 0x000fe20007810000 */
[----:B------:R-:W-:Y:S01]  /*b2e0*/  MUFU.EX2 R11, R11 ;  /* 0x0000000b000b7308 */ /* 0x000fe20000000800 */
[----:B------:R-:W-:Y:S01]  /*b2f0*/  ISETP.GT.AND P4, PT, R6, 0x69, P2 ;  /* 0x000000690600780c */ /* 0x000fe20001784270 */
[----:B0-----:R-:W-:Y:S01]  /*b300*/  FFMA.FTZ R49, R69, UR41, -R0 ;  /* 0x0000002945317c23 */ /* 0x001fe20008010800 */
[----:B------:R-:W-:-:S02]  /*b310*/  FMNMX.FTZ R37, R67, R40, !PT ;  /* 0x0000002843257209 */ /* 0x000fc40007810000 */
[----:B------:R-:W-:Y:S02]  /*b320*/  ISETP.LT.OR P4, PT, R12, 0x6a, P4 ;  /* 0x0000006a0c00780c */ /* 0x000fe40002781670 */
[----:B------:R-:W-:Y:S01]  /*b330*/  FMNMX.FTZ R44, R70, R37, !PT ;  /* 0x00000025462c7209 */ /* 0x000fe20007810000 */
[----:B------:R-:W-:Y:S01]  /*b340*/  FFMA.FTZ R37, R56, UR41, -R0 ;  /* 0x0000002938257c23 */ /* 0x000fe20008010800 */
[----:B------:R-:W-:Y:S01]  /*b350*/  FSEL R79, R79, -INF , !P4 ;  /* 0xff8000004f4f7808 */ /* 0x000fe20006000000 */
[----:B------:R0:W-:Y:S01]  /*b360*/  MUFU.EX2 R40, R53 ;  /* 0x0000003500287308 */ /* 0x0001e20000000800 */
[----:B------:R-:W-:Y:S02]  /*b370*/  ISETP.GT.AND P4, PT, R6, 0x70, P2 ;  /* 0x000000700600780c */ /* 0x000fe40001784270 */
[----:B------:R-:W-:Y:S02]  /*b380*/  FMNMX.FTZ R41, R71, R44, !PT ;  /* 0x0000002c47297209 */ /* 0x000fe40007810000 */
[----:B------:R-:W-:-:S02]  /*b390*/  ISETP.LT.OR P4, PT, R12, 0x71, P4 ;  /* 0x000000710c00780c */ /* 0x000fc40002781670 */
[----:B------:R-:W-:Y:S01]  /*b3a0*/  FMNMX.FTZ R44, R74, R41, !PT ;  /* 0x000000294a2c7209 */ /* 0x000fe20007810000 */
[----:B------:R-:W-:Y:S01]  /*b3b0*/  MUFU.EX2 R14, R14 ;  /* 0x0000000e000e7308 */ /* 0x000fe20000000800 */
[----:B------:R-:W-:Y:S01]  /*b3c0*/  FSEL R82, R82, -INF , !P4 ;  /* 0xff80000052527808 */ /* 0x000fe20006000000 */
[----:B0-----:R-:W-:Y:S01]  /*b3d0*/  FFMA.FTZ R53, R73, UR41, -R0 ;  /* 0x0000002949357c23 */ /* 0x001fe20008010800 */
[----:B------:R-:W-:Y:S02]  /*b3e0*/  ISETP.GT.AND P4, PT, R6, 0x71, P2 ;  /* 0x000000710600780c */ /* 0x000fe40001784270 */
[----:B------:R-:W-:Y:S02]  /*b3f0*/  FMNMX.FTZ R41, R75, R44, !PT ;  /* 0x0000002c4b297209 */ /* 0x000fe40007810000 */
[----:B------:R-:W-:Y:S01]  /*b400*/  ISETP.LT.OR P4, PT, R12, 0x72, P4 ;  /* 0x000000720c00780c */ /* 0x000fe20002781670 */
[----:B------:R-:W-:Y:S01]  /*b410*/  MUFU.EX2 R44, R57 ;  /* 0x00000039002c7308 */ /* 0x000fe20000000800 */
[----:B------:R-:W-:-:S02]  /*b420*/  FMNMX.FTZ R48, R78, R41, !PT ;  /* 0x000000294e307209 */ /* 0x000fc40007810000 */
[----:B------:R-:W-:Y:S02]  /*b430*/  FSEL R83, R83, -INF , !P4 ;  /* 0xff80000053537808 */ /* 0x000fe40006000000 */
[C---:B------:R-:W-:Y:S02]  /*b440*/  ISETP.GT.AND P4, PT, R6.reuse, 0x78, P2 ;  /* 0x000000780600780c */ /* 0x040fe40001784270 */
[----:B------:R-:W-:Y:S01]  /*b450*/  FMNMX.FTZ R41, R79, R48, !PT ;  /* 0x000000304f297209 */ /* 0x000fe20007810000 */
[----:B------:R-:W-:Y:S01]  /*b460*/  MUFU.EX2 R13, R13 ;  /* 0x0000000d000d7308 */ /* 0x000fe20000000800 */
[----:B------:R-:W-:Y:S02]  /*b470*/  ISETP.GT.AND P2, PT, R6, 0x79, P2 ;  /* 0x000000790600780c */ /* 0x000fe40001744270 */
[----:B------:R-:W-:Y:S02]  /*b480*/  ISETP.LT.OR P4, PT, R12, 0x79, P4 ;  /* 0x000000790c00780c */ /* 0x000fe40002781670 */
[----:B------:R-:W-:Y:S01]  /*b490*/  FMNMX.FTZ R48, R82, R41, !PT ;  /* 0x0000002952307209 */ /* 0x000fe20007810000 */
[--C-:B------:R-:W-:Y:S01]  /*b4a0*/  FFMA.FTZ R41, R61, UR41, -R0.reuse ;  /* 0x000000293d297c23 */ /* 0x100fe20008010800 */
[----:B------:R-:W-:Y:S01]  /*b4b0*/  ISETP.LT.OR P2, PT, R12, 0x7a, P2 ;  /* 0x0000007a0c00780c */ /* 0x000fe20001741670 */
[----:B------:R0:W-:Y:S01]  /*b4c0*/  MUFU.EX2 R6, R60 ;  /* 0x0000003c00067308 */ /* 0x0001e20000000800 */
[----:B------:R-:W-:Y:S01]  /*b4d0*/  FSEL R86, R86, -INF , !P4 ;  /* 0xff80000056567808 */ /* 0x000fe20006000000 */
[--C-:B------:R-:W-:Y:S01]  /*b4e0*/  FFMA.FTZ R61, R81, UR41, -R0.reuse ;  /* 0x00000029513d7c23 */ /* 0x100fe20008010800 */
[----:B------:R-:W-:Y:S01]  /*b4f0*/  FMNMX.FTZ R45, R83, R48, !PT ;  /* 0x00000030532d7209 */ /* 0x000fe20007810000 */
[----:B------:R-:W-:Y:S01]  /*b500*/  FFMA.FTZ R48, R68, UR41, -R0 ;  /* 0x0000002944307c23 */ /* 0x000fe20008010800 */
[----:B------:R-:W-:-:S02]  /*b510*/  FSEL R87, R87, -INF , !P2 ;  /* 0xff80000057577808 */ /* 0x000fc40005000000 */
[----:B------:R-:W-:Y:S01]  /*b520*/  FMNMX.FTZ R12, R86, R45, !PT ;  /* 0x0000002d560c7209 */ /* 0x000fe20007810000 */
[----:B------:R-:W-:-:S01]  /*b530*/  FFMA.FTZ R45, R65, UR41, -R0 ;  /* 0x00000029412d7c23 */ /* 0x000fc20008010800 */
[----:B0-----:R-:W-:Y:S01]  /*b540*/  FFMA.FTZ R60, R80, UR41, -R0 ;  /* 0x00000029503c7c23 */ /* 0x001fe20008010800 */
        /* <DEDUP_REMOVED lines=23> */
[----:B------:R-:W-:Y:S02]  /*b6c0*/  FSEL R8, R68, RZ, P2 ;  /* 0x000000ff44087208 */ /* 0x000fe40001000000 */
[----:B------:R-:W-:-:S03]  /*b6d0*/  FSEL R68, R0, RZ, P2 ;  /* 0x000000ff00447208 */ /* 0x000fc60001000000 */
[--C-:B------:R-:W-:Y:S01]  /*b6e0*/  FFMA.FTZ R72, R54, UR41, -R8.reuse ;  /* 0x0000002936487c23 */ /* 0x100fe20008010808 */
[----:B------:R-:W-:-:S01]  /*b6f0*/  FFMA.FTZ R73, R26, UR41, -R8 ;  /* 0x000000291a497c23 */ /* 0x000fc20008010808 */
[----:B------:R-:W-:Y:S01]  /*b700*/  FADD.FTZ R68, -R68, R9 ;  /* 0x0000000944447221 */ /* 0x000fe20000010100 */
[----:B------:R-:W-:-:S01]  /*b710*/  FFMA.FTZ R26, R27, UR41, -R8 ;  /* 0x000000291b1a7c23 */ /* 0x000fc20008010808 */
[----:B------:R-:W0:Y:S01]  /*b720*/  MUFU.EX2 R65, R65 ;  /* 0x0000004100417308 */ /* 0x000e220000000800 */
[----:B------:R-:W-:-:S01]  /*b730*/  FFMA.FTZ R27, R30, UR41, -R8 ;  /* 0x000000291e1b7c23 */ /* 0x000fc20008010808 */
[----:B------:R-:W-:Y:S01]  /*b740*/  FMUL.FTZ R54, R68, UR41 ;  /* 0x0000002944367c20 */ /* 0x000fe20008410000 */
        /* <DEDUP_REMOVED lines=13> */
[----:B------:R-:W1:Y:S01]  /*b820*/  MUFU.EX2 R54, R54 ;  /* 0x0000003600367308 */ /* 0x000e620000000800 */
[----:B0-----:R-:W-:-:S01]  /*b830*/  FFMA.FTZ R62, R65, R5, R10 ;  /* 0x00000005413e7223 */ /* 0x001fc2000001000a */
[--C-:B------:R-:W-:Y:S01]  /*b840*/  FFMA.FTZ R50, R51, UR41, -R8.reuse ;  /* 0x0000002933327c23 */ /* 0x100fe20008010808 */
[----:B------:R-:W-:-:S01]  /*b850*/  FFMA.FTZ R51, R58, UR41, -R8 ;  /* 0x000000293a337c23 */ /* 0x000fc20008010808 */
[----:B------:R-:W-:-:S04]  /*b860*/  FFMA.FTZ R58, R59, UR41, -R8 ;  /* 0x000000293b3a7c23 */ /* 0x000fc80008010808 */
        /* <DEDUP_REMOVED lines=28> */
[----:B------:R-:W-:Y:S01]  /*ba30*/  FADD.FTZ R5, R21, R4 ;  /* 0x0000000415057221 */ /* 0x000fe20000010000 */
[----:B------:R-:W-:-:S01]  /*ba40*/  FFMA.FTZ R63, R70, UR41, -R8 ;  /* 0x00000029463f7c23 */ /* 0x000fc20008010808 */
[----:B------:R-:W-:Y:S02]  /*ba50*/  FFMA.FTZ R70, R71, UR41, -R8 ;  /* 0x0000002947467c23 */ /* 0x000fe40008010808 */
[----:B------:R-:W-:-:S02]  /*ba60*/  FADD.FTZ R4, R28, R5 ;  /* 0x000000051c047221 */ /* 0x000fc40000010000 */
        /* <DEDUP_REMOVED lines=10> */
[----:B------:R-:W-:-:S04]  /*bb10*/  FADD.FTZ R5, R33, R4 ;  /* 0x0000000421057221 */ /* 0x000fc80000010000 */
[----:B------:R-:W-:Y:S02]  /*bb20*/  FADD.FTZ R4, R40, R5 ;  /* 0x0000000528047221 */ /* 0x000fe40000010000 */
[----:B------:R-:W0:Y:S01]  /*bb30*/  MUFU.EX2 R50, R50 ;  /* 0x0000003200327308 */ /* 0x000e220000000800 */
[----:B-1----:R-:W-:-:S01]  /*bb40*/  FADD.FTZ R72, R46, R67 ;  /* 0x000000432e487221 */ /* 0x002fc20000010000 */
[----:B------:R-:W-:Y:S01]  /*bb50*/  FFMA.FTZ R67, R74, UR41, -R8 ;  /* 0x000000294a437c23 */ /* 0x000fe20008010808 */
[----:B------:R-:W-:-:S04]  /*bb60*/  FADD.FTZ R5, R37, R4 ;  /* 0x0000000425057221 */ /* 0x000fc80000010000 */
[----:B------:R-:W-:Y:S01]  /*bb70*/  FADD.FTZ R5, R44, R5 ;  /* 0x000000052c057221 */ /* 0x000fe20000010000 */
[----:B------:R-:W1:Y:S01]  /*bb80*/  MUFU.EX2 R68, R68 ;  /* 0x0000004400447308 */ /* 0x000e620000000800 */
[----:B--2---:R-:W-:-:S01]  /*bb90*/  FADD.FTZ R71, R47, R72 ;  /* 0x000000482f477221 */ /* 0x004fc20000010000 */
[----:B------:R-:W-:Y:S01]  /*bba0*/  FFMA.FTZ R72, R75, UR41, -R8 ;  /* 0x000000294b487c23 */ /* 0x000fe20008010808 */
[----:B------:R-:W-:-:S04]  /*bbb0*/  FADD.FTZ R76, R6, R5 ;  /* 0x00000005064c7221 */ /* 0x000fc80000010000 */
[----:B------:R-:W-:Y:S01]  /*bbc0*/  FADD.FTZ R77, R41, R76 ;  /* 0x0000004c294d7221 */ /* 0x000fe20000010000 */
[----:B------:R-:W2:Y:S01]  /*bbd0*/  MUFU.EX2 R51, R51 ;  /* 0x0000003300337308 */ /* 0x000ea20000000800 */
[----:B0-----:R-:W-:-:S02]  /*bbe0*/  FADD.FTZ R74, R50, R71 ;  /* 0x00000047324a7221 */ /* 0x001fc40000010000 */
[----:B------:R-:W-:Y:S02]  /*bbf0*/  FADD.FTZ R76, R12, R77 ;  /* 0x0000004d0c4c7221 */ /* 0x000fe40000010000 */
[----:B------:R-:W-:-:S02]  /*bc00*/  FADD.FTZ R71, R9, R74 ;  /* 0x0000004a09477221 */ /* 0x000fc40000010000 */
[----:B------:R-:W-:Y:S01]  /*bc10*/  FADD.FTZ R77, R45, R76 ;  /* 0x0000004c2d4d7221 */ /* 0x000fe20000010000 */
[----:B------:R-:W0:Y:S01]  /*bc20*/  MUFU.EX2 R58, R58 ;  /* 0x0000003a003a7308 */ /* 0x000e220000000800 */
[----:B-1----:R-:W-:-:S01]  /*bc30*/  FADD.FTZ R74, R68, R71 ;  /* 0x00000047444a7221 */ /* 0x002fc20000010000 */
[--C-:B------:R-:W-:Y:S01]  /*bc40*/  FFMA.FTZ R71, R78, UR41, -R8.reuse ;  /* 0x000000294e477c23 */ /* 0x100fe20008010808 */
[----:B------:R-:W-:-:S05]  /*bc50*/  FFMA.FTZ R76, R83, UR41, -R8 ;  /* 0x00000029534c7c23 */ /* 0x000fca0008010808 */
[----:B------:R-:W1:Y:S01]  /*bc60*/  MUFU.EX2 R55, R55 ;  /* 0x0000003700377308 */ /* 0x000e620000000800 */
[----:B--2---:R-:W-:-:S01]  /*bc70*/  FADD.FTZ R75, R51, R74 ;  /* 0x0000004a334b7221 */ /* 0x004fc20000010000 */
[----:B------:R-:W-:-:S06]  /*bc80*/  FFMA.FTZ R74, R79, UR41, -R8 ;  /* 0x000000294f4a7c23 */ /* 0x000fcc0008010808 */
[----:B------:R-:W2:Y:S01]  /*bc90*/  MUFU.EX2 R62, R62 ;  /* 0x0000003e003e7308 */ /* 0x000ea20000000800 */
[----:B0-----:R-:W-:-:S01]  /*bca0*/  FADD.FTZ R4, R58, R75 ;  /* 0x0000004b3a047221 */ /* 0x001fc20000010000 */
[----:B------:R-:W-:-:S06]  /*bcb0*/  FFMA.FTZ R75, R82, UR41, -R8 ;  /* 0x00000029524b7c23 */ /* 0x000fcc0008010808 */
        /* <DEDUP_REMOVED lines=10> */
[--C-:B------:R-:W-:Y:S01]  /*bd60*/  FFMA.FTZ R77, R86, UR41, -R8.reuse ;  /* 0x00000029564d7c23 */ /* 0x100fe20008010808 */
[----:B------:R-:W-:-:S05]  /*bd70*/  FFMA.FTZ R8, R87, UR41, -R8 ;  /* 0x0000002957087c23 */ /* 0x000fca0008010808 */
        /* <DEDUP_REMOVED lines=38> */
.L_x_742:
        /* <DEDUP_REMOVED lines=90> */
.L_x_725:
[----:B------:R-:W-:Y:S06]  /*c580*/  BAR.ARV 0x8, 0x200 ;  /* 0x0208000000007b1d */ /* 0x000fec0000002000 */
[----:B------:R-:W-:Y:S05]  /*c590*/  @!P0 BRA `(.L_x_744) ;  /* 0x0000000000048947 */ /* 0x000fea0003800000 */
[----:B------:R-:W-:Y:S01]  /*c5a0*/  BPT.TRAP 0x1 ;  /* 0x000000040000795c */ /* 0x000fe20000300000 */
.L_x_744:
[----:B------:R-:W-:Y:S01]  /*c5b0*/  ULEA UR14, UR36, UR45, 0x3 ;  /* 0x0000002d240e7291 */ /* 0x000fe2000f8e183f */
[----:B------:R-:W-:-:S05]  /*c5c0*/  IMAD.U32 R3, RZ, RZ, UR48 ;  /* 0x00000030ff037e24 */ /* 0x000fca000f8e00ff */
[----:B------:R-:W-:-:S04]  /*c5d0*/  SHF.L.U32 R3, R3, 0x1f, RZ ;  /* 0x0000001f03037819 */ /* 0x000fc800000006ff */
[----:B------:R0:W1:Y:S01]  /*c5e0*/  SYNCS.PHASECHK.TRANS64.TRYWAIT P1, [UR14+0x19c50], R3 ;  /* 0x019c5003ff0075a7 */ /* 0x000062000802014e */
[----:B------:R-:W-:Y:S05]  /*c5f0*/  @!P0 BRA `(.L_x_745) ;  /* 0x0000000000048947 */ /* 0x000fea0003800000 */
[----:B------:R-:W-:Y:S01]  /*c600*/  BPT.TRAP 0x1 ;  /* 0x000000040000795c */ /* 0x000fe20000300000 */
.L_x_745:
[----:B-1----:R-:W-:Y:S05]  /*c610*/  @P1 BRA `(.L_x_746) ;  /* 0x0000000000081947 */ /* 0x002fea0003800000 */
[----:B------:R-:W1:Y:S02]  /*c620*/  SYNCS.PHASECHK.TRANS64.TRYWAIT P1, [UR14+0x19c50], R3 ;  /* 0x019c5003ff0075a7 */ /* 0x000e64000802014e */
[----:B-1----:R-:W-:Y:S05]  /*c630*/  @!P1 BRA `(.L_x_747) ;  /* 0x00000068005c9947 */ /* 0x002fea0003800000 */
.L_x_746:
        /* <DEDUP_REMOVED lines=10> */
[----:B------:R-:W-:Y:S01]  /*c6e0*/  @UP0 USHF.R.S32.HI UR8, URZ, 0x1f, UR37 ;  /* 0x0000001f3f080899 */ /* 0x000fe20008011425 */
[----:B------:R-:W-:Y:S01]  /*c6f0*/  @UP0 ULDC.64 UR10, c[0x0][0x9c8] ;  /* 0x00027200000a0ab9 */ /* 0x000fe20000000a00 */
[----:B------:R-:W-:Y:S02]  /*c700*/  @UP0 USHF.R.S32.HI UR9, URZ, 0x1f, UR38 ;  /* 0x0000001f3f090899 */ /* 0x000fe40008011426 */
[----:B------:R-:W-:Y:S02]  /*c710*/  @UP0 UIMAD UR8, UR8, UR10, URZ ;  /* 0x0000000a080802a4 */ /* 0x000fe4000f8e023f */
[----:B------:R-:W-:Y:S02]  /*c720*/  @UP0 UIMAD.WIDE.U32 UR6, UR37, UR10, URZ ;  /* 0x0000000a250602a5 */ /* 0x000fe4000f8e003f */
[----:B------:R-:W-:Y:S02]  /*c730*/  UIMAD UR10, UR36, 0x300, UR45 ;  /* 0x00000300240a78a4 */ /* 0x000fe4000f8e022d */
[----:B------:R-:W-:Y:S01]  /*c740*/  @UP0 UIMAD UR8, UR37, UR11, UR8 ;  /* 0x0000000b250802a4 */ /* 0x000fe2000f8e0208 */
[----:B------:R-:W-:-:S02]  /*c750*/  @UP0 ULDC.64 UR12, c[0x0][0x9d0] ;  /* 0x00027400000c0ab9 */ /* 0x000fc40000000a00 */
[----:B------:R-:W-:Y:S01]  /*c760*/  UMOV UR11, 0x40000040 ;  /* 0x40000040000b7882 */ /* 0x000fe20000000000 */
[----:B------:R-:W-:Y:S02]  /*c770*/  @UP0 UIMAD UR9, UR9, UR12, URZ ;  /* 0x0000000c090902a4 */ /* 0x000fe4000f8e023f */
[----:B------:R-:W-:-:S07]  /*c780*/  @UP0 UIADD3 UR7, UR7, UR8, URZ ;  /* 0x0000000807070290 */ /* 0x000fce000fffe03f */
[----:B------:R-:W-:Y:S01]  /*c790*/  QGMMA.64x96x32.F32.E4M3.E4M3 R88, R148, gdesc[UR8], R88, gsb0 ;  /* 0x0160000894587df3 */ /* 0x000fe20008000858 */
[----:B------:R-:W-:Y:S02]  /*c7a0*/  @UP0 UIMAD UR9, UR38, UR13, UR9 ;  /* 0x0000000d260902a4 */ /* 0x000fe4000f8e0209 */
[----:B------:R-:W-:-:S04]  /*c7b0*/  @UP0 UIMAD.WIDE.U32 UR6, UR38, UR12, UR6 ;  /* 0x0000000c260602a5 */ /* 0x000fc8000f8e0006 */
[----:B------:R-:W-:Y:S02]  /*c7c0*/  @UP0 UIADD3 UR7, UR7, UR9, URZ ;  /* 0x0000000907070290 */ /* 0x000fe4000fffe03f */
[----:B------:R-:W-:-:S04]  /*c7d0*/  @UP0 ULEA UR4, UP1, UR6, UR4, 0x2 ;  /* 0x0000000406040291 */ /* 0x000fc8000f82103f */
[----:B------:R-:W-:Y:S02]  /*c7e0*/  @UP0 ULEA.HI.X UR5, UR6, UR5, UR7, 0x2, UP1 ;  /* 0x0000000506050291 */ /* 0x000fe400088f1407 */
[----:B-1----:R-:W-:-:S04]  /*c7f0*/  IMAD.U32 R6, RZ, RZ, UR4 ;  /* 0x00000004ff067e24 */ /* 0x002fc8000f8e00ff */
[----:B------:R-:W-:-:S05]  /*c800*/  IMAD.U32 R7, RZ, RZ, UR5 ;  /* 0x00000005ff077e24 */ /* 0x000fca000f8e00ff */
[----:B------:R1:W2:Y:S01]  /*c810*/  @P1 LDG.E R8, desc[UR46][R6.64] ;  /* 0x0000002e06081981 */ /* 0x0002a2000c1e1900 */
[----:B------:R-:W-:Y:S01]  /*c820*/  UIADD3 UR4, UR10, 0x2, URZ ;  /* 0x000000020a047890 */ /* 0x000fe2000fffe03f */
[----:B------:R-:W-:-:S06]  /*c830*/  UMOV UR7, 0x40000040 ;  /* 0x4000004000077882 */ /* 0x000fcc0000000000 */
[----:B------:R-:W-:Y:S01]  /*c840*/  UMOV UR6, UR4 ;  /* 0x0000000400067c82 */ /* 0x000fe20008000000 */
[----:B------:R-:W-:Y:S02]  /*c850*/  WARPGROUP.DEPBAR.LE gsb0, 0x0 ;  /* 0x00008000000079c5 */ /* 0x000fe40000010000 */
[----:B------:R-:W-:-:S06]  /*c860*/  WARPGROUP.ARRIVE ;  /* 0x00000000000079c5 */ /* 0x000fcc0000000000 */
[----:B------:R-:W-:Y:S01]  /*c870*/  QGMMA.64x96x32.F32.E4M3.E4M3 R88, R144, gdesc[UR4], R88, gsb0 ;  /* 0x0160000490587df3 */ /* 0x000fe20008000858 */
[----:B------:R-:W-:Y:S01]  /*c880*/  UIADD3 UR4, UR10, 0x4, URZ ;  /* 0x000000040a047890 */ /* 0x000fe2000fffe03f */
[----:B------:R-:W-:-:S06]  /*c890*/  UMOV UR7, 0x40000040 ;  /* 0x4000004000077882 */ /* 0x000fcc0000000000 */
[----:B------:R-:W-:Y:S01]  /*c8a0*/  UMOV UR6, UR4 ;  /* 0x0000000400067c82 */ /* 0x000fe20008000000 */
[----:B------:R-:W3:Y:S01]  /*c8b0*/  SHFL.BFLY PT, R10, R5, 0x2, 0x1f ;  /* 0x0c401f00050a7f89 */ /* 0x000ee200000e0000 */
[----:B------:R-:W-:-:S03]  /*c8c0*/  UIADD3 UR10, UR10, 0x6, URZ ;  /* 0x000000060a0a7890 */ /* 0x000fc6000fffe03f */
[----:B------:R-:W4:Y:S01]  /*c8d0*/  SHFL.BFLY PT, R9, R4, 0x2, 0x1f ;  /* 0x0c401f0004097f89 */ /* 0x000f2200000e0000 */
[----:B------:R-:W-:Y:S01]  /*c8e0*/  UMOV UR11, 0x40000040 ;  /* 0x40000040000b7882 */ /* 0x000fe20000000000 */
[----:B------:R-:W-:Y:S02]  /*c8f0*/  WARPGROUP.DEPBAR.LE gsb0, 0x0 ;  /* 0x00008000000079c5 */ /* 0x000fe40000010000 */
[----:B------:R-:W-:-:S06]  /*c900*/  WARPGROUP.ARRIVE ;  /* 0x00000000000079c5 */ /* 0x000fcc0000000000 */
[----:B------:R-:W-:Y:S01]  /*c910*/  QGMMA.64x96x32.F32.E4M3.E4M3 R88, R140, gdesc[UR4], R88, gsb0 ;  /* 0x016000048c587df3 */ /* 0x000fe20008000858 */
[----:B---3--:R-:W-:-:S01]  /*c920*/  FADD.FTZ R10, R10, R5 ;  /* 0x000000050a0a7221 */ /* 0x008fc20000010000 */
[----:B----4-:R-:W-:-:S04]  /*c930*/  FADD.FTZ R9, R9, R4 ;  /* 0x0000000409097221 */ /* 0x010fc80000010000 */
[----:B0-----:R-:W0:Y:S04]  /*c940*/  SHFL.BFLY PT, R3, R10, 0x1, 0x1f ;  /* 0x0c201f000a037f89 */ /* 0x001e2800000e0000 */
[----:B-1----:R-:W1:Y:S01]  /*c950*/  SHFL.BFLY PT, R6, R9, 0x1, 0x1f ;  /* 0x0c201f0009067f89 */ /* 0x002e6200000e0000 */
[----:B------:R-:W-:Y:S02]  /*c960*/  IMAD.MOV.U32 R5, RZ, RZ, RZ ;  /* 0x000000ffff057224 */ /* 0x000fe400078e00ff */
[----:B0-----:R-:W-:Y:S01]  /*c970*/  FADD.FTZ R7, R10, R3 ;  /* 0x000000030a077221 */ /* 0x001fe20000010000 */
[----:B-1----:R-:W-:-:S04]  /*c980*/  FADD.FTZ R12, R9, R6 ;  /* 0x00000006090c7221 */ /* 0x002fc80000010000 */
[C---:B------:R-:W-:Y:S01]  /*c990*/  FSETP.NE.FTZ.AND P1, PT, R7.reuse, RZ, PT ;  /* 0x000000ff0700720b */ /* 0x040fe20003f35000 */
[----:B------:R-:W-:Y:S01]  /*c9a0*/  FMUL.FTZ R11, R7, 0.00390625 ;  /* 0x3b800000070b7820 */ /* 0x000fe20000410000 */
[----:B------:R-:W-:-:S04]  /*c9b0*/  FMUL.FTZ R6, R12, 0.00390625 ;  /* 0x3b8000000c067820 */ /* 0x000fc80000410000 */
[----:B------:R-:W-:Y:S02]  /*c9c0*/  FSETP.NE.FTZ.AND P2, PT, R11, RZ, PT ;  /* 0x000000ff0b00720b */ /* 0x000fe40003f55000 */
[----:B------:R-:W-:-:S05]  /*c9d0*/  FSETP.NE.FTZ.AND P3, PT, R6, RZ, PT ;  /* 0x000000ff0600720b */ /* 0x000fca0003f75000 */
[----:B------:R0:W-:Y:S01]  /*c9e0*/  @P1 MUFU.RCP R5, R7 ;  /* 0x0000000700051308 */ /* 0x0001e20000001000 */
[----:B------:R-:W-:Y:S02]  /*c9f0*/  WARPGROUP.DEPBAR.LE gsb0, 0x0 ;  /* 0x00008000000079c5 */ /* 0x000fe40000010000 */
[----:B------:R-:W-:-:S06]  /*ca00*/  WARPGROUP.ARRIVE ;  /* 0x00000000000079c5 */ /* 0x000fcc0000000000 */
[----:B------:R-:W-:Y:S01]  /*ca10*/  QGMMA.64x96x32.F32.E4M3.E4M3 R88, R136, gdesc[UR8], R88, gsb0 ;  /* 0x0160000888587df3 */ /* 0x000fe20008000858 */
[----:B------:R-:W-:Y:S01]  /*ca20*/  FSETP.NE.FTZ.AND P1, PT, R12, RZ, PT ;  /* 0x000000ff0c00720b */ /* 0x000fe20003f35000 */
[----:B------:R-:W-:Y:S01]  /*ca30*/  IMAD.MOV.U32 R9, RZ, RZ, RZ ;  /* 0x000000ffff097224 */ /* 0x000fe200078e00ff */
[----:B------:R-:W1:Y:S08]  /*ca40*/  @P3 MUFU.LG2 R6, R6 ;  /* 0x0000000600063308 */ /* 0x000e700000000c00 */
[----:B------:R1:W3:Y:S01]  /*ca50*/  @P2 MUFU.LG2 R4, R11 ;  /* 0x0000000b00042308 */ /* 0x0002e20000000c00 */
[----:B------:R-:W-:-:S07]  /*ca60*/  IMAD.U32 R10, RZ, RZ, UR41 ;  /* 0x00000029ff0a7e24 */ /* 0x000fce000f8e00ff */
[----:B------:R-:W4:Y:S01]  /*ca70*/  @P1 MUFU.RCP R9, R12 ;  /* 0x0000000c00091308 */ /* 0x000f220000001000 */
[----:B------:R-:W-:Y:S02]  /*ca80*/  IMAD.U32 R13, RZ, RZ, UR41 ;  /* 0x00000029ff0d7e24 */ /* 0x000fe4000f8e00ff */
[----:B0-----:R-:W-:Y:S01]  /*ca90*/  @P2 FMUL.FTZ R7, R10, 0.69314718246459960938 ;  /* 0x3f3172180a072820 */ /* 0x001fe20000410000 */
[----:B-1----:R-:W-:Y:S01]  /*caa0*/  @P3 FMUL.FTZ R11, R6, 0.69314718246459960938 ;  /* 0x3f317218060b3820 */ /* 0x002fe20000410000 */
[----:B------:R-:W-:Y:S01]  /*cab0*/  @P3 FMUL.FTZ R10, R13, 0.69314718246459960938 ;  /* 0x3f3172180d0a3820 */ /* 0x000fe20000410000 */
[----:B------:R-:W-:Y:S02]  /*cac0*/  IMAD.MOV.U32 R20, RZ, RZ, -0x800000 ;  /* 0xff800000ff147424 */ /* 0x000fe400078e00ff */
[----:B---3--:R-:W-:Y:S01]  /*cad0*/  @P2 FMUL.FTZ R4, R4, 0.69314718246459960938 ;  /* 0x3f31721804042820 */ /* 0x008fe20000410000 */
[----:B------:R-:W-:Y:S02]  /*cae0*/  IMAD.MOV.U32 R3, RZ, RZ, -0x800000 ;  /* 0xff800000ff037424 */ /* 0x000fe400078e00ff */
[----:B------:R-:W-:Y:S01]  /*caf0*/  @P3 FFMA.FTZ R20, R10, R0, R11 ;  /* 0x000000000a143223 */ /* 0x000fe2000001000b */
[----:B--2---:R-:W-:Y:S01]  /*cb00*/  FMUL.FTZ R5, R5, R8 ;  /* 0x0000000805057220 */ /* 0x004fe20000410000 */
[----:B------:R-:W-:Y:S01]  /*cb10*/  @P2 FFMA.FTZ R3, R7, R2, R4 ;  /* 0x0000000207032223 */ /* 0x000fe20000010004 */
[----:B----4-:R-:W-:Y:S01]  /*cb20*/  FMUL.FTZ R0, R9, R8 ;  /* 0x0000000809007220 */ /* 0x010fe20000410000 */
[----:B------:R-:W-:-:S02]  /*cb30*/  WARPGROUP.DEPBAR.LE gsb0, 0x0 ;  /* 0x00008000000079c5 */ /* 0x000fc40000010000 */
[----:B------:R-:W-:Y:S05]  /*cb40*/  @!P0 BRA `(.L_x_748) ;  /* 0x0000000000048947 */ /* 0x000fea0003800000 */
[----:B------:R-:W-:Y:S01]  /*cb50*/  BPT.TRAP 0x1 ;  /* 0x000000040000795c */ /* 0x000fe20000300000 */
.L_x_748:
[----:B------:R-:W-:Y:S01]  /*cb60*/  UIADD3 UR4, UR14, 0x19c60, URZ ;  /* 0x00019c600e047890 */ /* 0x000fe2000fffe03f */
[-C--:B------:R-:W-:Y:S01]  /*cb70*/  FMUL.FTZ R35, R88, R5.reuse ;  /* 0x0000000558237220 */ /* 0x080fe20000410000 */
[----:B------:R-:W-:Y:S01]  /*cb80*/  UIADD3 UR36, UR36, 0x1, URZ ;  /* 0x0000000124247890 */ /* 0x000fe2000fffe03f */
[-C--:B------:R-:W-:Y:S01]  /*cb90*/  FMUL.FTZ R36, R89, R5.reuse ;  /* 0x0000000559247220 */ /* 0x080fe20000410000 */
[----:B------:R-:W-:Y:S01]  /*cba0*/  UPRMT UR4, UR44, 0x654, UR4 ;  /* 0x000006542c047896 */ /* 0x000fe20008000004 */
[-C--:B------:R-:W-:Y:S01]  /*cbb0*/  FMUL.FTZ R92, R92, R5.reuse ;  /* 0x000000055c5c7220 */ /* 0x080fe20000410000 */
[----:B------:R-:W-:Y:S01]  /*cbc0*/  UISETP.NE.AND UP0, UPT, UR36, 0x2, UPT ;  /* 0x000000022400788c */ /* 0x000fe2000bf05270 */
[-C--:B------:R-:W-:Y:S01]  /*cbd0*/  FMUL.FTZ R93, R93, R5.reuse ;  /* 0x000000055d5d7220 */ /* 0x080fe20000410000 */
[-C--:B------:R-:W-:Y:S01]  /*cbe0*/  FMUL.FTZ R31, R96, R5.reuse ;  /* 0x00000005601f7220 */ /* 0x080fe20000410000 */
[-C--:B------:R-:W-:Y:S01]  /*cbf0*/  FMUL.FTZ R32, R97, R5.reuse ;  /* 0x0000000561207220 */ /* 0x080fe20000410000 */
[-C--:B------:R-:W-:Y:S01]  /*cc00*/  FMUL.FTZ R100, R100, R5.reuse ;  /* 0x0000000564647220 */ /* 0x080fe20000410000 */
[-C--:B------:R-:W-:Y:S01]  /*cc10*/  FMUL.FTZ R101, R101, R5.reuse ;  /* 0x0000000565657220 */ /* 0x080fe20000410000 */
[-C--:B------:R-:W-:Y:S01]  /*cc20*/  FMUL.FTZ R27, R104, R5.reuse ;  /* 0x00000005681b7220 */ /* 0x080fe20000410000 */
[----:B------:R-:W-:Y:S01]  /*cc30*/  SYNCS.ARRIVE.TRANS64.RED.A1T0 RZ, [UR4], RZ ;  /* 0x000000ffffff79a7 */ /* 0x000fe20008100404 */
        /* <DEDUP_REMOVED lines=43> */
[----:B------:R-:W-:-:S12]  /*cef0*/  ULOP3.LUT UR48, UR48, UR4, URZ, 0x3c, !UPT ;  /* 0x0000000430307292 */ /* 0x000fd8000f8e3c3f */
.L_x_674:
[----:B------:R-:W0:Y:S01]  /*cf00*/  S2R R5, SR_CgaCtaId ;  /* 0x0000000000057919 */ /* 0x000e220000008800 */
[----:B------:R-:W-:Y:S01]  /*cf10*/  MOV R0, 0x400 ;  /* 0x0000040000007802 */ /* 0x000fe20000000f00 */
[----:B------:R-:W-:Y:S01]  /*cf20*/  BSSY B0, `(.L_x_749) ;  /* 0x00001c7000007945 */ /* 0x000fe20003800000 */
[----:B------:R-:W-:Y:S02]  /*cf30*/  BAR.SYNC.DEFER_BLOCKING 0x5, 0x200 ;  /* 0x0148000000007b1d */ /* 0x000fe40000010000 */
[----:B0-----:R-:W-:-:S05]  /*cf40*/  LEA R0, R5, R0, 0x18 ;  /* 0x0000000005007211 */ /* 0x001fca00078ec0ff */
[----:B------:R-:W0:Y:S02]  /*cf50*/  LDS R2, [R0+0x19cd0] ;  /* 0x019cd00000027984 */ /* 0x000e240000000800 */
[----:B0-----:R-:W-:Y:S01]  /*cf60*/  R2UR UR4, R2 ;  /* 0x00000000020472ca */ /* 0x001fe200000e0000 */
[----:B------:R-:W-:Y:S06]  /*cf70*/  BAR.ARV 0x4, 0x200 ;  /* 0x0108000000007b1d */ /* 0x000fec0000002000 */
[----:B------:R-:W-:Y:S08]  /*cf80*/  @P0 BRA `(.L_x_750) ;  /* 0x0000001400040947 */ /* 0x000ff00003800000 */
[----:B------:R-:W0:Y:S01]  /*cf90*/  S2R R38, SR_TID.X ;  /* 0x0000000000267919 */ /* 0x000e220000002100 */
[----:B------:R-:W-:Y:S01]  /*cfa0*/  ULDC.64 UR6, c[0x4][0x38] ;  /* 0x01000e0000067ab9 */ /* 0x000fe20000000a00 */
[----:B------:R-:W1:Y:S01]  /*cfb0*/  S2R R37, SR_SWINHI ;  /* 0x0000000000257919 */ /* 0x000e620000002f00 */
[----:B------:R-:W-:Y:S02]  /*cfc0*/  F2FP.BF16.F32.PACK_AB R35, R92, R35 ;  /* 0x000000235c23723e */ /* 0x000fe400000010ff */
[----:B------:R-:W-:Y:S02]  /*cfd0*/  F2FP.BF16.F32.PACK_AB R36, R93, R36 ;  /* 0x000000245d24723e */ /* 0x000fe400000010ff */
[----:B------:R-:W-:Y:S02]  /*cfe0*/  F2FP.BF16.F32.PACK_AB R21, R116, R21 ;  /* 0x000000157415723e */ /* 0x000fe400000010ff */
[----:B------:R-:W-:Y:S02]  /*cff0*/  F2FP.BF16.F32.PACK_AB R24, R117, R24 ;  /* 0x000000187518723e */ /* 0x000fe400000010ff */
[----:B------:R-:W-:-:S02]  /*d000*/  F2FP.BF16.F32.PACK_AB R31, R100, R31 ;  /* 0x0000001f641f723e */ /* 0x000fc400000010ff */
[----:B------:R-:W-:Y:S02]  /*d010*/  F2FP.BF16.F32.PACK_AB R32, R101, R32 ;  /* 0x000000206520723e */ /* 0x000fe400000010ff */
[----:B------:R-:W-:Y:S02]  /*d020*/  F2FP.BF16.F32.PACK_AB R132, R132, R9 ;  /* 0x000000098484723e */ /* 0x000fe400000010ff */
[----:B------:R-:W-:Y:S02]  /*d030*/  F2FP.BF16.F32.PACK_AB R133, R133, R8 ;  /* 0x000000088585723e */ /* 0x000fe400000010ff */
[----:B------:R-:W-:Y:S02]  /*d040*/  F2FP.BF16.F32.PACK_AB R27, R108, R27 ;  /* 0x0000001b6c1b723e */ /* 0x000fe400000010ff */
[----:B------:R-:W-:Y:S02]  /*d050*/  F2FP.BF16.F32.PACK_AB R28, R109, R28 ;  /* 0x0000001c6d1c723e */ /* 0x000fe400000010ff */
[----:B------:R-:W-:-:S02]  /*d060*/  F2FP.BF16.F32.PACK_AB R103, R103, R30 ;  /* 0x0000001e6767723e */ /* 0x000fc400000010ff */
[----:B------:R-:W-:Y:S02]  /*d070*/  F2FP.BF16.F32.PACK_AB R102, R102, R29 ;  /* 0x0000001d6666723e */ /* 0x000fe400000010ff */
[----:B------:R-:W-:Y:S02]  /*d080*/  F2FP.BF16.F32.PACK_AB R15, R118, R15 ;  /* 0x0000000f760f723e */ /* 0x000fe400000010ff */
[----:B------:R-:W-:Y:S01]  /*d090*/  F2FP.BF16.F32.PACK_AB R14, R119, R14 ;  /* 0x0000000e770e723e */ /* 0x000fe200000010ff */
[----:B0-----:R-:W-:Y:S01]  /*d0a0*/  IMAD.SHL.U32 R2, R38, 0x4, RZ ;  /* 0x0000000426027824 */ /* 0x001fe200078e00ff */
[----:B------:R-:W-:Y:S02]  /*d0b0*/  F2FP.BF16.F32.PACK_AB R33, R94, R33 ;  /* 0x000000215e21723e */ /* 0x000fe400000010ff */
[----:B------:R-:W-:Y:S02]  /*d0c0*/  F2FP.BF16.F32.PACK_AB R34, R95, R34 ;  /* 0x000000225f22723e */ /* 0x000fe400000010ff */
[----:B------:R-:W-:-:S02]  /*d0d0*/  F2FP.BF16.F32.PACK_AB R13, R124, R13 ;  /* 0x0000000d7c0d723e */ /* 0x000fc400000010ff */
[----:B------:R-:W-:Y:S02]  /*d0e0*/  F2FP.BF16.F32.PACK_AB R12, R125, R12 ;  /* 0x0000000c7d0c723e */ /* 0x000fe400000010ff */
[----:B------:R-:W-:Y:S02]  /*d0f0*/  F2FP.BF16.F32.PACK_AB R11, R126, R11 ;  /* 0x0000000b7e0b723e */ /* 0x000fe400000010ff */
[----:B------:R-:W-:Y:S02]  /*d100*/  F2FP.BF16.F32.PACK_AB R10, R127, R10 ;  /* 0x0000000a7f0a723e */ /* 0x000fe400000010ff */
[----:B------:R-:W-:Y:S02]  /*d110*/  F2FP.BF16.F32.PACK_AB R7, R134, R7 ;  /* 0x000000078607723e */ /* 0x000fe400000010ff */
[----:B------:R-:W-:Y:S01]  /*d120*/  F2FP.BF16.F32.PACK_AB R6, R135, R6 ;  /* 0x000000068706723e */ /* 0x000fe200000010ff */
[----:B------:R-:W-:Y:S01]  /*d130*/  USHF.R.S32.HI UR12, URZ, 0x1f, UR38 ;  /* 0x0000001f3f0c7899 */ /* 0x000fe20008011426 */
[----:B------:R-:W-:Y:S01]  /*d140*/  LOP3.LUT R2, R2, 0xc, RZ, 0xc0, !PT ;  /* 0x0000000c02027812 */ /* 0x000fe200078ec0ff */
[----:B------:R-:W-:Y:S01]  /*d150*/  ULDC.64 UR8, c[0x0][0xb90] ;  /* 0x0002e40000087ab9 */ /* 0x000fe20000000a00 */
[----:B------:R-:W-:-:S02]  /*d160*/  F2FP.BF16.F32.PACK_AB R25, R110, R25 ;  /* 0x000000196e19723e */ /* 0x000fc400000010ff */
[----:B------:R-:W-:Y:S01]  /*d170*/  F2FP.BF16.F32.PACK_AB R26, R111, R26 ;  /* 0x0000001a6f1a723e */ /* 0x000fe200000010ff */
[----:B------:R-:W-:Y:S01]  /*d180*/  USHF.R.S32.HI UR13, URZ, 0x1f, UR37 ;  /* 0x0000001f3f0d7899 */ /* 0x000fe20008011425 */
[----:B------:R-:W-:Y:S01]  /*d190*/  BAR.SYNC.DEFER_BLOCKING 0x1, 0x180 ;  /* 0x0046000000007b1d */ /* 0x000fe20000010000 */
[----:B------:R-:W-:-:S05]  /*d1a0*/  IADD3 R4, P0, R2, UR6, RZ ;  /* 0x0000000602047c10 */ /* 0x000fca000ff1e0ff */
[----:B------:R-:W-:Y:S01]  /*d1b0*/  IMAD.X R5, RZ, RZ, UR7, P0 ;  /* 0x00000007ff057e24 */ /* 0x000fe200080e06ff */
[----:B------:R-:W-:-:S04]  /*d1c0*/  ULDC.64 UR10, c[0x0][0xb98] ;  /* 0x0002e600000a7ab9 */ /* 0x000fc80000000a00 */
[----:B------:R0:W2:Y:S01]  /*d1d0*/  LDG.E.CONSTANT R2, desc[UR46][R4.64] ;  /* 0x0000002e04027981 */ /* 0x0000a2000c1e9900 */
[----:B------:R-:W-:Y:S02]  /*d1e0*/  MOV R8, R0 ;  /* 0x0000000000087202 */ /* 0x000fe40000000f00 */
[----:B-1----:R-:W-:Y:S01]  /*d1f0*/  MOV R9, R37 ;  /* 0x0000002500097202 */ /* 0x002fe20000000f00 */
[----:B------:R-:W-:Y:S02]  /*d200*/  UIMAD UR5, UR12, UR8, URZ ;  /* 0x000000080c0572a4 */ /* 0x000fe4000f8e023f */
[----:B------:R-:W-:Y:S02]  /*d210*/  UIMAD.WIDE.U32 UR6, UR38, UR8, URZ ;  /* 0x00000008260672a5 */ /* 0x000fe4000f8e003f */
[----:B------:R-:W-:Y:S02]  /*d220*/  UIMAD UR5, UR38, UR9, UR5 ;  /* 0x00000009260572a4 */ /* 0x000fe4000f8e0205 */
[----:B------:R-:W-:Y:S01]  /*d230*/  UIMAD UR8, UR13, UR10, URZ ;  /* 0x0000000a0d0872a4 */ /* 0x000fe2000f8e023f */
[----:B0-----:R-:W-:Y:S01]  /*d240*/  LOP3.LUT P0, R4, R38, 0x3, RZ, 0xc0, !PT ;  /* 0x0000000326047812 */ /* 0x001fe2000780c0ff */
[----:B------:R-:W-:Y:S01]  /*d250*/  IMAD R5, R153, 0x20, R19 ;  /* 0x0000002099057824 */ /* 0x000fe200078e0213 */
[----:B------:R-:W-:-:S02]  /*d260*/  UIADD3 UR7, UR7, UR5, URZ ;  /* 0x0000000507077290 */ /* 0x000fc4000fffe03f */
[----:B------:R-:W-:Y:S01]  /*d270*/  ISETP.EQ.OR P0, PT, R4, 0x3, !P0 ;  /* 0x000000030400780c */ /* 0x000fe20004702670 */
[----:B------:R-:W-:Y:S02]  /*d280*/  UIMAD UR8, UR37, UR11, UR8 ;  /* 0x0000000b250872a4 */ /* 0x000fe4000f8e0208 */
[----:B------:R-:W-:Y:S01]  /*d290*/  UIMAD.WIDE.U32 UR6, UR37, UR10, UR6 ;  /* 0x0000000a250672a5 */ /* 0x000fe2000f8e0006 */
[----:B------:R-:W-:Y:S01]  /*d2a0*/  SEL R39, R35, R36, P0 ;  /* 0x0000002423277207 */ /* 0x000fe20000000000 */
[----:B------:R-:W-:Y:S01]  /*d2b0*/  ULDC UR5, c[0x0][0xa88] ;  /* 0x0002a20000057ab9 */ /* 0x000fe20000000800 */
[----:B------:R-:W-:Y:S01]  /*d2c0*/  SEL R42, R36, R35, P0 ;  /* 0x00000023242a7207 */ /* 0x000fe20000000000 */
[----:B------:R-:W-:Y:S01]  /*d2d0*/  ULDC.64 UR10, c[0x0][0xaf0] ;  /* 0x0002bc00000a7ab9 */ /* 0x000fe20000000a00 */
[----:B------:R-:W-:Y:S02]  /*d2e0*/  SEL R47, R21, R24, P0 ;  /* 0x00000018152f7207 */ /* 0x000fe40000000000 */
[----:B------:R-:W-:-:S02]  /*d2f0*/  SEL R36, R24, R21, P0 ;  /* 0x0000001518247207 */ /* 0x000fc40000000000 */
[----:B------:R-:W0:Y:S01]  /*d300*/  LDC R21, c[0x0][0xbe8] ;  /* 0x0002fa00ff157b82 */ /* 0x000e220000000800 */
[----:B------:R-:W-:Y:S02]  /*d310*/  SEL R43, R31, R32, P0 ;  /* 0x000000201f2b7207 */ /* 0x000fe40000000000 */
[----:B------:R-:W-:Y:S02]  /*d320*/  SEL R30, R32, R31, P0 ;  /* 0x0000001f201e7207 */ /* 0x000fe40000000000 */
[----:B------:R-:W-:Y:S02]  /*d330*/  SEL R45, R27, R28, P0 ;  /* 0x0000001c1b2d7207 */ /* 0x000fe40000000000 */
[----:B------:R-:W-:Y:S01]  /*d340*/  SEL R31, R28, R27, P0 ;  /* 0x0000001b1c1f7207 */ /* 0x000fe20000000000 */
[--C-:B------:R-:W-:Y:S01]  /*d350*/  IMAD.WIDE R28, R157, 0x2, R8.reuse ;  /* 0x000000029d1c7825 */ /* 0x100fe200078e0208 */
[----:B------:R-:W-:Y:S02]  /*d360*/  SEL R59, R15, R14, P0 ;  /* 0x0000000e0f3b7207 */ /* 0x000fe40000000000 */
[----:B------:R-:W-:Y:S01]  /*d370*/  SEL R54, R14, R15, P0 ;  /* 0x0000000f0e367207 */ /* 0x000fe20000000000 */
[----:B------:R-:W-:Y:S01]  /*d380*/  IMAD.WIDE R8, R5, 0x2, R8 ;  /* 0x0000000205087825 */ /* 0x000fe200078e0208 */
[----:B------:R-:W-:-:S02]  /*d390*/  IADD3 R35, P2, R28, 0x6000, RZ ;  /* 0x000060001c237810 */ /* 0x000fc40007f5e0ff */
[----:B------:R-:W-:Y:S02]  /*d3a0*/  SEL R53, R33, R34, P0 ;  /* 0x0000002221357207 */ /* 0x000fe40000000000 */
[----:B------:R-:W-:Y:S01]  /*d3b0*/  SEL R50, R34, R33, P0 ;  /* 0x0000002122327207 */ /* 0x000fe20000000000 */
[----:B------:R-:W-:Y:S01]  /*d3c0*/  IMAD.X R15, RZ, RZ, R29, P2 ;  /* 0x000000ffff0f7224 */ /* 0x000fe200010e061d */
[----:B------:R-:W-:Y:S02]  /*d3d0*/  IADD3 R33, P3, R28, 0x3020, RZ ;  /* 0x000030201c217810 */ /* 0x000fe40007f7e0ff */
[----:B------:R-:W-:Y:S02]  /*d3e0*/  SEL R49, R13, R12, P0 ;  /* 0x0000000c0d317207 */ /* 0x000fe40000000000 */
[----:B------:R-:W-:Y:S02]  /*d3f0*/  SEL R37, R12, R13, P0 ;  /* 0x0000000d0c257207 */ /* 0x000fe40000000000 */
[----:B0-----:R-:W-:-:S02]  /*d400*/  ISETP.NE.AND P2, PT, R21, 0x1, PT ;  /* 0x000000011500780c */ /* 0x001fc40003f45270 */
[----:B------:R-:W-:Y:S02]  /*d410*/  IADD3 R13, P1, R28, 0x6020, RZ ;  /* 0x000060201c0d7810 */ /* 0x000fe40007f3e0ff */
[----:B------:R-:W-:Y:S02]  /*d420*/  SEL R61, R11, R10, P0 ;  /* 0x0000000a0b3d7207 */ /* 0x000fe40000000000 */
[----:B------:R-:W-:Y:S01]  /*d430*/  SEL R56, R10, R11, P0 ;  /* 0x0000000b0a387207 */ /* 0x000fe20000000000 */
[----:B------:R-:W-:Y:S01]  /*d440*/  IMAD.X R11, RZ, RZ, R29, P3 ;  /* 0x000000ffff0b7224 */ /* 0x000fe200018e061d */
[----:B------:R-:W-:Y:S02]  /*d450*/  IADD3 R27, P4, R28, 0x3000, RZ ;  /* 0x000030001c1b7810 */ /* 0x000fe40007f9e0ff */
[----:B------:R-:W-:Y:S02]  /*d460*/  LOP3.LUT R10, R33, 0x180, RZ, 0xc0, !PT ;  /* 0x00000180210a7812 */ /* 0x000fe400078ec0ff */
[----:B------:R-:W-:Y:S01]  /*d470*/  LOP3.LUT R12, R13, 0x180, RZ, 0xc0, !PT ;  /* 0x000001800d0c7812 */ /* 0x000fe200078ec0ff */
[----:B------:R-:W0:Y:S01]  /*d480*/  @P2 LDC R44, c[0x0][0xbec] ;  /* 0x0002fb00ff2c2b82 */ /* 0x000e220000000800 */
[----:B------:R-:W-:-:S02]  /*d490*/  SEL R63, R7, R6, P0 ;  /* 0x00000006073f7207 */ /* 0x000fc40000000000 */
[----:B------:R-:W-:Y:S01]  /*d4a0*/  SEL R60, R6, R7, P0 ;  /* 0x00000007063c7207 */ /* 0x000fe20000000000 */
[----:B------:R-:W-:Y:S01]  /*d4b0*/  IMAD.X R7, RZ, RZ, R29, P4 ;  /* 0x000000ffff077224 */ /* 0x000fe200020e061d */
[----:B------:R-:W-:Y:S02]  /*d4c0*/  LOP3.LUT R6, R27, 0x180, RZ, 0xc0, !PT ;  /* 0x000001801b067812 */ /* 0x000fe400078ec0ff */
[----:B------:R-:W-:Y:S01]  /*d4d0*/  SHF.R.U64 R10, R10, 0x3, RZ ;  /* 0x000000030a0a7819 */ /* 0x000fe200000012ff */
[----:B------:R-:W1:Y:S01]  /*d4e0*/  @P2 LDC R46, c[0x0][0xbf0] ;  /* 0x0002fc00ff2e2b82 */ /* 0x000e620000000800 */
[----:B------:R-:W-:Y:S02]  /*d4f0*/  SHF.R.U64 R12, R12, 0x3, RZ ;  /* 0x000000030c0c7819 */ /* 0x000fe400000012ff */
[----:B------:R-:W-:Y:S02]  /*d500*/  SHF.R.U64 R6, R6, 0x3, RZ ;  /* 0x0000000306067819 */ /* 0x000fe400000012ff */
[----:B------:R-:W-:-:S02]  /*d510*/  LOP3.LUT R10, R10, R33, RZ, 0x3c, !PT ;  /* 0x000000210a0a7212 */ /* 0x000fc400078e3cff */
[----:B------:R-:W-:Y:S01]  /*d520*/  LOP3.LUT R12, R12, R13, RZ, 0x3c, !PT ;  /* 0x0000000d0c0c7212 */ /* 0x000fe200078e3cff */
[----:B------:R-:W-:Y:S01]  /*d530*/  IMAD.X R13, RZ, RZ, R29, P1 ;  /* 0x000000ffff0d7224 */ /* 0x000fe200008e061d */
[----:B------:R-:W-:Y:S02]  /*d540*/  LOP3.LUT R6, R6, R27, RZ, 0x3c, !PT ;  /* 0x0000001b06067212 */ /* 0x000fe400078e3cff */
[----:B------:R-:W-:Y:S01]  /*d550*/  MOV R67, R10 ;  /* 0x0000000a00437202 */ /* 0x000fe20000000f00 */
[----:B------:R-:W-:Y:S01]  /*d560*/  VIADD R11, R17, UR39 ;  /* 0x00000027110b7c36 */ /* 0x000fe20008000000 */
[----:B------:R-:W-:Y:S02]  /*d570*/  SEL R57, R25, R26, P0 ;  /* 0x0000001a19397207 */ /* 0x000fe40000000000 */
[----:B------:R-:W-:Y:S02]  /*d580*/  SEL R52, R26, R25, P0 ;  /* 0x000000191a347207 */ /* 0x000fe40000000000 */
[----:B------:R-:W-:-:S02]  /*d590*/  IADD3 R25, P5, R28, 0x20, RZ ;  /* 0x000000201c197810 */ /* 0x000fc40007fbe0ff */
[----:B------:R-:W-:Y:S02]  /*d5a0*/  LOP3.LUT R14, R35, 0x180, RZ, 0xc0, !PT ;  /* 0x00000180230e7812 */ /* 0x000fe400078ec0ff */
[----:B------:R-:W-:Y:S02]  /*d5b0*/  LOP3.LUT R5, R28, 0x180, RZ, 0xc0, !PT ;  /* 0x000001801c057812 */ /* 0x000fe400078ec0ff */
[----:B------:R-:W-:Y:S01]  /*d5c0*/  MOV R68, R6 ;  /* 0x0000000600447202 */ /* 0x000fe20000000f00 */
[----:B0-----:R-:W-:Y:S01]  /*d5d0*/  @P2 IMAD.HI.U32 R7, R11, R44, RZ ;  /* 0x0000002c0b072227 */ /* 0x001fe200078e00ff */
[----:B------:R-:W-:Y:S02]  /*d5e0*/  IADD3 R41, P1, R8, 0x1800, RZ ;  /* 0x0000180008297810 */ /* 0x000fe40007f3e0ff */
[----:B------:R-:W-:Y:S01]  /*d5f0*/  MOV R64, R12 ;  /* 0x0000000c00407202 */ /* 0x000fe20000000f00 */
[----:B------:R-:W-:Y:S01]  /*d600*/  IMAD.MOV.U32 R6, RZ, RZ, R11 ;  /* 0x000000ffff067224 */ /* 0x000fe200078e000b */
[----:B------:R-:W-:-:S02]  /*d610*/  LOP3.LUT R4, R25, 0x180, RZ, 0xc0, !PT ;  /* 0x0000018019047812 */ /* 0x000fc400078ec0ff */
[----:B------:R-:W-:Y:S02]  /*d620*/  SHF.R.U64 R14, R14, 0x3, RZ ;  /* 0x000000030e0e7819 */ /* 0x000fe400000012ff */
[----:B------:R-:W-:Y:S02]  /*d630*/  IADD3 R65, P6, R8, 0x7800, RZ ;  /* 0x0000780008417810 */ /* 0x000fe40007fde0ff */
[----:B------:R-:W-:Y:S02]  /*d640*/  SHF.R.U64 R5, R5, 0x3, RZ ;  /* 0x0000000305057819 */ /* 0x000fe400000012ff */
[----:B------:R-:W-:Y:S02]  /*d650*/  SEL R55, R102, R103, P0 ;  /* 0x0000006766377207 */ /* 0x000fe40000000000 */
[----:B------:R-:W-:Y:S02]  /*d660*/  LOP3.LUT R40, R41, 0x180, RZ, 0xc0, !PT ;  /* 0x0000018029287812 */ /* 0x000fe400078ec0ff */
[----:B------:R-:W-:-:S02]  /*d670*/  SEL R102, R103, R102, P0 ;  /* 0x0000006667667207 */ /* 0x000fc40000000000 */
[----:B------:R-:W-:Y:S02]  /*d680*/  SHF.R.U64 R4, R4, 0x3, RZ ;  /* 0x0000000304047819 */ /* 0x000fe400000012ff */
[----:B------:R-:W-:Y:S02]  /*d690*/  LOP3.LUT R14, R14, R35, RZ, 0x3c, !PT ;  /* 0x000000230e0e7212 */ /* 0x000fe400078e3cff */
[----:B-1----:R-:W-:Y:S01]  /*d6a0*/  @P2 SHF.R.U32.HI R6, RZ, R46, R7 ;  /* 0x0000002eff062219 */ /* 0x002fe20000011607 */
[----:B------:R-:W-:Y:S01]  /*d6b0*/  IMAD.U32 R7, RZ, RZ, UR8 ;  /* 0x00000008ff077e24 */ /* 0x000fe2000f8e00ff */
[----:B------:R-:W-:Y:S01]  /*d6c0*/  LOP3.LUT R24, R65, 0x180, RZ, 0xc0, !PT ;  /* 0x0000018041187812 */ /* 0x000fe200078ec0ff */
[----:B------:R-:W-:Y:S01]  /*d6d0*/  ULDC.64 UR8, c[0x0][0xae8] ;  /* 0x0002ba0000087ab9 */ /* 0x000fe20000000a00 */
[----:B------:R-:W-:Y:S02]  /*d6e0*/  SEL R51, R132, R133, P0 ;  /* 0x0000008584337207 */ /* 0x000fe40000000000 */
[----:B------:R-:W-:Y:S01]  /*d6f0*/  LOP3.LUT R28, R5, R28, RZ, 0x3c, !PT ;  /* 0x0000001c051c7212 */ /* 0x000fe200078e3cff */
[----:B------:R-:W-:Y:S01]  /*d700*/  IMAD.X R5, RZ, RZ, R29, P5 ;  /* 0x000000ffff057224 */ /* 0x000fe200028e061d */
[----:B------:R-:W-:-:S02]  /*d710*/  SEL R38, R133, R132, P0 ;  /* 0x0000008485267207 */ /* 0x000fc40000000000 */
[----:B------:R-:W-:Y:S02]  /*d720*/  SHF.R.U64 R40, R40, 0x3, RZ ;  /* 0x0000000328287819 */ /* 0x000fe400000012ff */
[----:B------:R-:W-:Y:S02]  /*d730*/  LOP3.LUT R4, R4, R25, RZ, 0x3c, !PT ;  /* 0x0000001904047212 */ /* 0x000fe400078e3cff */
[----:B------:R-:W-:Y:S01]  /*d740*/  MOV R66, R14 ;  /* 0x0000000e00427202 */ /* 0x000fe20000000f00 */
[----:B------:R-:W-:Y:S01]  /*d750*/  IMAD.MOV R14, RZ, RZ, -R6 ;  /* 0x000000ffff0e7224 */ /* 0x000fe200078e0a06 */
[----:B------:R-:W-:Y:S02]  /*d760*/  SHF.R.U64 R24, R24, 0x3, RZ ;  /* 0x0000000318187819 */ /* 0x000fe400000012ff */
[----:B------:R-:W-:Y:S01]  /*d770*/  LOP3.LUT R40, R40, R41, RZ, 0x3c, !PT ;  /* 0x0000002928287212 */ /* 0x000fe200078e3cff */
[----:B------:R-:W-:Y:S01]  /*d780*/  IMAD.X R41, RZ, RZ, R9, P1 ;  /* 0x000000ffff297224 */ /* 0x000fe200008e0609 */
[----:B------:R-:W-:Y:S01]  /*d790*/  MOV R69, R4 ;  /* 0x0000000400457202 */ /* 0x000fe20000000f00 */
[----:B------:R-:W-:Y:S01]  /*d7a0*/  IMAD R5, R21, R14, R11 ;  /* 0x0000000e15057224 */ /* 0x000fe200078e020b */
[----:B------:R-:W-:-:S02]  /*d7b0*/  LOP3.LUT R24, R24, R65, RZ, 0x3c, !PT ;  /* 0x0000004118187212 */ /* 0x000fc400078e3cff */
[----:B------:R-:W-:Y:S02]  /*d7c0*/  SHF.R.S32.HI R4, RZ, 0x1f, R6 ;  /* 0x0000001fff047819 */ /* 0x000fe40000011406 */
[----:B------:R-:W-:Y:S02]  /*d7d0*/  IADD3 R10, P1, R6, UR6, RZ ;  /* 0x00000006060a7c10 */ /* 0x000fe4000ff3e0ff */
[----:B------:R-:W-:Y:S02]  /*d7e0*/  IADD3 R33, P4, R8, 0x4800, RZ ;  /* 0x0000480008217810 */ /* 0x000fe40007f9e0ff */
[----:B------:R-:W-:Y:S01]  /*d7f0*/  IADD3.X R11, R4, UR7, R7, P1, !PT ;  /* 0x00000007040b7c10 */ /* 0x000fe20008ffe407 */
[----:B------:R-:W-:Y:S01]  /*d800*/  ULDC.64 UR6, c[0x0][0xb88] ;  /* 0x0002e20000067ab9 */ /* 0x000fe20000000a00 */
[----:B------:R-:W-:Y:S02]  /*d810*/  IADD3 R35, P3, R8, 0x3000, RZ ;  /* 0x0000300008237810 */ /* 0x000fe40007f7e0ff */
[----:B------:R-:W-:Y:S01]  /*d820*/  SHF.R.S32.HI R4, RZ, 0x1f, R5 ;  /* 0x0000001fff047819 */ /* 0x000fe20000011405 */
[----:B------:R-:W-:Y:S01]  /*d830*/  IMAD.WIDE.U32 R10, R5, UR6, R10 ;  /* 0x00000006050a7c25 */ /* 0x000fe2000f8e000a */
[----:B------:R-:W-:-:S02]  /*d840*/  LOP3.LUT R32, R33, 0x180, RZ, 0xc0, !PT ;  /* 0x0000018021207812 */ /* 0x000fc400078ec0ff */
[----:B------:R-:W-:Y:S01]  /*d850*/  LOP3.LUT R34, R35, 0x180, RZ, 0xc0, !PT ;  /* 0x0000018023227812 */ /* 0x000fe200078ec0ff */
[----:B------:R-:W-:Y:S01]  /*d860*/  IMAD R4, R4, UR6, RZ ;  /* 0x0000000604047c24 */ /* 0x000fe2000f8e02ff */
[----:B------:R-:W-:Y:S02]  /*d870*/  SHF.R.U64 R32, R32, 0x3, RZ ;  /* 0x0000000320207819 */ /* 0x000fe400000012ff */
[----:B------:R-:W-:Y:S01]  /*d880*/  SHF.R.U64 R34, R34, 0x3, RZ ;  /* 0x0000000322227819 */ /* 0x000fe200000012ff */
[----:B------:R-:W-:Y:S01]  /*d890*/  IMAD R15, R5, UR7, R4 ;  /* 0x00000007050f7c24 */ /* 0x000fe2000f8e0204 */
[----:B------:R-:W-:Y:S01]  /*d8a0*/  LOP3.LUT R32, R32, R33, RZ, 0x3c, !PT ;  /* 0x0000002120207212 */ /* 0x000fe200078e3cff */
[----:B------:R-:W-:Y:S01]  /*d8b0*/  ULDC.64 UR6, c[0x0][0xb50] ;  /* 0x0002d40000067ab9 */ /* 0x000fe20000000a00 */
[----:B------:R-:W-:Y:S01]  /*d8c0*/  LOP3.LUT P1, RZ, R154, 0x3, RZ, 0xc0, !PT ;  /* 0x000000039aff7812 */ /* 0x000fe2000782c0ff */
[----:B------:R-:W-:Y:S01]  /*d8d0*/  IMAD.X R33, RZ, RZ, R9, P4 ;  /* 0x000000ffff217224 */ /* 0x000fe200020e0609 */
[----:B------:R-:W-:Y:S01]  /*d8e0*/  MOV R29, R28 ;  /* 0x0000001c001d7202 */ /* 0x000fe20000000f00 */
[----:B------:R-:W-:Y:S01]  /*d8f0*/  IMAD.IADD R11, R11, 0x1, R15 ;  /* 0x000000010b0b7824 */ /* 0x000fe200078e020f */
[----:B------:R-:W-:Y:S01]  /*d900*/  LOP3.LUT R34, R34, R35, RZ, 0x3c, !PT ;  /* 0x0000002322227212 */ /* 0x000fe200078e3cff */
[----:B------:R-:W-:Y:S01]  /*d910*/  IMAD.X R35, RZ, RZ, R9, P3 ;  /* 0x000000ffff237224 */ /* 0x000fe200018e0609 */
[----:B------:R-:W-:-:S02]  /*d920*/  IADD3 R27, P5, R8, 0x6000, RZ ;  /* 0x00006000081b7810 */ /* 0x000fc40007fbe0ff */
[----:B------:R-:W-:Y:S02]  /*d930*/  LOP3.LUT R25, R8, 0x180, RZ, 0xc0, !PT ;  /* 0x0000018008197812 */ /* 0x000fe400078ec0ff */
[----:B------:R-:W-:Y:S02]  /*d940*/  LOP3.LUT R26, R27, 0x180, RZ, 0xc0, !PT ;  /* 0x000001801b1a7812 */ /* 0x000fe400078ec0ff */
[----:B------:R-:W-:Y:S02]  /*d950*/  SHF.R.U64 R25, R25, 0x3, RZ ;  /* 0x0000000319197819 */ /* 0x000fe400000012ff */
[----:B------:R-:W-:Y:S02]  /*d960*/  SHF.R.U64 R26, R26, 0x3, RZ ;  /* 0x000000031a1a7819 */ /* 0x000fe400000012ff */
[----:B------:R-:W-:Y:S01]  /*d970*/  LOP3.LUT R8, R25, R8, RZ, 0x3c, !PT ;  /* 0x0000000819087212 */ /* 0x000fe200078e3cff */
[--C-:B------:R-:W-:Y:S01]  /*d980*/  IMAD.X R25, RZ, RZ, R9.reuse, P6 ;  /* 0x000000ffff197224 */ /* 0x100fe200030e0609 */
[----:B------:R-:W-:Y:S01]  /*d990*/  LOP3.LUT R26, R26, R27, RZ, 0x3c, !PT ;  /* 0x0000001b1a1a7212 */ /* 0x000fe200078e3cff */
[----:B------:R-:W-:-:S02]  /*d9a0*/  IMAD.X R27, RZ, RZ, R9, P5 ;  /* 0x000000ffff1b7224 */ /* 0x000fc400028e0609 */
[----:B------:R-:W-:Y:S01]  /*d9b0*/  VIADD R0, R0, 0x19c20 ;  /* 0x00019c2000007836 */ /* 0x000fe20000000000 */
[----:B--2---:R-:W-:Y:S01]  /*d9c0*/  LOP3.LUT R13, R2, 0x2, RZ, 0x3c, !PT ;  /* 0x00000002020d7812 */ /* 0x004fe200078e3cff */
[----:B------:R-:W-:Y:S04]  /*d9d0*/  SHFL.IDX PT, R39, R39, R2, 0x1c1f ;  /* 0x001c1f0227277589 */ /* 0x000fe800000e0000 */
[----:B------:R-:W-:Y:S04]  /*d9e0*/  SHFL.IDX PT, R53, R53, R2, 0x1c1f ;  /* 0x001c1f0235357589 */ /* 0x000fe800000e0000 */
[----:B------:R-:W0:Y:S04]  /*d9f0*/  SHFL.IDX PT, R42, R42, R13, 0x1c1f ;  /* 0x001c1f0d2a2a7589 */ /* 0x000e2800000e0000 */
[----:B------:R-:W1:Y:S04]  /*da00*/  SHFL.IDX PT, R12, R50, R13, 0x1c1f ;  /* 0x001c1f0d320c7589 */ /* 0x000e6800000e0000 */
[----:B------:R-:W-:Y:S04]  /*da10*/  SHFL.IDX PT, R43, R43, R2, 0x1c1f ;  /* 0x001c1f022b2b7589 */ /* 0x000fe800000e0000 */
[----:B------:R-:W2:Y:S04]  /*da20*/  SHFL.IDX PT, R30, R30, R13, 0x1c1f ;  /* 0x001c1f0d1e1e7589 */ /* 0x000ea800000e0000 */
[----:B------:R-:W-:Y:S04]  /*da30*/  SHFL.IDX PT, R45, R45, R2, 0x1c1f ;  /* 0x001c1f022d2d7589 */ /* 0x000fe800000e0000 */
[----:B------:R-:W-:Y:S04]  /*da40*/  SHFL.IDX PT, R47, R47, R2, 0x1c1f ;  /* 0x001c1f022f2f7589 */ /* 0x000fe800000e0000 */
[----:B------:R-:W-:Y:S01]  /*da50*/  SHFL.IDX PT, R55, R55, R2, 0x1c1f ;  /* 0x001c1f0237377589 */ /* 0x000fe200000e0000 */
[----:B0-----:R-:W-:-:S02]  /*da60*/  SEL R4, R39, R42, P0 ;  /* 0x0000002a27047207 */ /* 0x001fc40000000000 */
[----:B------:R-:W-:Y:S01]  /*da70*/  SEL R6, R42, R39, P0 ;  /* 0x000000272a067207 */ /* 0x000fe20000000000 */
[----:B------:R0:W3:Y:S01]  /*da80*/  SHFL.IDX PT, R44, R31, R13, 0x1c1f ;  /* 0x001c1f0d1f2c7589 */ /* 0x0000e200000e0000 */
[----:B-1----:R-:W-:Y:S02]  /*da90*/  SEL R5, R53, R12, P0 ;  /* 0x0000000c35057207 */ /* 0x002fe40000000000 */
[----:B------:R-:W-:Y:S01]  /*daa0*/  SEL R7, R12, R53, P0 ;  /* 0x000000350c077207 */ /* 0x000fe20000000000 */
[----:B------:R-:W1:Y:S04]  /*dab0*/  SHFL.IDX PT, R46, R36, R13, 0x1c1f ;  /* 0x001c1f0d242e7589 */ /* 0x000e6800000e0000 */
[----:B------:R-:W4:Y:S01]  /*dac0*/  SHFL.IDX PT, R102, R102, R13, 0x1c1f ;  /* 0x001c1f0d66667589 */ /* 0x000f2200000e0000 */
[----:B--2---:R-:W-:Y:S01]  /*dad0*/  SEL R12, R43, R30, P0 ;  /* 0x0000001e2b0c7207 */ /* 0x004fe20000000000 */
[----:B0-----:R-:W-:Y:S01]  /*dae0*/  VIADD R31, R156, UR39 ;  /* 0x000000279c1f7c36 */ /* 0x001fe20008000000 */
[----:B------:R-:W-:Y:S01]  /*daf0*/  SEL R14, R30, R43, P0 ;  /* 0x0000002b1e0e7207 */ /* 0x000fe20000000000 */
[----:B------:R-:W-:Y:S04]  /*db00*/  SHFL.IDX PT, R49, R49, R2, 0x1c1f ;  /* 0x001c1f0231317589 */ /* 0x000fe800000e0000 */
[----:B------:R-:W-:Y:S04]  /*db10*/  SHFL.IDX PT, R57, R57, R2, 0x1c1f ;  /* 0x001c1f0239397589 */ /* 0x000fe800000e0000 */
[----:B------:R0:W2:Y:S04]  /*db20*/  SHFL.IDX PT, R48, R37, R13, 0x1c1f ;  /* 0x001c1f0d25307589 */ /* 0x0000a800000e0000 */
[----:B------:R-:W-:Y:S01]  /*db30*/  SHFL.IDX PT, R52, R52, R13, 0x1c1f ;  /* 0x001c1f0d34347589 */ /* 0x000fe200000e0000 */
[----:B---3--:R-:W-:-:S02]  /*db40*/  SEL R28, R45, R44, P0 ;  /* 0x0000002c2d1c7207 */ /* 0x008fc40000000000 */
[----:B------:R-:W-:Y:S01]  /*db50*/  SEL R30, R44, R45, P0 ;  /* 0x0000002d2c1e7207 */ /* 0x000fe20000000000 */
[----:B------:R-:W-:Y:S01]  /*db60*/  SHFL.IDX PT, R51, R51, R2, 0x1c1f ;  /* 0x001c1f0233337589 */ /* 0x000fe200000e0000 */
[----:B-1----:R-:W-:Y:S02]  /*db70*/  SEL R36, R47, R46, P0 ;  /* 0x0000002e2f247207 */ /* 0x002fe40000000000 */
[----:B0-----:R-:W-:Y:S01]  /*db80*/  LEA R37, P4, R10, UR6, 0x2 ;  /* 0x000000060a257c11 */ /* 0x001fe2000f8810ff */
[----:B------:R-:W-:Y:S01]  /*db90*/  SHFL.IDX PT, R59, R59, R2, 0x1c1f ;  /* 0x001c1f023b3b7589 */ /* 0x000fe200000e0000 */
[----:B----4-:R-:W-:Y:S02]  /*dba0*/  SEL R15, R102, R55, P0 ;  /* 0x00000037660f7207 */ /* 0x010fe40000000000 */
[----:B------:R-:W-:Y:S01]  /*dbb0*/  LEA.HI.X R11, R10, UR7, R11, 0x2, P4 ;  /* 0x000000070a0b7c11 */ /* 0x000fe2000a0f140b */
[----:B------:R-:W-:Y:S04]  /*dbc0*/  SHFL.IDX PT, R62, R63, R2, 0x1c1f ;  /* 0x001c1f023f3e7589 */ /* 0x000fe800000e0000 */
[----:B------:R0:W1:Y:S04]  /*dbd0*/  SHFL.IDX PT, R50, R38, R13, 0x1c1f ;  /* 0x001c1f0d26327589 */ /* 0x00006800000e0000 */
[----:B------:R-:W3:Y:S01]  /*dbe0*/  SHFL.IDX PT, R54, R54, R13, 0x1c1f ;  /* 0x001c1f0d36367589 */ /* 0x000ee200000e0000 */
[----:B--2---:R-:W-:-:S03]  /*dbf0*/  SEL R44, R49, R48, P0 ;  /* 0x00000030312c7207 */ /* 0x004fc60000000000 */
[----:B------:R2:W-:Y:S01]  /*dc00*/  SHFL.IDX PT, R58, R61, R2, 0x1c1f ;  /* 0x001c1f023d3a7589 */ /* 0x0005e200000e0000 */
[----:B0-----:R-:W-:-:S03]  /*dc10*/  SEL R38, R46, R47, P0 ;  /* 0x0000002f2e267207 */ /* 0x001fc60000000000 */
[----:B------:R-:W0:Y:S01]  /*dc20*/  SHFL.IDX PT, R63, R56, R13, 0x1c1f ;  /* 0x001c1f0d383f7589 */ /* 0x000e2200000e0000 */
[----:B------:R-:W-:-:S03]  /*dc30*/  SEL R46, R48, R49, P0 ;  /* 0x00000031302e7207 */ /* 0x000fc60000000000 */
[----:B------:R4:W0:Y:S01]  /*dc40*/  SHFL.IDX PT, R65, R60, R13, 0x1c1f ;  /* 0x001c1f0d3c417589 */ /* 0x00082200000e0000 */
[----:B--2---:R-:W-:-:S03]  /*dc50*/  IMAD R2, R21, UR5, RZ ;  /* 0x0000000515027c24 */ /* 0x004fc6000f8e02ff */
[----:B------:R2:W-:Y:S02]  /*dc60*/  STSM.16.M88.4 [R29], R4 ;  /* 0x000000041d007844 */ /* 0x0005e40000000200 */
[----:B------:R-:W-:Y:S02]  /*dc70*/  ISETP.GE.OR P3, PT, R31, R2, P1 ;  /* 0x000000021f00720c */ /* 0x000fe40000f66670 */
[----:B------:R-:W-:Y:S01]  /*dc80*/  SHFL.IDX PT, R42, R37, RZ, 0x1c1f ;  /* 0x001c1fff252a7589 */ /* 0x000fe200000e0000 */
[----:B-1----:R-:W-:Y:S01]  /*dc90*/  SEL R48, R51, R50, P0 ;  /* 0x0000003233307207 */ /* 0x002fe20000000000 */
[----:B----4-:R-:W-:Y:S01]  /*dca0*/  VIADD R13, R31, 0x8 ;  /* 0x000000081f0d7836 */ /* 0x010fe20000000000 */
[----:B------:R-:W-:Y:S01]  /*dcb0*/  SEL R31, R52, R57, P0 ;  /* 0x00000039341f7207 */ /* 0x000fe20000000000 */
[----:B------:R1:W-:Y:S01]  /*dcc0*/  SHFL.IDX PT, R60, R37, 0x1, 0x1c1f ;  /* 0x003c1f00253c7f89 */ /* 0x0003e200000e0000 */
[----:B---3--:R-:W-:Y:S02]  /*dcd0*/  SEL R39, R54, R59, P0 ;  /* 0x0000003b36277207 */ /* 0x008fe40000000000 */
[----:B------:R-:W-:Y:S01]  /*dce0*/  ISETP.GE.OR P1, PT, R13, R2, P1 ;  /* 0x000000020d00720c */ /* 0x000fe20000f26670 */
[----:B------:R-:W3:Y:S01]  /*dcf0*/  SHFL.IDX PT, R43, R11, RZ, 0x1c1f ;  /* 0x001c1fff0b2b7589 */ /* 0x000ee200000e0000 */
[----:B------:R-:W-:-:S02]  /*dd00*/  SEL R13, R55, R102, P0 ;  /* 0x00000066370d7207 */ /* 0x000fc40000000000 */
[----:B------:R-:W-:Y:S01]  /*dd10*/  SEL R50, R50, R51, P0 ;  /* 0x0000003332327207 */ /* 0x000fe20000000000 */
[----:B------:R-:W4:Y:S01]  /*dd20*/  SHFL.IDX PT, R61, R11, 0x1, 0x1c1f ;  /* 0x003c1f000b3d7f89 */ /* 0x000f2200000e0000 */
[----:B--2---:R-:W-:Y:S02]  /*dd30*/  SEL R29, R57, R52, P0 ;  /* 0x00000034391d7207 */ /* 0x004fe40000000000 */
[----:B-1----:R-:W-:Y:S01]  /*dd40*/  SEL R37, R59, R54, P0 ;  /* 0x000000363b257207 */ /* 0x002fe20000000000 */
[----:B------:R-:W-:Y:S01]  /*dd50*/  STSM.16.M88.4 [R69], R12 ;  /* 0x0000000c45007844 */ /* 0x000fe20000000200 */
[----:B0-----:R-:W-:Y:S02]  /*dd60*/  SEL R45, R58, R63, P0 ;  /* 0x0000003f3a2d7207 */ /* 0x001fe40000000000 */
[----:B------:R-:W-:Y:S01]  /*dd70*/  SEL R47, R63, R58, P0 ;  /* 0x0000003a3f2f7207 */ /* 0x000fe20000000000 */
[----:B------:R-:W-:Y:S01]  /*dd80*/  STSM.16.M88.4 [R68], R28 ;  /* 0x0000001c44007844 */ /* 0x000fe20000000200 */
[----:B------:R-:W-:-:S02]  /*dd90*/  SEL R49, R62, R65, P0 ;  /* 0x000000413e317207 */ /* 0x000fc40000000000 */
[----:B------:R-:W-:Y:S01]  /*dda0*/  SEL R51, R65, R62, P0 ;  /* 0x0000003e41337207 */ /* 0x000fe20000000000 */
[----:B------:R0:W-:Y:S04]  /*ddb0*/  STSM.16.M88.4 [R67], R36 ;  /* 0x0000002443007844 */ /* 0x0001e80000000200 */
[----:B------:R-:W-:Y:S04]  /*ddc0*/  STSM.16.M88.4 [R66], R44 ;  /* 0x0000002c42007844 */ /* 0x000fe80000000200 */
[----:B------:R-:W-:Y:S01]  /*ddd0*/  STSM.16.M88.4 [R64], R48 ;  /* 0x0000003040007844 */ /* 0x000fe20000000200 */
[----:B------:R-:W-:Y:S08]  /*dde0*/  BAR.SYNC.DEFER_BLOCKING 0x1, 0x180 ;  /* 0x0046000000007b1d */ /* 0x000ff00000010000 */
[----:B0-----:R-:W0:Y:S08]  /*ddf0*/  @P2 LDC R36, c[0x0][0xbec] ;  /* 0x0002fb00ff242b82 */ /* 0x001e300000000800 */
[----:B------:R-:W1:Y:S01]  /*de00*/  @P2 LDC R37, c[0x0][0xbf0] ;  /* 0x0002fc00ff252b82 */ /* 0x000e620000000800 */
[----:B------:R-:W-:-:S02]  /*de10*/  UIMAD UR5, UR12, UR8, URZ ;  /* 0x000000080c0572a4 */ /* 0x000fc4000f8e023f */
[----:B------:R-:W-:Y:S01]  /*de20*/  UIMAD.WIDE.U32 UR6, UR38, UR8, URZ ;  /* 0x00000008260672a5 */ /* 0x000fe2000f8e003f */
[----:B---3--:R2:W-:Y:S01]  /*de30*/  @!P3 ST.E desc[UR46][R42.64], R3 ;  /* 0x000000032a00b985 */ /* 0x0085e2000c10192e */
[----:B------:R-:W-:-:S03]  /*de40*/  UIMAD UR5, UR38, UR9, UR5 ;  /* 0x00000009260572a4 */ /* 0x000fc6000f8e0205 */
[----:B----4-:R0:W-:Y:S04]  /*de50*/  @!P1 ST.E desc[UR46][R60.64], R20 ;  /* 0x000000143c009985 */ /* 0x0101e8000c10192e */
[----:B------:R3:W5:Y:S01]  /*de60*/  LD.E.128 R56, desc[UR46][R26.64] ;  /* 0x0000002e1a387980 */ /* 0x000762000c101d00 */
[----:B--2---:R-:W-:Y:S01]  /*de70*/  IMAD R3, R152, 0x60, R153 ;  /* 0x0000006098037824 */ /* 0x004fe200078e0299 */
[----:B------:R-:W-:Y:S02]  /*de80*/  UIMAD UR8, UR13, UR10, URZ ;  /* 0x0000000a0d0872a4 */ /* 0x000fe4000f8e023f */
[----:B------:R2:W5:Y:S01]  /*de90*/  LD.E.128 R28, desc[UR46][R24.64] ;  /* 0x0000002e181c7980 */ /* 0x000562000c101d00 */
[----:B---3--:R-:W-:Y:S01]  /*dea0*/  VIADD R27, R3, UR39 ;  /* 0x00000027031b7c36 */ /* 0x008fe20008000000 */
[----:B------:R-:W-:-:S02]  /*deb0*/  UIADD3 UR7, UR7, UR5, URZ ;  /* 0x0000000507077290 */ /* 0x000fc4000fffe03f */
[----:B------:R3:W5:Y:S01]  /*dec0*/  LD.E.128 R12, desc[UR46][R32.64] ;  /* 0x0000002e200c7980 */ /* 0x000762000c101d00 */
[----:B0-----:R-:W-:Y:S01]  /*ded0*/  @P2 IMAD.HI.U32 R20, R27, R36, RZ ;  /* 0x000000241b142227 */ /* 0x001fe200078e00ff */
[----:B------:R-:W-:Y:S02]  /*dee0*/  UIMAD UR5, UR37, UR11, UR8 ;  /* 0x0000000b250572a4 */ /* 0x000fe4000f8e0208 */
[----:B------:R-:W5:Y:S01]  /*def0*/  LD.E.128 R8, desc[UR46][R8.64] ;  /* 0x0000002e08087980 */ /* 0x000f62000c101d00 */
[----:B------:R-:W-:Y:S01]  /*df00*/  UIMAD.WIDE.U32 UR6, UR37, UR10, UR6 ;  /* 0x0000000a250672a5 */ /* 0x000fe2000f8e0006 */
[----:B------:R-:W-:Y:S01]  /*df10*/  IMAD.MOV.U32 R3, RZ, RZ, R27 ;  /* 0x000000ffff037224 */ /* 0x000fe200078e001b */
[----:B-1----:R-:W-:Y:S01]  /*df20*/  @P2 SHF.R.U32.HI R3, RZ, R37, R20 ;  /* 0x00000025ff032219 */ /* 0x002fe20000011614 */
[----:B------:R-:W-:Y:S01]  /*df30*/  ULDC.64 UR8, c[0x0][0xae0] ;  /* 0x0002b80000087ab9 */ /* 0x000fe20000000a00 */
[----:B------:R-:W-:Y:S01]  /*df40*/  UIADD3 UR5, UR7, UR5, URZ ;  /* 0x0000000507057290 */ /* 0x000fe2000fffe03f */
[----:B------:R-:W5:Y:S01]  /*df50*/  LD.E.128 R4, desc[UR46][R40.64] ;  /* 0x0000002e28047980 */ /* 0x000f62000c101d00 */
[--C-:B------:R-:W-:Y:S01]  /*df60*/  SHF.R.S32.HI R20, RZ, 0x1f, R3.reuse ;  /* 0x0000001fff147819 */ /* 0x100fe20000011403 */
[----:B------:R-:W-:-:S02]  /*df70*/  IMAD.MOV R26, RZ, RZ, -R3 ;  /* 0x000000ffff1a7224 */ /* 0x000fc400078e0a03 */
[----:B--2---:R-:W-:Y:S01]  /*df80*/  IMAD.U32 R25, RZ, RZ, UR7 ;  /* 0x00000007ff197e24 */ /* 0x004fe2000f8e00ff */
[----:B------:R0:W5:Y:S01]  /*df90*/  LD.E.128 R52, desc[UR46][R34.64] ;  /* 0x0000002e22347980 */ /* 0x000162000c101d00 */
[----:B------:R-:W-:Y:S02]  /*dfa0*/  IMAD R20, R20, UR8, RZ ;  /* 0x0000000814147c24 */ /* 0x000fe4000f8e02ff */
[----:B------:R-:W-:Y:S01]  /*dfb0*/  IMAD.U32 R24, RZ, RZ, UR6 ;  /* 0x00000006ff187e24 */ /* 0x000fe2000f8e00ff */
[----:B------:R-:W-:Y:S01]  /*dfc0*/  @!PT LDS RZ, [RZ] ;  /* 0x00000000fffff984 */ /* 0x000fe20000000800 */
[----:B------:R-:W-:Y:S01]  /*dfd0*/  @!PT LDS RZ, [RZ] ;  /* 0x00000000fffff984 */ /* 0x000fe20000000800 */
[----:B------:R-:W-:Y:S01]  /*dfe0*/  @!PT LDS RZ, [RZ] ;  /* 0x00000000fffff984 */ /* 0x000fe20000000800 */
[----:B------:R-:W-:Y:S01]  /*dff0*/  @!PT LDS RZ, [RZ] ;  /* 0x00000000fffff984 */ /* 0x000fe20000000800 */
[----:B------:R1:W-:Y:S06]  /*e000*/  MEMBAR.ALL.CTA ;  /* 0x0000000000007992 */ /* 0x0003ec0000008000 */
[----:B-1----:R-:W1:Y:S01]  /*e010*/  FENCE.VIEW.ASYNC.S ;  /* 0x00000000000073c6 */ /* 0x002e620000000000 */
[----:B------:R-:W-:Y:S01]  /*e020*/  IMAD.U32 R25, RZ, RZ, UR5 ;  /* 0x00000005ff197e24 */ /* 0x000fe2000f8e00ff */
[----:B------:R-:W-:Y:S01]  /*e030*/  ULDC.64 UR6, c[0x0][0xad8] ;  /* 0x0002b60000067ab9 */ /* 0x000fe20000000a00 */
[----:B------:R-:W-:-:S02]  /*e040*/  IMAD R27, R21, R26, R27 ;  /* 0x0000001a151b7224 */ /* 0x000fc400078e021b */
[C---:B---3--:R-:W-:Y:S02]  /*e050*/  IMAD R33, R3.reuse, UR9, R20 ;  /* 0x0000000903217c24 */ /* 0x048fe4000f8e0214 */
[----:B------:R-:W-:Y:S01]  /*e060*/  IMAD.WIDE.U32 R20, R3, UR8, R24 ;  /* 0x0000000803147c25 */ /* 0x000fe2000f8e0018 */
[----:B------:R-:W-:-:S03]  /*e070*/  SHF.R.S32.HI R3, RZ, 0x1f, R27 ;  /* 0x0000001fff037819 */ /* 0x000fc6000001141b */
[----:B------:R-:W-:Y:S02]  /*e080*/  IMAD.IADD R21, R21, 0x1, R33 ;  /* 0x0000000115157824 */ /* 0x000fe400078e0221 */
[----:B------:R-:W-:Y:S02]  /*e090*/  IMAD R24, R3, UR6, RZ ;  /* 0x0000000603187c24 */ /* 0x000fe4000f8e02ff */
[----:B------:R-:W-:Y:S02]  /*e0a0*/  VIADD R37, R153, UR39 ;  /* 0x0000002799257c36 */ /* 0x000fe40008000000 */
[C---:B------:R-:W-:Y:S02]  /*e0b0*/  IMAD R3, R27.reuse, UR7, R24 ;  /* 0x000000071b037c24 */ /* 0x040fe4000f8e0218 */
[----:B------:R-:W-:Y:S01]  /*e0c0*/  IMAD.WIDE.U32 R20, R27, UR6, R20 ;  /* 0x000000061b147c25 */ /* 0x000fe2000f8e0014 */
[----:B------:R-:W-:Y:S01]  /*e0d0*/  ISETP.GE.AND P0, PT, R37, R2, PT ;  /* 0x000000022500720c */ /* 0x000fe20003f06270 */
[----:B------:R-:W-:-:S02]  /*e0e0*/  ULDC.64 UR6, c[0x0][0xa80] ;  /* 0x0002a00000067ab9 */ /* 0x000fc40000000a00 */
[----:B------:R-:W-:Y:S01]  /*e0f0*/  IMAD.IADD R3, R21, 0x1, R3 ;  /* 0x0000000115037824 */ /* 0x000fe200078e0203 */
[C---:B0-----:R-:W-:Y:S02]  /*e100*/  LEA R34, P1, R20.reuse, UR6, 0x1 ;  /* 0x0000000614227c11 */ /* 0x041fe4000f8208ff */
[----:B------:R-:W-:Y:S02]  /*e110*/  PRMT R0, RZ, 0x654, R0 ;  /* 0x00000654ff007816 */ /* 0x000fe40000000000 */
[----:B------:R-:W-:Y:S01]  /*e120*/  LEA.HI.X R35, R20, UR7, R3, 0x1, P1 ;  /* 0x0000000714237c11 */ /* 0x000fe200088f0c03 */
[----:B-1----:R0:W1:Y:S01]  /*e130*/  SHFL.IDX PT, R24, R34, RZ, 0x1c1f ;  /* 0x001c1fff22187589 */ /* 0x00206200000e0000 */
[----:B------:R0:W-:Y:S01]  /*e140*/  SYNCS.ARRIVE.TRANS64.RED.A1T0 RZ, [R0+URZ], RZ ;  /* 0x000000ff00ff79a7 */ /* 0x0001e2000810043f */
[----:B------:R-:W-:Y:S02]  /*e150*/  BSSY B1, `(.L_x_751) ;  /* 0x0000011000017945 */ /* 0x000fe40003800000 */
[----:B------:R0:W2:Y:S01]  /*e160*/  SHFL.IDX PT, R25, R35, RZ, 0x1c1f ;  /* 0x001c1fff23197589 */ /* 0x0000a200000e0000 */
[----:B------:R-:W-:-:S02]  /*e170*/  SHF.R.S32.HI R70, RZ, 0x1f, R23 ;  /* 0x0000001fff467819 */ /* 0x000fc40000011417 */
        /* <DEDUP_REMOVED lines=14> */
.L_x_752:
[----:B------:R-:W-:Y:S05]  /*e260*/  BSYNC B1 ;  /* 0x0000000000017941 */ /* 0x000fea0003800000 */
.L_x_751:
[----:B------:R-:W-:Y:S01]  /*e270*/  VIADD R3, R37, 0x60 ;  /* 0x0000006025037836 */ /* 0x000fe20000000000 */
[----:B---3-5:R3:W4:Y:S04]  /*e280*/  SHFL.IDX PT, R9, R35, 0x1, 0x1c1f ;  /* 0x003c1f0023097f89 */ /* 0x02872800000e0000 */
[----:B------:R-:W-:Y:S01]  /*e290*/  ISETP.GE.AND P0, PT, R3, R2, PT ;  /* 0x000000020300720c */ /* 0x000fe20003f06270 */
[----:B------:R3:W0:-:S12]  /*e2a0*/  SHFL.IDX PT, R8, R34, 0x1, 0x1c1f ;  /* 0x003c1f0022087f89 */ /* 0x00061800000e0000 */
[----:B---3--:R-:W-:Y:S05]  /*e2b0*/  @P0 BRA `(.L_x_753) ;  /* 0x0000000800340947 */ /* 0x008fea0003800000 */
[----:B------:R-:W-:Y:S02]  /*e2c0*/  ULDC UR5, c[0x0][0xac8] ;  /* 0x0002b20000057ab9 */ /* 0x000fe40000000800 */
[----:B------:R-:W-:Y:S02]  /*e2d0*/  ISETP.GE.AND P2, PT, R22, UR5, PT ;  /* 0x0000000516007c0c */ /* 0x000fe4000bf46270 */
[----:B------:R-:W-:-:S11]  /*e2e0*/  ISETP.GE.AND P1, PT, R19, UR5, PT ;  /* 0x0000000513007c0c */ /* 0x000fd6000bf26270 */
[C---:B0-----:R-:W-:Y:S02]  /*e2f0*/  @!P2 LEA R10, P0, R22.reuse, R8, 0x1 ;  /* 0x00000008160aa211 */ /* 0x041fe400078008ff */
[----:B----4-:R-:W-:Y:S02]  /*e300*/  @!P1 IMAD.WIDE R2, R19, 0x2, R8 ;  /* 0x0000000213029825 */ /* 0x010fe400078e0208 */
[----:B------:R-:W-:Y:S02]  /*e310*/  @!P2 LEA.HI.X R11, R22, R9, R71, 0x1, P0 ;  /* 0x00000009160ba211 */ /* 0x000fe400000f0c47 */
[----:B------:R-:W-:Y:S01]  /*e320*/  ISETP.GE.AND P0, PT, R23, UR5, PT ;  /* 0x0000000517007c0c */ /* 0x000fe2000bf06270 */
[----:B------:R3:W-:Y:S04]  /*e330*/  @!P1 ST.E.128 desc[UR46][R2.64], R4 ;  /* 0x0000000402009985 */ /* 0x0007e8000c101d2e */
[----:B------:R3:W-:Y:S08]  /*e340*/  @!P2 ST.E.128 desc[UR46][R10.64], R12 ;  /* 0x0000000c0a00a985 */ /* 0x0007f0000c101d2e */
[----:B------:R-:W-:Y:S05]  /*e350*/  @P0 BRA `(.L_x_753) ;  /* 0x00000008000c0947 */ /* 0x000fea0003800000 */
[----:B---3--:R-:W-:-:S04]  /*e360*/  LEA R2, P0, R23, R8, 0x1 ;  /* 0x0000000817027211 */ /* 0x008fc800078008ff */
[----:B------:R-:W-:-:S05]  /*e370*/  LEA.HI.X R3, R23, R9, R70, 0x1, P0 ;  /* 0x0000000917037211 */ /* 0x000fca00000f0c46 */
[----:B------:R0:W-:Y:S01]  /*e380*/  ST.E.128 desc[UR46][R2.64], R28 ;  /* 0x0000001c02007985 */ /* 0x0001e2000c101d2e */
[----:B------:R-:W-:Y:S05]  /*e390*/  BRA `(.L_x_753) ;  /* 0x0000000400fc7947 */ /* 0x000fea0003800000 */
.L_x_750:
[----:B------:R-:W0:Y:S01]  /*e3a0*/  LDC R8, c[0x0][0xbe8] ;  /* 0x0002fa00ff087b82 */ /* 0x000e220000000800 */
[----:B------:R-:W1:Y:S01]  /*e3b0*/  S2R R0, SR_TID.X ;  /* 0x0000000000007919 */ /* 0x000e620000002100 */
[----:B------:R-:W-:Y:S01]  /*e3c0*/  USHF.R.S32.HI UR8, URZ, 0x1f, UR38 ;  /* 0x0000001f3f087899 */ /* 0x000fe20008011426 */
[----:B------:R-:W-:Y:S01]  /*e3d0*/  BSSY B1, `(.L_x_754) ;  /* 0x0000031000017945 */ /* 0x000fe20003800000 */
[----:B------:R-:W-:Y:S01]  /*e3e0*/  USHF.R.S32.HI UR9, URZ, 0x1f, UR37 ;  /* 0x0000001f3f097899 */ /* 0x000fe20008011425 */
[----:B------:R-:W-:Y:S01]  /*e3f0*/  IMAD R6, R152, 0x60, R153 ;  /* 0x0000006098067824 */ /* 0x000fe200078e0299 */
[----:B0-----:R-:W-:Y:S01]  /*e400*/  ISETP.NE.AND P1, PT, R8, 0x1, PT ;  /* 0x000000010800780c */ /* 0x001fe20003f25270 */
[----:B-1----:R-:W-:-:S12]  /*e410*/  VIADD R0, R0, 0xffffff80 ;  /* 0xffffff8000007836 */ /* 0x002fd80000000000 */
[----:B------:R-:W0:Y:S01]  /*e420*/  @P1 LDC R9, c[0x0][0xbec] ;  /* 0x0002fb00ff091b82 */ /* 0x000e220000000800 */
[----:B------:R-:W-:-:S07]  /*e430*/  ISETP.GE.AND P0, PT, R0, 0xc0, PT ;  /* 0x000000c00000780c */ /* 0x000fce0003f06270 */
[----:B------:R-:W1:Y:S06]  /*e440*/  @P1 LDC R11, c[0x0][0xbf0] ;  /* 0x0002fc00ff0b1b82 */ /* 0x000e6c0000000800 */
[----:B------:R-:W-:Y:S05]  /*e450*/  @P0 BRA `(.L_x_755) ;  /* 0x0000000000a00947 */ /* 0x000fea0003800000 */
[----:B------:R-:W2:Y:S01]  /*e460*/  S2R R0, SR_TID.X ;  /* 0x0000000000007919 */ /* 0x000ea20000002100 */
[----:B------:R-:W3:Y:S01]  /*e470*/  LDC R3, c[0x0][0xbe8] ;  /* 0x0002fa00ff037b82 */ /* 0x000ee20000000800 */
[----:B------:R-:W-:Y:S01]  /*e480*/  IMAD.U32 R4, RZ, RZ, UR39 ;  /* 0x00000027ff047e24 */ /* 0x000fe2000f8e00ff */
[----:B------:R-:W-:Y:S02]  /*e490*/  ULDC UR5, c[0x0][0xa88] ;  /* 0x0002a20000057ab9 */ /* 0x000fe40000000800 */
[----:B---3--:R-:W-:Y:S02]  /*e4a0*/  IMAD R5, R3, UR5, RZ ;  /* 0x0000000503057c24 */ /* 0x008fe4000f8e02ff */
[----:B--2---:R-:W-:-:S04]  /*e4b0*/  IADD3 R4, R4, -0x80, R0 ;  /* 0xffffff8004047810 */ /* 0x004fc80007ffe000 */
[----:B------:R-:W-:-:S13]  /*e4c0*/  ISETP.GE.AND P0, PT, R4, R5, PT ;  /* 0x000000050400720c */ /* 0x000fda0003f06270 */
[----:B------:R-:W-:Y:S05]  /*e4d0*/  @P0 BRA `(.L_x_755) ;  /* 0x0000000000800947 */ /* 0x000fea0003800000 */
[----:B------:R-:W-:Y:S01]  /*e4e0*/  ISETP.NE.AND P0, PT, R3, 0x1, PT ;  /* 0x000000010300780c */ /* 0x000fe20003f05270 */
[----:B------:R-:W-:Y:S01]  /*e4f0*/  ULDC.64 UR10, c[0x0][0xb90] ;  /* 0x0002e400000a7ab9 */ /* 0x000fe20000000a00 */
[----:B------:R-:W-:Y:S01]  /*e500*/  IMAD.MOV.U32 R2, RZ, RZ, R4 ;  /* 0x000000ffff027224 */ /* 0x000fe200078e0004 */
[----:B------:R-:W-:Y:S02]  /*e510*/  UIMAD UR5, UR8, UR10, URZ ;  /* 0x0000000a080572a4 */ /* 0x000fe4000f8e023f */
[----:B------:R-:W-:Y:S02]  /*e520*/  UIMAD.WIDE.U32 UR6, UR38, UR10, URZ ;  /* 0x0000000a260672a5 */ /* 0x000fe4000f8e003f */
[----:B------:R-:W-:-:S03]  /*e530*/  UIMAD UR5, UR38, UR11, UR5 ;  /* 0x0000000b260572a4 */ /* 0x000fc6000f8e0205 */
[----:B------:R-:W-:Y:S01]  /*e540*/  ULDC.64 UR10, c[0x0][0xb98] ;  /* 0x0002e600000a7ab9 */ /* 0x000fe20000000a00 */
[----:B------:R-:W-:Y:S02]  /*e550*/  UIADD3 UR7, UR7, UR5, URZ ;  /* 0x0000000507077290 */ /* 0x000fe4000fffe03f */
[----:B------:R-:W2:Y:S01]  /*e560*/  @P0 LDC R5, c[0x0][0xbec] ;  /* 0x0002fb00ff050b82 */ /* 0x000ea20000000800 */
[----:B------:R-:W-:Y:S02]  /*e570*/  UIMAD UR5, UR9, UR10, URZ ;  /* 0x0000000a090572a4 */ /* 0x000fe4000f8e023f */
[----:B------:R-:W-:Y:S02]  /*e580*/  UIMAD.WIDE.U32 UR6, UR37, UR10, UR6 ;  /* 0x0000000a250672a5 */ /* 0x000fe4000f8e0006 */
[----:B------:R-:W-:-:S03]  /*e590*/  UIMAD UR5, UR37, UR11, UR5 ;  /* 0x0000000b250572a4 */ /* 0x000fc6000f8e0205 */
[----:B------:R-:W3:Y:S01]  /*e5a0*/  @P0 LDC R7, c[0x0][0xbf0] ;  /* 0x0002fc00ff070b82 */ /* 0x000ee20000000800 */
[----:B------:R-:W-:Y:S01]  /*e5b0*/  ULDC.64 UR10, c[0x0][0xb88] ;  /* 0x0002e200000a7ab9 */ /* 0x000fe20000000a00 */
[----:B--2---:R-:W-:-:S05]  /*e5c0*/  @P0 IMAD.HI.U32 R0, R4, R5, RZ ;  /* 0x0000000504000227 */ /* 0x004fca00078e00ff */
[----:B---3--:R-:W-:-:S05]  /*e5d0*/  @P0 SHF.R.U32.HI R2, RZ, R7, R0 ;  /* 0x00000007ff020219 */ /* 0x008fca0000011600 */
[----:B------:R-:W-:-:S04]  /*e5e0*/  IMAD.MOV R5, RZ, RZ, -R2 ;  /* 0x000000ffff057224 */ /* 0x000fc800078e0a02 */
[----:B------:R-:W-:Y:S01]  /*e5f0*/  IMAD R5, R3, R5, R4 ;  /* 0x0000000503057224 */ /* 0x000fe200078e0204 */
[----:B------:R-:W-:Y:S01]  /*e600*/  SHF.R.S32.HI R3, RZ, 0x1f, R2 ;  /* 0x0000001fff037819 */ /* 0x000fe20000011402 */
[----:B------:R-:W-:Y:S01]  /*e610*/  IMAD.U32 R4, RZ, RZ, UR5 ;  /* 0x00000005ff047e24 */ /* 0x000fe2000f8e00ff */
[----:B------:R-:W-:Y:S02]  /*e620*/  IADD3 R2, P0, R2, UR6, RZ ;  /* 0x0000000602027c10 */ /* 0x000fe4000ff1e0ff */
[----:B------:R-:W-:Y:S02]  /*e630*/  SHF.R.S32.HI R0, RZ, 0x1f, R5 ;  /* 0x0000001fff007819 */ /* 0x000fe40000011405 */
[----:B------:R-:W-:Y:S01]  /*e640*/  IADD3.X R3, R3, UR7, R4, P0, !PT ;  /* 0x0000000703037c10 */ /* 0x000fe200087fe404 */
[----:B------:R-:W-:Y:S02]  /*e650*/  ULDC.64 UR6, c[0x0][0xb50] ;  /* 0x0002d40000067ab9 */ /* 0x000fe40000000a00 */
[----:B------:R-:W-:-:S02]  /*e660*/  IMAD R0, R0, UR10, RZ ;  /* 0x0000000a00007c24 */ /* 0x000fc4000f8e02ff */
[----:B------:R-:W-:-:S04]  /*e670*/  IMAD.WIDE.U32 R2, R5, UR10, R2 ;  /* 0x0000000a05027c25 */ /* 0x000fc8000f8e0002 */
[----:B------:R-:W-:Y:S01]  /*e680*/  IMAD R7, R5, UR11, R0 ;  /* 0x0000000b05077c24 */ /* 0x000fe2000f8e0200 */
[----:B------:R-:W-:-:S03]  /*e690*/  LEA R4, P0, R2, UR6, 0x2 ;  /* 0x0000000602047c11 */ /* 0x000fc6000f8010ff */
[----:B------:R-:W-:-:S05]  /*e6a0*/  IMAD.IADD R3, R3, 0x1, R7 ;  /* 0x0000000103037824 */ /* 0x000fca00078e0207 */
[----:B------:R-:W-:Y:S01]  /*e6b0*/  LEA.HI.X R5, R2, UR7, R3, 0x2, P0 ;  /* 0x0000000702057c11 */ /* 0x000fe200080f1403 */
[----:B------:R-:W-:-:S05]  /*e6c0*/  IMAD.MOV.U32 R3, RZ, RZ, -0x800000 ;  /* 0xff800000ff037424 */ /* 0x000fca00078e00ff */
[----:B------:R2:W-:Y:S02]  /*e6d0*/  STG.E desc[UR46][R4.64], R3 ;  /* 0x0000000304007986 */ /* 0x0005e4000c10192e */
.L_x_755:
[----:B------:R-:W-:Y:S05]  /*e6e0*/  BSYNC B1 ;  /* 0x0000000000017941 */ /* 0x000fea0003800000 */
.L_x_754:
[----:B------:R-:W-:Y:S01]  /*e6f0*/  ULDC.64 UR10, c[0x0][0xae8] ;  /* 0x0002ba00000a7ab9 */ /* 0x000fe20000000a00 */
[----:B------:R-:W-:Y:S01]  /*e700*/  VIADD R6, R6, UR39 ;  /* 0x0000002706067c36 */ /* 0x000fe20008000000 */
[----:B------:R-:W-:Y:S01]  /*e710*/  UIMAD UR5, UR8, UR10, URZ ;  /* 0x0000000a080572a4 */ /* 0x000fe2000f8e023f */
[----:B------:R-:W-:Y:S01]  /*e720*/  BSSY B1, `(.L_x_756) ;  /* 0x0000035000017945 */ /* 0x000fe20003800000 */
[----:B------:R-:W-:Y:S01]  /*e730*/  UIMAD.WIDE.U32 UR6, UR38, UR10, URZ ;  /* 0x0000000a260672a5 */ /* 0x000fe2000f8e003f */
[----:B0-----:R-:W-:Y:S01]  /*e740*/  @P1 IMAD.HI.U32 R0, R6, R9, RZ ;  /* 0x0000000906001227 */ /* 0x001fe200078e00ff */
[----:B------:R-:W-:Y:S01]  /*e750*/  UIMAD UR5, UR38, UR11, UR5 ;  /* 0x0000000b260572a4 */ /* 0x000fe2000f8e0205 */
[----:B------:R-:W-:Y:S02]  /*e760*/  SHF.R.S32.HI R14, RZ, 0x1f, R23 ;  /* 0x0000001fff0e7819 */ /* 0x000fe40000011417 */
[----:B------:R-:W-:Y:S01]  /*e770*/  ULDC.64 UR10, c[0x0][0xaf0] ;  /* 0x0002bc00000a7ab9 */ /* 0x000fe20000000a00 */
[----:B------:R-:W-:Y:S01]  /*e780*/  UIADD3 UR7, UR7, UR5, URZ ;  /* 0x0000000507077290 */ /* 0x000fe2000fffe03f */
[----:B--2---:R-:W-:Y:S01]  /*e790*/  IMAD.MOV.U32 R5, RZ, RZ, R6 ;  /* 0x000000ffff057224 */ /* 0x004fe200078e0006 */
[----:B------:R-:W-:Y:S01]  /*e7a0*/  UIMAD UR5, UR9, UR10, URZ ;  /* 0x0000000a090572a4 */ /* 0x000fe2000f8e023f */
[----:B-1----:R-:W-:Y:S01]  /*e7b0*/  @P1 SHF.R.U32.HI R5, RZ, R11, R0 ;  /* 0x0000000bff051219 */ /* 0x002fe20000011600 */
[----:B------:R-:W-:Y:S01]  /*e7c0*/  UIMAD.WIDE.U32 UR6, UR37, UR10, UR6 ;  /* 0x0000000a250672a5 */ /* 0x000fe2000f8e0006 */
[----:B------:R-:W-:Y:S01]  /*e7d0*/  SHF.R.S32.HI R15, RZ, 0x1f, R22 ;  /* 0x0000001fff0f7819 */ /* 0x000fe20000011416 */
[----:B------:R-:W-:Y:S01]  /*e7e0*/  UIMAD UR5, UR37, UR11, UR5 ;  /* 0x0000000b250572a4 */ /* 0x000fe2000f8e0205 */
[--C-:B------:R-:W-:Y:S01]  /*e7f0*/  SHF.R.S32.HI R0, RZ, 0x1f, R5.reuse ;  /* 0x0000001fff007819 */ /* 0x100fe20000011405 */
[----:B------:R-:W-:Y:S01]  /*e800*/  IMAD.MOV R7, RZ, RZ, -R5 ;  /* 0x000000ffff077224 */ /* 0x000fe200078e0a05 */
[----:B------:R-:W-:Y:S01]  /*e810*/  ULDC.64 UR8, c[0x0][0xae0] ;  /* 0x0002b80000087ab9 */ /* 0x000fe20000000a00 */
[----:B------:R-:W-:-:S02]  /*e820*/  UIADD3 UR5, UR7, UR5, URZ ;  /* 0x0000000507057290 */ /* 0x000fc4000fffe03f */
[----:B------:R-:W-:Y:S02]  /*e830*/  IMAD.U32 R3, RZ, RZ, UR7 ;  /* 0x00000007ff037e24 */ /* 0x000fe4000f8e00ff */
[----:B------:R-:W-:Y:S02]  /*e840*/  IMAD R7, R8, R7, R6 ;  /* 0x0000000708077224 */ /* 0x000fe400078e0206 */
[----:B------:R-:W-:Y:S02]  /*e850*/  IMAD R0, R0, UR8, RZ ;  /* 0x0000000800007c24 */ /* 0x000fe4000f8e02ff */
[----:B------:R-:W-:Y:S01]  /*e860*/  IMAD.U32 R2, RZ, RZ, UR6 ;  /* 0x00000006ff027e24 */ /* 0x000fe2000f8e00ff */
[----:B------:R-:W-:Y:S01]  /*e870*/  ULDC.64 UR6, c[0x0][0xad8] ;  /* 0x0002b60000067ab9 */ /* 0x000fe20000000a00 */
[----:B------:R-:W-:Y:S01]  /*e880*/  IMAD.U32 R3, RZ, RZ, UR5 ;  /* 0x00000005ff037e24 */ /* 0x000fe2000f8e00ff */
[----:B------:R-:W-:Y:S01]  /*e890*/  ULDC UR5, c[0x0][0xa88] ;  /* 0x0002a20000057ab9 */ /* 0x000fe20000000800 */
[C---:B------:R-:W-:Y:S01]  /*e8a0*/  IMAD R9, R5.reuse, UR9, R0 ;  /* 0x0000000905097c24 */ /* 0x040fe2000f8e0200 */
[----:B------:R-:W-:Y:S01]  /*e8b0*/  SHF.R.S32.HI R0, RZ, 0x1f, R7 ;  /* 0x0000001fff007819 */ /* 0x000fe20000011407 */
[----:B------:R-:W-:-:S04]  /*e8c0*/  IMAD.WIDE.U32 R2, R5, UR8, R2 ;  /* 0x0000000805027c25 */ /* 0x000fc8000f8e0002 */
[----:B------:R-:W-:Y:S02]  /*e8d0*/  IMAD R0, R0, UR6, RZ ;  /* 0x0000000600007c24 */ /* 0x000fe4000f8e02ff */
[----:B------:R-:W-:Y:S02]  /*e8e0*/  IMAD.IADD R3, R3, 0x1, R9 ;  /* 0x0000000103037824 */ /* 0x000fe400078e0209 */
[C---:B------:R-:W-:Y:S02]  /*e8f0*/  IMAD R5, R7.reuse, UR7, R0 ;  /* 0x0000000707057c24 */ /* 0x040fe4000f8e0200 */
[----:B------:R-:W-:Y:S01]  /*e900*/  IMAD.WIDE.U32 R2, R7, UR6, R2 ;  /* 0x0000000607027c25 */ /* 0x000fe2000f8e0002 */
[----:B------:R-:W-:-:S03]  /*e910*/  ULDC.64 UR6, c[0x0][0xa80] ;  /* 0x0002a00000067ab9 */ /* 0x000fc60000000a00 */
[----:B------:R-:W-:Y:S01]  /*e920*/  IMAD R7, R8, UR5, RZ ;  /* 0x0000000508077c24 */ /* 0x000fe2000f8e02ff */
[----:B------:R-:W-:Y:S01]  /*e930*/  LEA R4, P1, R2, UR6, 0x1 ;  /* 0x0000000602047c11 */ /* 0x000fe2000f8208ff */
[----:B------:R-:W-:Y:S02]  /*e940*/  VIADD R0, R153, UR39 ;  /* 0x0000002799007c36 */ /* 0x000fe40008000000 */
[----:B------:R-:W-:-:S03]  /*e950*/  IMAD.IADD R3, R3, 0x1, R5 ;  /* 0x0000000103037824 */ /* 0x000fc600078e0205 */
[----:B------:R-:W-:Y:S02]  /*e960*/  ISETP.GE.AND P0, PT, R0, R7, PT ;  /* 0x000000070000720c */ /* 0x000fe40003f06270 */
[----:B------:R-:W-:Y:S02]  /*e970*/  LEA.HI.X R5, R2, UR7, R3, 0x1, P1 ;  /* 0x0000000702057c11 */ /* 0x000fe400088f0c03 */
[----:B------:R0:W1:Y:S04]  /*e980*/  SHFL.IDX PT, R2, R4, RZ, 0x1c1f ;  /* 0x001c1fff04027589 */ /* 0x00006800000e0000 */
[----:B------:R0:W2:Y:S05]  /*e990*/  SHFL.IDX PT, R3, R5, RZ, 0x1c1f ;  /* 0x001c1fff05037589 */ /* 0x0000aa00000e0000 */
        /* <DEDUP_REMOVED lines=13> */
.L_x_757:
[----:B------:R-:W-:Y:S05]  /*ea70*/  BSYNC B1 ;  /* 0x0000000000017941 */ /* 0x000fea0003800000 */
.L_x_756:
        /* <DEDUP_REMOVED lines=9> */
[CC--:B-1----:R-:W-:Y:S02]  /*eb10*/  @!P3 LEA R6, P0, R22.reuse, R2.reuse, 0x1 ;  /* 0x000000021606b211 */ /* 0x0c2fe400078008ff */
[----:B---3--:R-:W-:Y:S02]  /*eb20*/  @!P4 LEA R8, P1, R23, R2, 0x1 ;  /* 0x000000021708c211 */ /* 0x008fe400078208ff */
[----:B0---4-:R-:W-:Y:S01]  /*eb30*/  @!P2 IMAD.WIDE R4, R19, 0x2, R2 ;  /* 0x000000021304a825 */ /* 0x011fe200078e0202 */
[-C--:B------:R-:W-:Y:S02]  /*eb40*/  @!P3 LEA.HI.X R7, R22, R3.reuse, R15, 0x1, P0 ;  /* 0x000000031607b211 */ /* 0x080fe400000f0c0f */
[----:B------:R-:W-:Y:S02]  /*eb50*/  @!P4 LEA.HI.X R9, R23, R3, R14, 0x1, P1 ;  /* 0x000000031709c211 */ /* 0x000fe400008f0c0e */
[----:B------:R0:W-:Y:S04]  /*eb60*/  @!P2 ST.E.128 desc[UR46][R4.64], RZ ;  /* 0x000000ff0400a985 */ /* 0x0001e8000c101d2e */
[----:B------:R0:W-:Y:S04]  /*eb70*/  @!P3 ST.E.128 desc[UR46][R6.64], RZ ;  /* 0x000000ff0600b985 */ /* 0x0001e8000c101d2e */
[----:B------:R0:W-:Y:S02]  /*eb80*/  @!P4 ST.E.128 desc[UR46][R8.64], RZ ;  /* 0x000000ff0800c985 */ /* 0x0001e4000c101d2e */
.L_x_753:
[----:B------:R-:W-:Y:S05]  /*eb90*/  BSYNC B0 ;  /* 0x0000000000007941 */ /* 0x000fea0003800000 */
.L_x_749:
[----:B------:R-:W-:Y:S02]  /*eba0*/  ULDC UR5, c[0x0][0xc38] ;  /* 0x00030e0000057ab9 */ /* 0x000fe40000000800 */
[----:B------:R-:W-:-:S06]  /*ebb0*/  UISETP.GE.AND UP0, UPT, UR4, UR5, UPT ;  /* 0x000000050400728c */ /* 0x000fcc000bf06270 */
[----:B------:R-:W-:-:S13]  /*ebc0*/  PLOP3.LUT P0, PT, PT, PT, UP0, 0x80, 0x0 ;  /* 0x000000000000781c */ /* 0x000fda0003f0f008 */
[----:B------:R-:W-:Y:S05]  /*ebd0*/  @!P0 BRA `(.L_x_758) ;  /* 0xffffff20005c8947 */ /* 0x000fea000383ffff */
[----:B------:R-:W-:Y:S05]  /*ebe0*/  EXIT ;  /* 0x000000000000794d */ /* 0x000fea0003800000 */
.L_x_664:
[----:B------:R-:W-:-:S08]  /*ebf0*/  NOP ;  /* 0x0000000000007918 */ /* 0x000fd00000000000 */
[----:B------:R-:W0:-:S00]  /*ec00*/  USETMAXREG.DEALLOC.CTAPOOL 0x20 ;  /* 0x00000020000079c8 */ /* 0x000e0000080e0500 */
[----:B0-----:R-:W-:-:S06]  /*ec10*/  LOP3.LUT R2, R0, 0x3, RZ, 0xc0, !PT ;  /* 0x0000000300027812 */ /* 0x001fcc00078ec0ff */
[----:B------:R-:W0:Y:S01]  /*ec20*/  S2UR UR6, SR_CTAID.X ;  /* 0x00000000000679c3 */ /* 0x000e220000002500 */
[----:B------:R-:W-:Y:S01]  /*ec30*/  LOP3.LUT R18, R18, 0xfffffffb, RZ, 0xc0, !PT ;  /* 0xfffffffb12127812 */ /* 0x000fe200078ec0ff */
[----:B------:R-:W-:Y:S01]  /*ec40*/  STL [R1], RZ ;  /* 0x000000ff01007387 */ /* 0x000fe20000100800 */
[----:B------:R-:W-:Y:S02]  /*ec50*/  IMAD.MOV.U32 R19, RZ, RZ, RZ ;  /* 0x000000ffff137224 */ /* 0x000fe400078e00ff */
[----:B------:R-:W-:Y:S01]  /*ec60*/  IMAD.MOV.U32 R22, RZ, RZ, 0x1 ;  /* 0x00000001ff167424 */ /* 0x000fe200078e00ff */
[----:B------:R1:W2:Y:S02]  /*ec70*/  SHFL.IDX PT, R3, R2, RZ, 0x1f ;  /* 0x00001fff02037589 */ /* 0x0002a400000e0000 */
[----:B-1----:R-:W0:Y:S01]  /*ec80*/  LDC R2, c[0x0][0xc38] ;  /* 0x00030e00ff027b82 */ /* 0x002e220000000800 */
[----:B--2---:R-:W-:-:S13]  /*ec90*/  ISETP.NE.AND P0, PT, R3, RZ, PT ;  /* 0x000000ff0300720c */ /* 0x004fda0003f05270 */
[----:B------:R-:W-:Y:S01]  /*eca0*/  @P0 LOP3.LUT R18, R18, 0x4, RZ, 0xfc, !PT ;  /* 0x0000000412120812 */ /* 0x000fe200078efcff */
[----:B------:R-:W-:Y:S06]  /*ecb0*/  @P0 BAR.ARV 0x4, 0x200 ;  /* 0x0108000000000b1d */ /* 0x000fec0000002000 */
[----:B0-----:R-:W-:-:S13]  /*ecc0*/  ISETP.LE.AND P0, PT, R2, UR6, PT ;  /* 0x0000000602007c0c */ /* 0x001fda000bf03270 */
[----:B------:R-:W-:Y:S05]  /*ecd0*/  @P0 BRA `(.L_x_759) ;  /* 0x0000003800f40947 */ /* 0x000fea0003800000 */
[----:B------:R-:W0:Y:S01]  /*ece0*/  S2R R12, SR_TID.X ;  /* 0x00000000000c7919 */ /* 0x000e220000002100 */
[----:B------:R-:W1:Y:S01]  /*ecf0*/  S2UR UR5, SR_CgaCtaId ;  /* 0x00000000000579c3 */ /* 0x000e620000008800 */
[----:B------:R-:W-:Y:S01]  /*ed00*/  IMAD.SHL.U32 R7, R0, 0x800, RZ ;  /* 0x0000080000077824 */ /* 0x000fe200078e00ff */
[----:B------:R-:W-:Y:S01]  /*ed10*/  UMOV UR4, 0x400 ;  /* 0x0000040000047882 */ /* 0x000fe20000000000 */
[----:B------:R2:W-:Y:S01]  /*ed20*/  STL [R1], RZ ;  /* 0x000000ff01007387 */ /* 0x0005e20000100800 */
[----:B------:R-:W-:Y:S01]  /*ed30*/  IMAD.MOV.U32 R26, RZ, RZ, 0x40 ;  /* 0x00000040ff1a7424 */ /* 0x000fe200078e00ff */
[----:B------:R-:W-:Y:S01]  /*ed40*/  ULOP3.LUT UR38, UR42, 0x1, URZ, 0xfc, !UPT ;  /* 0x000000012a267892 */ /* 0x000fe2000f8efc3f */
[----:B------:R-:W-:Y:S01]  /*ed50*/  IMAD.U32 R28, RZ, RZ, UR6 ;  /* 0x00000006ff1c7e24 */ /* 0x000fe2000f8e00ff */
[----:B------:R-:W-:Y:S01]  /*ed60*/  ULOP3.LUT UR45, UR42, 0x2, URZ, 0xfc, !UPT ;  /* 0x000000022a2d7892 */ /* 0x000fe2000f8efc3f */
[----:B------:R-:W-:Y:S01]  /*ed70*/  IMAD.MOV.U32 R22, RZ, RZ, 0x1 ;  /* 0x00000001ff167424 */ /* 0x000fe200078e00ff */
[----:B------:R-:W-:Y:S01]  /*ed80*/  ULDC UR43, c[0x0][0xc] ;  /* 0x00000300002b7ab9 */ /* 0x000fe20000000800 */
[----:B------:R-:W-:Y:S01]  /*ed90*/  IMAD.MOV.U32 R19, RZ, RZ, RZ ;  /* 0x000000ffff137224 */ /* 0x000fe200078e00ff */
[----:B------:R-:W-:Y:S01]  /*eda0*/  ULDC.64 UR50, c[0x0][0x198] ;  /* 0x0000660000327ab9 */ /* 0x000fe20000000a00 */
[----:B-1----:R-:W-:-:S06]  /*edb0*/  ULEA UR4, UR5, UR4, 0x18 ;  /* 0x0000000405047291 */ /* 0x002fcc000f8ec03f */
[----:B------:R-:W-:Y:S01]  /*edc0*/  IMAD.U32 R17, RZ, RZ, UR4 ;  /* 0x00000004ff117e24 */ /* 0x000fe2000f8e00ff */
[--C-:B0-----:R-:W-:Y:S01]  /*edd0*/  SHF.R.U32.HI R3, RZ, 0x1, R12.reuse ;  /* 0x00000001ff037819 */ /* 0x101fe2000001160c */
[C---:B------:R-:W-:Y:S01]  /*ede0*/  IMAD.SHL.U32 R2, R12.reuse, 0x20, RZ ;  /* 0x000000200c027824 */ /* 0x040fe200078e00ff */
[C---:B------:R-:W-:Y:S01]  /*edf0*/  LOP3.LUT R11, R12.reuse, 0x7f, RZ, 0xc0, !PT ;  /* 0x0000007f0c0b7812 */ /* 0x040fe200078ec0ff */
[C---:B------:R-:W-:Y:S01]  /*ee00*/  IMAD.SHL.U32 R4, R12.reuse, 0x80, RZ ;  /* 0x000000800c047824 */ /* 0x040fe200078e00ff */
[----:B------:R-:W-:Y:S01]  /*ee10*/  LOP3.LUT R5, R3, 0x20, RZ, 0xc0, !PT ;  /* 0x0000002003057812 */ /* 0x000fe200078ec0ff */
[----:B------:R-:W-:Y:S01]  /*ee20*/  IMAD.SHL.U32 R10, R12, 0x4, RZ ;  /* 0x000000040c0a7824 */ /* 0x000fe200078e00ff */
[----:B------:R-:W-:Y:S01]  /*ee30*/  LOP3.LUT R0, R2, 0x80, RZ, 0xc0, !PT ;  /* 0x0000008002007812 */ /* 0x000fe200078ec0ff */
[----:B------:R-:W-:Y:S01]  /*ee40*/  IMAD.SHL.U32 R9, R12, 0x2, RZ ;  /* 0x000000020c097824 */ /* 0x000fe200078e00ff */
[----:B------:R-:W-:Y:S02]  /*ee50*/  LOP3.LUT R6, R4, 0x400, RZ, 0xc0, !PT ;  /* 0x0000040004067812 */ /* 0x000fe400078ec0ff */
[----:B------:R-:W-:-:S02]  /*ee60*/  LOP3.LUT R5, R5, 0x10, R12, 0xf8, !PT ;  /* 0x0000001005057812 */ /* 0x000fc400078ef80c */
[----:B------:R-:W-:Y:S01]  /*ee70*/  LOP3.LUT R3, R0, 0x10, R3, 0xf8, !PT ;  /* 0x0000001000037812 */ /* 0x000fe200078ef803 */
[----:B------:R-:W-:Y:S01]  /*ee80*/  IMAD.SHL.U32 R0, R12, 0x10, RZ ;  /* 0x000000100c007824 */ /* 0x000fe200078e00ff */
[----:B------:R-:W-:Y:S02]  /*ee90*/  LOP3.LUT R6, R6, 0x800, R7, 0xf8, !PT ;  /* 0x0000080006067812 */ /* 0x000fe400078ef807 */
[----:B------:R-:W-:Y:S01]  /*eea0*/  LOP3.LUT R7, R5, 0x380, R4, 0xf8, !PT ;  /* 0x0000038005077812 */ /* 0x000fe200078ef804 */
[----:B------:R-:W-:Y:S01]  /*eeb0*/  IMAD.SHL.U32 R5, R11, 0x10, RZ ;  /* 0x000000100b057824 */ /* 0x000fe200078e00ff */
[----:B------:R-:W-:Y:S02]  /*eec0*/  LOP3.LUT R2, R2, 0x360, RZ, 0xc0, !PT ;  /* 0x0000036002027812 */ /* 0x000fe400078ec0ff */
[C---:B------:R-:W-:Y:S02]  /*eed0*/  LOP3.LUT R8, R0.reuse, 0x60, RZ, 0xc0, !PT ;  /* 0x0000006000087812 */ /* 0x040fe400078ec0ff */
[----:B------:R-:W-:-:S02]  /*eee0*/  LOP3.LUT R4, R0, 0x90, RZ, 0xc0, !PT ;  /* 0x0000009000047812 */ /* 0x000fc400078ec0ff */
[--C-:B------:R-:W-:Y:S02]  /*eef0*/  LOP3.LUT R2, R2, 0x400, R5.reuse, 0xf8, !PT ;  /* 0x0000040002027812 */ /* 0x100fe400078ef805 */
        /* <DEDUP_REMOVED lines=9> */
[----:B------:R-:W-:Y:S01]  /*ef90*/  LOP3.LUT P0, RZ, R12, 0x4, RZ, 0xc0, !PT ;  /* 0x000000040cff7812 */ /* 0x000fe2000780c0ff */
[----:B------:R-:W-:Y:S01]  /*efa0*/  IMAD.IADD R29, R17, 0x1, R4 ;  /* 0x00000001111d7824 */ /* 0x000fe200078e0204 */
[----:B------:R-:W-:Y:S02]  /*efb0*/  LOP3.LUT R3, R3, 0x40, R2, 0xf8, !PT ;  /* 0x0000004003037812 */ /* 0x000fe400078ef802 */
[----:B------:R-:W-:-:S02]  /*efc0*/  LOP3.LUT R2, R0, 0x20, RZ, 0xfc, !PT ;  /* 0x0000002000027812 */ /* 0x000fc400078efcff */
[----:B------:R-:W-:Y:S02]  /*efd0*/  LOP3.LUT R25, R6, R7, RZ, 0xfc, !PT ;  /* 0x0000000706197212 */ /* 0x000fe400078efcff */
[----:B------:R-:W-:Y:S02]  /*efe0*/  SEL R26, R26, 0xffffffc0, !P0 ;  /* 0xffffffc01a1a7807 */ /* 0x000fe40004000000 */
[----:B--2---:R-:W-:-:S07]  /*eff0*/  LOP3.LUT R0, R0, 0x40, RZ, 0xfc, !PT ;  /* 0x0000004000007812 */ /* 0x004fce00078efcff */
.L_x_830:
[----:B------:R-:W-:Y:S01]  /*f000*/  ULDC UR8, c[0x0][0xc60] ;  /* 0x0003180000087ab9 */ /* 0x000fe20000000800 */
[C---:B------:R-:W-:Y:S01]  /*f010*/  R2UR UR7, R28.reuse ;  /* 0x000000001c0772ca */ /* 0x040fe200000e0000 */
[----:B------:R-:W-:Y:S01]  /*f020*/  UISETP.NE.AND UP0, UPT, UR8, 0x1, UPT ;  /* 0x000000010800788c */ /* 0x000fe2000bf05270 */
[----:B------:R-:W-:-:S10]  /*f030*/  R2UR UR6, R28 ;  /* 0x000000001c0672ca */ /* 0x000fd400000e0000 */
        /* <DEDUP_REMOVED lines=9> */
[----:B0123--:R-:W-:Y:S05]  /*f0d0*/  @!P0 BRA `(.L_x_760) ;  /* 0x0000000000208947 */ /* 0x00ffea0003800000 */
        /* <DEDUP_REMOVED lines=8> */
.L_x_760:
[----:B------:R-:W-:Y:S01]  /*f160*/  ULDC UR9, c[0x0][0xc54] ;  /* 0x0003150000097ab9 */ /* 0x000fe20000000800 */
[----:B------:R-:W-:Y:S01]  /*f170*/  UMOV UR6, UR8 ;  /* 0x0000000800067c82 */ /* 0x000fe20008000000 */
[----:B------:R-:W-:-:S11]  /*f180*/  UISETP.NE.AND UP0, UPT, UR9, 0x1, UPT ;  /* 0x000000010900788c */ /* 0x000fd6000bf05270 */
[----:B------:R-:W-:Y:S02]  /*f190*/  @UP0 ULDC.64 UR10, c[0x0][0xc58] ;  /* 0x00031600000a0ab9 */ /* 0x000fe40000000a00 */
[----:B------:R-:W-:-:S04]  /*f1a0*/  UIMAD.WIDE.U32 UR4, UR8, UR10, URZ ;  /* 0x0000000a080472a5 */ /* 0x000fc8000f8e003f */
[----:B------:R-:W-:-:S04]  /*f1b0*/  @UP0 USHF.R.U32.HI UR6, URZ, UR11, UR5 ;  /* 0x0000000b3f060299 */ /* 0x000fc80008011605 */
[----:B------:R-:W-:-:S12]  /*f1c0*/  UIMAD UR4, UR6, UR9, URZ ;  /* 0x00000009060472a4 */ /* 0x000fd8000f8e023f */
.L_x_761:
[----:B------:R-:W-:Y:S02]  /*f1d0*/  UIADD3 UR4, UR8, -UR4, URZ ;  /* 0x8000000408047290 */ /* 0x000fe4000fffe03f */
[----:B------:R-:W-:Y:S01]  /*f1e0*/  ULOP3.LUT UR5, URZ, UR6, URZ, 0x33, !UPT ;  /* 0x000000063f057292 */ /* 0x000fe2000f8e333f */
[----:B------:R-:W-:Y:S01]  /*f1f0*/  ULDC UR14, c[0x0][0xc48] ;  /* 0x00031200000e7ab9 */ /* 0x000fe20000000800 */
[----:B------:R-:W-:Y:S01]  /*f200*/  ULDC UR8, c[0x0][0x448] ;  /* 0x0001120000087ab9 */ /* 0x000fe20000000800 */
[----:B------:R-:W-:Y:S01]  /*f210*/  ULDC UR41, c[0x0][0xc3c] ;  /* 0x00030f0000297ab9 */ /* 0x000fe20000000800 */
[----:B------:R-:W-:Y:S02]  /*f220*/  UISETP.NE.AND UP2, UPT, UR14, 0x1, UPT ;  /* 0x000000010e00788c */ /* 0x000fe4000bf45270 */
[----:B------:R-:W-:Y:S02]  /*f230*/  UISETP.NE.AND UP1, UPT, UR8, 0x1, UPT ;  /* 0x000000010800788c */ /* 0x000fe4000bf25270 */
[----:B------:R-:W-:Y:S01]  /*f240*/  UIADD3 UR41, UR5, UR41, URZ ;  /* 0x0000002905297290 */ /* 0x000fe2000fffe03f */
[----:B------:R-:W-:Y:S01]  /*f250*/  ULDC.64 UR10, c[0x0][0x418] ;  /* 0x00010600000a7ab9 */ /* 0x000fe20000000a00 */
[----:B------:R-:W-:Y:S01]  /*f260*/  ULDC UR13, c[0x0][0xc54] ;  /* 0x00031500000d7ab9 */ /* 0x000fe20000000800 */
[----:B------:R-:W-:-:S02]  /*f270*/  UISETP.NE.U32.AND UP0, UPT, UR10, URZ, UPT ;  /* 0x0000003f0a00728c */ /* 0x000fc4000bf05070 */
[----:B------:R-:W-:Y:S02]  /*f280*/  UIMAD UR13, UR7, UR13, UR4 ;  /* 0x0000000d070d72a4 */ /* 0x000fe4000f8e0204 */
[----:B------:R-:W-:Y:S01]  /*f290*/  UIMAD UR41, UR41, 0xc0, URZ ;  /* 0x000000c0292978a4 */ /* 0x000fe2000f8e023f */
[----:B------:R-:W-:Y:S01]  /*f2a0*/  ULDC.64 UR4, c[0x0][0x9e0] ;  /* 0x0002780000047ab9 */ /* 0x000fe20000000a00 */
[----:B------:R-:W-:Y:S02]  /*f2b0*/  UISETP.NE.AND.EX UP0, UPT, UR11, URZ, UPT, UP0 ;  /* 0x0000003f0b00728c */ /* 0x000fe4000bf05300 */
[----:B------:R-:W-:Y:S02]  /*f2c0*/  UISETP.GE.AND UP3, UPT, UR5, 0x1, UPT ;  /* 0x000000010500788c */ /* 0x000fe4000bf66270 */
[----:B------:R-:W-:Y:S01]  /*f2d0*/  UIADD3 UR12, UR41, 0xbf, URZ ;  /* 0x000000bf290c7890 */ /* 0x000fe2000fffe03f */
[----:B------:R-:W-:Y:S01]  /*f2e0*/  ULDC UR10, c[0x0][0x424] ;  /* 0x00010900000a7ab9 */ /* 0x000fe20000000800 */
[----:B------:R-:W-:Y:S01]  /*f2f0*/  ULDC UR6, c[0x0][0x288] ;  /* 0x0000a20000067ab9 */ /* 0x000fe20000000800 */
[----:B------:R-:W-:Y:S01]  /*f300*/  @UP2 ULDC UR8, c[0x0][0xc4c] ;  /* 0x0003130000082ab9 */ /* 0x000fe20000000800 */
[----:B------:R-:W-:Y:S01]  /*f310*/  @UP1 ULDC UR11, c[0x0][0x44c] ;  /* 0x00011300000b1ab9 */ /* 0x000fe20000000800 */
[----:B------:R-:W-:Y:S01]  /*f320*/  USEL UR15, UR10, 0x1, UP0 ;  /* 0x000000010a0f7887 */ /* 0x000fe20008000000 */
[----:B------:R-:W-:Y:S01]  /*f330*/  PLOP3.LUT P1, PT, PT, PT, UP3, 0x80, 0x0 ;  /* 0x000000000000781c */ /* 0x000fe20003f2f038 */
[----:B------:R-:W-:-:S02]  /*f340*/  UIADD3 UR16, -UR6, 0x1, URZ ;  /* 0x0000000106107890 */ /* 0x000fc4000fffe13f */
[----:B------:R-:W-:Y:S02]  /*f350*/  UIMAD.WIDE.U32 UR8, UR13, UR8, URZ ;  /* 0x000000080d0872a5 */ /* 0x000fe4000f8e003f */
[----:B------:R-:W-:Y:S01]  /*f360*/  UIMAD.WIDE.U32 UR10, UR12, UR11, URZ ;  /* 0x0000000b0c0a72a5 */ /* 0x000fe2000f8e003f */
[----:B------:R-:W-:Y:S01]  /*f370*/  ULDC UR7, c[0x0][0x2f0] ;  /* 0x0000bc0000077ab9 */ /* 0x000fe20000000800 */
[----:B------:R-:W-:Y:S01]  /*f380*/  @UP2 ULDC UR17, c[0x0][0xc50] ;  /* 0x0003140000112ab9 */ /* 0x000fe20000000800 */
[----:B------:R-:W-:Y:S01]  /*f390*/  @UP1 ULDC UR18, c[0x0][0x450] ;  /* 0x0001140000121ab9 */ /* 0x000fe20000000800 */
[----:B------:R-:W-:Y:S01]  /*f3a0*/  UMOV UR44, UR13 ;  /* 0x0000000d002c7c82 */ /* 0x000fe20008000000 */
[----:B------:R-:W-:Y:S02]  /*f3b0*/  UIMAD UR16, UR15, UR7, UR16 ;  /* 0x000000070f1072a4 */ /* 0x000fe4000f8e0210 */
[----:B------:R-:W-:Y:S02]  /*f3c0*/  @UP2 USHF.R.U32.HI UR44, URZ, UR17, UR9 ;  /* 0x000000113f2c2299 */ /* 0x000fe40008011609 */
[----:B------:R-:W-:-:S02]  /*f3d0*/  @UP1 USHF.R.U32.HI UR12, URZ, UR18, UR11 ;  /* 0x000000123f0c1299 */ /* 0x000fc4000801160b */
[----:B------:R-:W-:Y:S02]  /*f3e0*/  UIADD3 UR36, -UR44, URZ, URZ ;  /* 0x0000003f2c247290 */ /* 0x000fe4000fffe13f */
[----:B------:R-:W-:Y:S02]  /*f3f0*/  UIADD3 UR12, UR16, UR12, URZ ;  /* 0x0000000c100c7290 */ /* 0x000fe4000fffe03f */
[----:B------:R-:W-:Y:S02]  /*f400*/  UIMAD UR36, UR14, UR36, UR13 ;  /* 0x000000240e2472a4 */ /* 0x000fe4000f8e020d */
[----:B------:R-:W-:Y:S01]  /*f410*/  UIADD3 UR4, UR12, UR4, URZ ;  /* 0x000000040c047290 */ /* 0x000fe2000fffe03f */
[----:B------:R-:W-:Y:S11]  /*f420*/  @!P1 BRA `(.L_x_762) ;  /* 0x0000000000449947 */ /* 0x000ff60003800000 */
        /* <DEDUP_REMOVED lines=10> */
.L_x_763:
[----:B------:R-:W-:-:S11]  /*f4d0*/  UISETP.NE.AND UP0, UPT, UR5, 0x1, UPT ;  /* 0x000000010500788c */ /* 0x000fd6000bf05270 */
[----:B------:R-:W-:Y:S02]  /*f4e0*/  @UP0 ULDC.64 UR12, c[0x0][0x9e8] ;  /* 0x00027a00000c0ab9 */ /* 0x000fe40000000a00 */
[----:B------:R-:W-:-:S04]  /*f4f0*/  UIMAD.WIDE.U32 UR8, UR10, UR12, URZ ;  /* 0x0000000c0a0872a5 */ /* 0x000fc8000f8e003f */
[----:B------:R-:W-:-:S12]  /*f500*/  @UP0 USHF.R.U32.HI UR10, URZ, UR13, UR9 ;  /* 0x0000000d3f0a0299 */ /* 0x000fd80008011609 */
.L_x_764:
[----:B------:R-:W-:-:S04]  /*f510*/  UIMAD UR10, UR10, UR5, UR5 ;  /* 0x000000050a0a72a4 */ /* 0x000fc8000f8e0205 */
[----:B------:R-:W-:-:S04]  /*f520*/  UISETP.LT.AND UP0, UPT, UR4, UR10, UPT ;  /* 0x0000000a0400728c */ /* 0x000fc8000bf01270 */
[----:B------:R-:W-:-:S12]  /*f530*/  USEL UR4, UR4, UR10, UP0 ;  /* 0x0000000a04047287 */ /* 0x000fd80008000000 */
.L_x_762:
[----:B------:R-:W-:Y:S02]  /*f540*/  UIMAD UR12, UR15, UR7, 0x7f ;  /* 0x0000007f0f0c74a4 */ /* 0x000fe4000f8e0207 */
[----:B------:R-:W-:Y:S02]  /*f550*/  UIADD3 UR4, UR4, 0x7f, URZ ;  /* 0x0000007f04047890 */ /* 0x000fe4000fffe03f */
[----:B------:R-:W-:Y:S02]  /*f560*/  USHF.R.S32.HI UR13, URZ, 0x1f, UR12 ;  /* 0x0000001f3f0d7899 */ /* 0x000fe4000801140c */
[----:B------:R-:W-:Y:S01]  /*f570*/  USHF.R.S32.HI UR10, URZ, 0x1f, UR4 ;  /* 0x0000001f3f0a7899 */ /* 0x000fe20008011404 */
[----:B------:R-:W-:Y:S01]  /*f580*/  @UP1 ULDC UR8, c[0x0][0x44c] ;  /* 0x0001130000081ab9 */ /* 0x000fe20000000800 */
[----:B------:R-:W-:Y:S02]  /*f590*/  ULEA.HI UR13, UR13, UR12, URZ, 0x7 ;  /* 0x0000000c0d0d7291 */ /* 0x000fe4000f8f383f */
[----:B------:R-:W-:-:S02]  /*f5a0*/  UIMAD.WIDE.U32 UR8, UR41, UR8, URZ ;  /* 0x00000008290872a5 */ /* 0x000fc4000f8e003f */
[----:B------:R-:W-:Y:S01]  /*f5b0*/  ULEA.HI UR10, UR10, UR4, URZ, 0x7 ;  /* 0x000000040a0a7291 */ /* 0x000fe2000f8f383f */
[----:B------:R-:W-:Y:S01]  /*f5c0*/  @UP1 ULDC UR14, c[0x0][0x450] ;  /* 0x00011400000e1ab9 */ /* 0x000fe20000000800 */
[----:B------:R-:W-:Y:S01]  /*f5d0*/  UMOV UR11, UR41 ;  /* 0x00000029000b7c82 */ /* 0x000fe20008000000 */
[----:B------:R-:W-:Y:S02]  /*f5e0*/  UIMAD UR4, UR15, UR7, -UR6 ;  /* 0x000000070f0472a4 */ /* 0x000fe4000f8e0a06 */
[----:B------:R-:W-:Y:S02]  /*f5f0*/  USHF.R.S32.HI UR13, URZ, 0x7, UR13 ;  /* 0x000000073f0d7899 */ /* 0x000fe4000801140d */
[----:B------:R-:W-:Y:S02]  /*f600*/  USHF.R.S32.HI UR10, URZ, 0x7, UR10 ;  /* 0x000000073f0a7899 */ /* 0x000fe4000801140a */
[----:B------:R-:W-:Y:S02]  /*f610*/  @UP1 USHF.R.U32.HI UR11, URZ, UR14, UR9 ;  /* 0x0000000e3f0b1299 */ /* 0x000fe40008011609 */
[----:B------:R-:W-:-:S02]  /*f620*/  UISETP.LT.AND UP0, UPT, UR13, UR10, UPT ;  /* 0x0000000a0d00728c */ /* 0x000fc4000bf01270 */
[----:B------:R-:W-:Y:S01]  /*f630*/  UIADD3 UR4, UR4, UR11, URZ ;  /* 0x0000000b04047290 */ /* 0x000fe2000fffe03f */
[----:B------:R-:W-:Y:S01]  /*f640*/  ULDC UR8, c[0x0][0x9dc] ;  /* 0x0002770000087ab9 */ /* 0x000fe20000000800 */
[----:B------:R-:W-:Y:S02]  /*f650*/  USEL UR40, UR13, UR10, UP0 ;  /* 0x0000000a0d287287 */ /* 0x000fe40008000000 */
        /* <DEDUP_REMOVED lines=12> */
.L_x_766:
[----:B------:R-:W-:-:S11]  /*f720*/  UISETP.NE.AND UP0, UPT, UR5, 0x1, UPT ;  /* 0x000000010500788c */ /* 0x000fd6000bf05270 */
[----:B------:R-:W-:Y:S02]  /*f730*/  @UP0 ULDC.64 UR10, c[0x0][0x9e8] ;  /* 0x00027a00000a0ab9 */ /* 0x000fe40000000a00 */
[----:B------:R-:W-:-:S04]  /*f740*/  UIMAD.WIDE.U32 UR6, UR4, UR10, URZ ;  /* 0x0000000a040672a5 */ /* 0x000fc8000f8e003f */
[----:B------:R-:W-:-:S12]  /*f750*/  @UP0 USHF.R.U32.HI UR4, URZ, UR11, UR7 ;  /* 0x0000000b3f040299 */ /* 0x000fd80008011607 */
.L_x_767:
[----:B------:R-:W-:-:S04]  /*f760*/  UIMAD UR4, UR4, UR5, URZ ;  /* 0x00000005040472a4 */ /* 0x000fc8000f8e023f */
[----:B------:R-:W-:-:S04]  /*f770*/  UISETP.LT.AND UP0, UPT, UR8, UR4, UPT ;  /* 0x000000040800728c */ /* 0x000fc8000bf01270 */
[----:B------:R-:W-:-:S12]  /*f780*/  USEL UR8, UR8, UR4, !UP0 ;  /* 0x0000000408087287 */ /* 0x000fd8000c000000 */
.L_x_765:
[----:B------:R-:W-:Y:S01]  /*f790*/  USHF.R.S32.HI UR4, URZ, 0x1f, UR8 ;  /* 0x0000001f3f047899 */ /* 0x000fe20008011408 */
[----:B------:R-:W-:Y:S03]  /*f7a0*/  BSSY B7, `(.L_x_768) ;  /* 0x00002fb000077945 */ /* 0x000fe60003800000 */
[----:B------:R-:W-:-:S04]  /*f7b0*/  ULEA.HI UR4, UR4, UR8, URZ, 0x7 ;  /* 0x0000000804047291 */ /* 0x000fc8000f8f383f */
[----:B------:R-:W-:-:S04]  /*f7c0*/  USHF.R.S32.HI UR4, URZ, 0x7, UR4 ;  /* 0x000000073f047899 */ /* 0x000fc80008011404 */
[----:B------:R-:W-:-:S04]  /*f7d0*/  UISETP.LT.AND UP0, UPT, URZ, UR4, UPT ;  /* 0x000000043f00728c */ /* 0x000fc8000bf01270 */
[----:B------:R-:W-:-:S04]  /*f7e0*/  USEL UR39, URZ, UR4, !UP0 ;  /* 0x000000043f277287 */ /* 0x000fc8000c000000 */
[----:B------:R-:W-:-:S06]  /*f7f0*/  UISETP.GT.AND UP0, UPT, UR40, UR39, UPT ;  /* 0x000000272800728c */ /* 0x000fcc000bf04270 */
[----:B------:R-:W-:-:S13]  /*f800*/  PLOP3.LUT P0, PT, PT, PT, UP0, 0x80, 0x0 ;  /* 0x000000000000781c */ /* 0x000fda0003f0f008 */
        /* <DEDUP_REMOVED lines=18> */
.L_x_769:
        /* <DEDUP_REMOVED lines=20> */
.L_x_772:
[----:B------:R-:W-:Y:S05]  /*fa70*/  BSYNC B6 ;  /* 0x0000000000067941 */ /* 0x000fea0003800000 */
.L_x_771:
        /* <DEDUP_REMOVED lines=22> */
.L_x_774:
[----:B------:R-:W-:Y:S05]  /*fbe0*/  BSYNC B6 ;  /* 0x0000000000067941 */ /* 0x000fea0003800000 */
.L_x_773:
        /* <DEDUP_REMOVED lines=20> */
.L_x_776:
[----:B------:R-:W-:Y:S05]  /*fd30*/  BSYNC B6 ;  /* 0x0000000000067941 */ /* 0x000fea0003800000 */
.L_x_775:
        /* <DEDUP_REMOVED lines=19> */
.L_x_778:
[----:B------:R-:W-:Y:S05]  /*fe70*/  BSYNC B6 ;  /* 0x0000000000067941 */ /* 0x000fea0003800000 */
.L_x_777:
        /* <DEDUP_REMOVED lines=23> */
.L_x_849:
[----:B-1----:R-:W-:Y:S02]  /*fff0*/  ISETP.NE.AND P0, PT, R14, RZ, PT ;  /* 0x000000ff0e00720c */ /* 0x002fe40003f05270 */
[----:B------:R-:W-:Y:S02]  /*10000*/  PLOP3.LUT P2, PT, PT, PT, PT, 0x8, 0x0 ;  /* 0x000000000000781c */ /* 0x000fe40003f4e170 */
[----:B------:R-:W-:-:S11]  /*10010*/  LOP3.LUT R18, R18, 0xfffffffd, RZ, 0xc0, !PT ;  /* 0xfffffffd12127812 */ /* 0x000fd600078ec0ff */
[----:B------:R-:W-:Y:S01]  /*10020*/  @P2 LOP3.LUT R18, R18, 0x2, RZ, 0xfc, !PT ;  /* 0x0000000212122812 */ /* 0x000fe200078efcff */
[----:B------:R-:W-:Y:S06]  /*10030*/  @P0 BRA `(.L_x_780) ;  /* 0x0000000400b40947 */ /* 0x000fec0003800000 */
[----:B------:R-:W-:-:S06]  /*10040*/  UIADD3 UR4, UR40, -0x1, URZ ;  /* 0xffffffff28047890 */ /* 0x000fcc000fffe03f */
[----:B------:R-:W-:Y:S01]  /*10050*/  IMAD.U32 R0, RZ, RZ, UR4 ;  /* 0x00000004ff007e24 */ /* 0x000fe2000f8e00ff */
[----:B------:R-:W-:-:S03]  /*10060*/  UMOV UR4, 0xffffffff ;  /* 0xffffffff00047882 */ /* 0x000fc60000000000 */
[----:B------:R-:W-:Y:S05]  /*10070*/  BRA.DIV UR4, `(.L_x_781) ;  /* 0x0000003204047947 */ /* 0x000fea000b800000 */
[----:B------:R-:W-:-:S13]  /*10080*/  ELECT P6, URZ, PT ;  /* 0x00000000003f782f */ /* 0x000fda00038c0000 */
.L_x_852:
[----:B------:R-:W-:Y:S05]  /*10090*/  @!P6 BRA `(.L_x_780) ;  /* 0x00000004009ce947 */ /* 0x000fea0003800000 */
[----:B------:R-:W-:Y:S01]  /*100a0*/  IMAD.MOV.U32 R16, RZ, RZ, R23 ;  /* 0x000000ffff107224 */ /* 0x000fe200078e0017 */
[----:B------:R-:W-:Y:S06]  /*100b0*/  @!P1 BRA `(.L_x_782) ;  /* 0x0000000000449947 */ /* 0x000fec0003800000 */
[----:B------:R-:W1:Y:S01]  /*100c0*/  LDC R7, c[0x0][0x43c] ;  /* 0x00010f00ff077b82 */ /* 0x000e620000000800 */
[----:B------:R-:W-:Y:S01]  /*100d0*/  ULDC.64 UR4, c[0x0][0x428] ;  /* 0x00010a0000047ab9 */ /* 0x000fe20000000a00 */
[----:B-1----:R-:W-:-:S13]  /*100e0*/  ISETP.NE.AND P0, PT, R7, 0x1, PT ;  /* 0x000000010700780c */ /* 0x002fda0003f05270 */
[----:B------:R-:W1:Y:S02]  /*100f0*/  @P0 LDC.64 R4, c[0x0][0x440] ;  /* 0x00011000ff040b82 */ /* 0x000e640000000a00 */
[----:B-1----:R-:W-:-:S04]  /*10100*/  @P0 IMAD.HI.U32 R6, R0, R4, RZ ;  /* 0x0000000400060227 */ /* 0x002fc800078e00ff */
[----:B------:R-:W-:Y:S01]  /*10110*/  IMAD.MOV.U32 R4, RZ, RZ, R0 ;  /* 0x000000ffff047224 */ /* 0x000fe200078e0000 */
[----:B------:R-:W-:Y:S01]  /*10120*/  @P0 SHF.R.U32.HI R4, RZ, R5, R6 ;  /* 0x00000005ff040219 */ /* 0x000fe20000011606 */
[----:B------:R-:W-:-:S04]  /*10130*/  IMAD R6, R24, UR4, RZ ;  /* 0x0000000418067c24 */ /* 0x000fc8000f8e02ff */
[----:B------:R-:W-:-:S04]  /*10140*/  IMAD.MOV R5, RZ, RZ, -R4 ;  /* 0x000000ffff057224 */ /* 0x000fc800078e0a04 */
[----:B------:R-:W-:Y:S01]  /*10150*/  IMAD R0, R7, R5, R0 ;  /* 0x0000000507007224 */ /* 0x000fe200078e0200 */
[----:B------:R-:W-:Y:S01]  /*10160*/  SHF.R.S32.HI R5, RZ, 0x1f, R4 ;  /* 0x0000001fff057819 */ /* 0x000fe20000011404 */
[C---:B------:R-:W-:Y:S02]  /*10170*/  IMAD R7, R23.reuse, UR5, R6 ;  /* 0x0000000517077c24 */ /* 0x040fe4000f8e0206 */
[----:B------:R-:W-:-:S04]  /*10180*/  IMAD.WIDE.U32 R4, R23, UR4, R4 ;  /* 0x0000000417047c25 */ /* 0x000fc8000f8e0004 */
[----:B------:R-:W-:Y:S01]  /*10190*/  IMAD.IADD R5, R5, 0x1, R7 ;  /* 0x0000000105057824 */ /* 0x000fe200078e0207 */
[----:B------:R-:W-:-:S04]  /*101a0*/  LEA R2, P0, R4, R2, 0x2 ;  /* 0x0000000204027211 */ /* 0x000fc800078010ff */
[----:B------:R-:W-:-:S05]  /*101b0*/  LEA.HI.X R3, R4, R3, R5, 0x2, P0 ;  /* 0x0000000304037211 */ /* 0x000fca00000f1405 */
[----:B------:R1:W5:Y:S04]  /*101c0*/  LDG.E R16, desc[UR46][R2.64] ;  /* 0x0000002e02107981 */ /* 0x000368000c1e1900 */
.L_x_782:
[----:B-1----:R-:W1:Y:S01]  /*101d0*/  S2R R2, SR_TID.X ;  /* 0x0000000000027919 */ /* 0x002e620000002100 */
[----:B------:R-:W-:Y:S01]  /*101e0*/  IMAD R5, R19, 0x8, R17 ;  /* 0x0000000813057824 */ /* 0x000fe200078e0211 */
[----:B-1----:R-:W-:Y:S02]  /*101f0*/  LOP3.LUT R3, R2, 0x7f, RZ, 0xc0, !PT ;  /* 0x0000007f02037812 */ /* 0x002fe400078ec0ff */
[----:B------:R-:W-:Y:S02]  /*10200*/  SHF.L.U32 R2, R22, 0x1f, RZ ;  /* 0x0000001f16027819 */ /* 0x000fe400000006ff */
[----:B------:R-:W-:Y:S02]  /*10210*/  ISETP.NE.AND P0, PT, R3, RZ, PT ;  /* 0x000000ff0300720c */ /* 0x000fe40003f05270 */
[----:B------:R-:W1:Y:S02]  /*10220*/  SYNCS.PHASECHK.TRANS64.TRYWAIT P1, [R5+URZ+0x19c80], R2 ;  /* 0x019c8002050075a7 */ /* 0x000e64000802017f */
[----:B-1----:R-:W-:Y:S09]  /*10230*/  @!P1 BRA `(.L_x_783) ;  /* 0x0000002c00b49947 */ /* 0x002ff20003800000 */
.L_x_853:
        /* <DEDUP_REMOVED lines=8> */
.L_x_784:
[----:B------:R-:W-:Y:S01]  /*102c0*/  IMAD R3, R19, 0x3000, R17 ;  /* 0x0000300013037824 */ /* 0x000fe200078e0211 */
[----:B------:R-:W-:Y:S01]  /*102d0*/  R2UR UR33, R5 ;  /* 0x00000000052172ca */ /* 0x000fe200000e0000 */
[----:B------:R-:W-:Y:S01]  /*102e0*/  IMAD.SHL.U32 R0, R0, 0x80, RZ ;  /* 0x0000008000007824 */ /* 0x000fe200078e00ff */
[----:B-----5:R-:W-:Y:S01]  /*102f0*/  R2UR UR37, R16 ;  /* 0x00000000102572ca */ /* 0x020fe200000e0000 */
[----:B------:R-:W-:Y:S01]  /*10300*/  UIADD3 UR4, UP0, UR50, 0x470, URZ ;  /* 0x0000047032047890 */ /* 0x000fe2000ff1e03f */
[----:B------:R-:W-:Y:S01]  /*10310*/  R2UR UR8, R3 ;  /* 0x00000000030872ca */ /* 0x000fe200000e0000 */
[----:B------:R-:W-:Y:S01]  /*10320*/  UMOV UR6, 0x0 ;  /* 0x0000000000067882 */ /* 0x000fe20000000000 */
[----:B------:R-:W-:Y:S01]  /*10330*/  R2UR UR35, R0 ;  /* 0x00000000002372ca */ /* 0x000fe200000e0000 */
[----:B------:R-:W-:Y:S01]  /*10340*/  UIADD3.X UR5, URZ, UR51, URZ, UP0, !UPT ;  /* 0x000000333f057290 */ /* 0x000fe200087fe43f */
[----:B------:R-:W-:Y:S01]  /*10350*/  UMOV UR7, 0x14f00000 ;  /* 0x14f0000000077882 */ /* 0x000fe20000000000 */
[----:B------:R-:W-:Y:S01]  /*10360*/  UMOV UR34, URZ ;  /* 0x0000003f00227c82 */ /* 0x000fe20008000000 */
[----:B------:R-:W-:Y:S01]  /*10370*/  UMOV UR18, 0x20 ;  /* 0x0000002000127882 */ /* 0x000fe20000000000 */
[----:B------:R-:W-:-:S02]  /*10380*/  UMOV UR20, UR36 ;  /* 0x0000002400147c82 */ /* 0x000fc40008000000 */
[----:B------:R-:W-:Y:S02]  /*10390*/  UIADD3 UR33, UR33, 0x19c70, URZ ;  /* 0x00019c7021217890 */ /* 0x000fe4000fffe03f */
[----:B------:R-:W-:Y:S01]  /*103a0*/  UMOV UR21, UR37 ;  /* 0x0000002500157c82 */ /* 0x000fe20008000000 */
[----:B------:R-:W-:Y:S01]  /*103b0*/  UMOV UR10, 0x40 ;  /* 0x00000040000a7882 */ /* 0x000fe20000000000 */
        /* <DEDUP_REMOVED lines=12> */
[----:B------:R-:W3:Y:S02]  /*10480*/  SYNCS.PHASECHK.TRANS64.TRYWAIT P1, [R5+URZ+0x19c40], R2 ;  /* 0x019c4002050075a7 */ /* 0x000ee4000802017f */
[----:B--23--:R-:W-:Y:S05]  /*10490*/  @!P1 BRA `(.L_x_785) ;  /* 0x0000002c00309947 */ /* 0x00cfea0003800000 */
.L_x_854:
        /* <DEDUP_REMOVED lines=8> */
.L_x_786:
        /* <DEDUP_REMOVED lines=31> */
.L_x_780:
[----:B------:R-:W-:Y:S05]  /*10710*/  WARPSYNC.ALL ;  /* 0x0000000000007948 */ /* 0x000fea0003800000 */
[----:B------:R-:W-:Y:S01]  /*10720*/  VIADD R0, R17, 0xf000 ;  /* 0x0000f00011007836 */ /* 0x000fe20000000000 */
[----:B------:R-:W-:Y:S01]  /*10730*/  USHF.R.S32.HI UR4, URZ, 0x1f, UR36 ;  /* 0x0000001f3f047899 */ /* 0x000fe20008011424 */
[----:B------:R-:W-:Y:S01]  /*10740*/  BAR.SYNC.DEFER_BLOCKING 0x8, 0x200 ;  /* 0x0208000000007b1d */ /* 0x000fe20000010000 */
[----:B------:R-:W-:Y:S02]  /*10750*/  USHF.R.S32.HI UR37, URZ, 0x1f, UR44 ;  /* 0x0000001f3f257899 */ /* 0x000fe4000801142c */
[----:B------:R-:W-:-:S03]  /*10760*/  LOP3.LUT P0, RZ, R0, 0x9f, RZ, 0xc0, !PT ;  /* 0x0000009f00ff7812 */ /* 0x000fc6000780c0ff */
[----:B------:R-:W-:Y:S01]  /*10770*/  ULDC.64 UR6, c[0x0][0x2d8] ;  /* 0x0000b60000067ab9 */ /* 0x000fe20000000a00 */
[----:B------:R-:W-:Y:S01]  /*10780*/  BSSY B6, `(.L_x_787) ;  /* 0x0000016000067945 */ /* 0x000fe20003800000 */
[----:B------:R-:W-:Y:S02]  /*10790*/  UIMAD UR4, UR4, UR6, URZ ;  /* 0x00000006040472a4 */ /* 0x000fe4000f8e023f */
[----:B------:R-:W-:Y:S02]  /*107a0*/  UIMAD.WIDE.U32 UR52, UR36, UR6, URZ ;  /* 0x00000006243472a5 */ /* 0x000fe4000f8e003f */
[----:B------:R-:W-:-:S04]  /*107b0*/  UIMAD UR4, UR36, UR7, UR4 ;  /* 0x00000007240472a4 */ /* 0x000fc8000f8e0204 */
[----:B------:R-:W-:Y:S01]  /*107c0*/  UIADD3 UR49, UR53, UR4, URZ ;  /* 0x0000000435317290 */ /* 0x000fe2000fffe03f */
[----:B------:R-:W-:Y:S11]  /*107d0*/  @!P0 BRA `(.L_x_788) ;  /* 0x0000000000408947 */ /* 0x000ff60003800000 */
        /* <DEDUP_REMOVED lines=15> */
[----:B-1----:R-:W-:Y:S05]  /*108d0*/  CALL.ABS.NOINC R2 ;  /* 0x0000000002007343 */ /* 0x002fea0003c00000 */
.L_x_788:
[----:B------:R-:W-:Y:S05]  /*108e0*/  BSYNC B6 ;  /* 0x0000000000067941 */ /* 0x000fea0003800000 */
.L_x_787:
[----:B------:R-:W3:Y:S01]  /*108f0*/  LDC R7, c[0x0][0x448] ;  /* 0x00011200ff077b82 */ /* 0x000ee20000000800 */
[----:B0-----:R-:W0:Y:S01]  /*10900*/  S2R R20, SR_TID.X ;  /* 0x0000000000147919 */ /* 0x001e220000002100 */
[----:B------:R-:W-:Y:S01]  /*10910*/  ULDC.64 UR8, c[0x0][0x2e0] ;  /* 0x0000b80000087ab9 */ /* 0x000fe20000000a00 */
[----:B------:R-:W-:Y:S01]  /*10920*/  UMOV UR48, UR52 ;  /* 0x0000003400307c82 */ /* 0x000fe20008000000 */
[----:B------:R-:W-:Y:S01]  /*10930*/  UIMAD UR6, UR37, UR8, URZ ;  /* 0x00000008250672a4 */ /* 0x000fe2000f8e023f */
[----:B------:R-:W4:Y:S01]  /*10940*/  S2R R10, SR_TID.X ;  /* 0x00000000000a7919 */ /* 0x000f220000002100 */
[----:B------:R-:W-:Y:S02]  /*10950*/  UIMAD.WIDE.U32 UR4, UR44, UR8, UR48 ;  /* 0x000000082c0472a5 */ /* 0x000fe4000f8e0030 */
[----:B------:R-:W-:-:S03]  /*10960*/  UIMAD UR6, UR44, UR9, UR6 ;  /* 0x000000092c0672a4 */ /* 0x000fc6000f8e0206 */
[----:B------:R-:W-:Y:S01]  /*10970*/  ULDC.64 UR8, c[0x0][0x280] ;  /* 0x0000a00000087ab9 */ /* 0x000fe20000000a00 */
[----:B------:R-:W-:Y:S01]  /*10980*/  UIADD3 UR6, UR5, UR6, URZ ;  /* 0x0000000605067290 */ /* 0x000fe2000fffe03f */
[----:B------:R-:W-:-:S04]  /*10990*/  IMAD.U32 R4, RZ, RZ, UR4 ;  /* 0x00000004ff047e24 */ /* 0x000fc8000f8e00ff */
[----:B-12---:R-:W-:Y:S01]  /*109a0*/  IMAD.MOV.U32 R2, RZ, RZ, R4 ;  /* 0x000000ffff027224 */ /* 0x006fe200078e0004 */
[----:B---3--:R-:W-:Y:S02]  /*109b0*/  ISETP.NE.AND P1, PT, R7, 0x1, PT ;  /* 0x000000010700780c */ /* 0x008fe40003f25270 */
[C---:B0-----:R-:W-:Y:S01]  /*109c0*/  LOP3.LUT R21, R20.reuse, 0x7f, RZ, 0xc0, !PT ;  /* 0x0000007f14157812 */ /* 0x041fe200078ec0ff */
[----:B------:R-:W-:-:S10]  /*109d0*/  IMAD.SHL.U32 R20, R20, 0x40, RZ ;  /* 0x0000004014147824 */ /* 0x000fd400078e00ff */
[----:B------:R-:W0:Y:S01]  /*109e0*/  @P1 LDC R3, c[0x0][0x44c] ;  /* 0x00011300ff031b82 */ /* 0x000e220000000800 */
[----:B------:R-:W-:Y:S01]  /*109f0*/  SHF.R.U32.HI R21, RZ, 0x1, R21 ;  /* 0x00000001ff157819 */ /* 0x000fe20000011615 */
[----:B----4-:R-:W-:-:S03]  /*10a00*/  IMAD.SHL.U32 R10, R10, 0x10, RZ ;  /* 0x000000100a0a7824 */ /* 0x010fc600078e00ff */
[----:B------:R-:W-:Y:S02]  /*10a10*/  LOP3.LUT R20, R21, 0x40, R20, 0xf8, !PT ;  /* 0x0000004015147812 */ /* 0x000fe400078ef814 */
[----:B------:R-:W1:Y:S01]  /*10a20*/  S2R R21, SR_TID.X ;  /* 0x0000000000157919 */ /* 0x000e620000002100 */
[----:B------:R-:W2:Y:S01]  /*10a30*/  @P1 LDC R5, c[0x0][0x450] ;  /* 0x00011400ff051b82 */ /* 0x000ea20000000800 */
[----:B------:R-:W-:Y:S01]  /*10a40*/  LOP3.LUT R10, R10, 0x10, RZ, 0xc0, !PT ;  /* 0x000000100a0a7812 */ /* 0x000fe200078ec0ff */
[----:B------:R-:W-:-:S03]  /*10a50*/  VIADD R6, R20, UR41 ;  /* 0x0000002914067c36 */ /* 0x000fc60008000000 */
[C---:B------:R-:W-:Y:S01]  /*10a60*/  LOP3.LUT R11, R10.reuse, 0x20, RZ, 0xfc, !PT ;  /* 0x000000200a0b7812 */ /* 0x040fe200078efcff */
[----:B------:R-:W-:Y:S01]  /*10a70*/  IMAD.MOV.U32 R8, RZ, RZ, R6 ;  /* 0x000000ffff087224 */ /* 0x000fe200078e0006 */
[----:B------:R-:W-:Y:S01]  /*10a80*/  LOP3.LUT R10, R10, 0x40, RZ, 0xfc, !PT ;  /* 0x000000400a0a7812 */ /* 0x000fe200078efcff */
[----:B0-----:R-:W-:-:S04]  /*10a90*/  @P1 IMAD.HI.U32 R0, R6, R3, RZ ;  /* 0x0000000306001227 */ /* 0x001fc800078e00ff */
[----:B------:R-:W-:Y:S01]  /*10aa0*/  IMAD.U32 R3, RZ, RZ, UR6 ;  /* 0x00000006ff037e24 */ /* 0x000fe2000f8e00ff */
[----:B------:R-:W-:Y:S01]  /*10ab0*/  ULDC.64 UR6, c[0x0][0x2c8] ;  /* 0x0000b20000067ab9 */ /* 0x000fe20000000a00 */
[----:B--2---:R-:W-:Y:S01]  /*10ac0*/  @P1 SHF.R.U32.HI R8, RZ, R5, R0 ;  /* 0x00000005ff081219 */ /* 0x004fe20000011600 */
[----:B------:R-:W-:Y:S01]  /*10ad0*/  IMAD.U32 R5, RZ, RZ, UR5 ;  /* 0x00000005ff057e24 */ /* 0x000fe2000f8e00ff */
[----:B------:R-:W-:Y:S02]  /*10ae0*/  ULDC.64 UR4, c[0x0][0x2d0] ;  /* 0x0000b40000047ab9 */ /* 0x000fe40000000a00 */
[----:B------:R-:W-:Y:S01]  /*10af0*/  SHF.R.S32.HI R0, RZ, 0x1f, R8 ;  /* 0x0000001fff007819 */ /* 0x000fe20000011408 */
[----:B------:R-:W-:-:S04]  /*10b00*/  IMAD.WIDE.U32 R4, R8, UR4, R2 ;  /* 0x0000000408047c25 */ /* 0x000fc8000f8e0002 */
[----:B------:R-:W-:Y:S02]  /*10b10*/  IMAD R9, R0, UR4, RZ ;  /* 0x0000000400097c24 */ /* 0x000fe4000f8e02ff */
[----:B------:R-:W-:Y:S02]  /*10b20*/  IMAD.MOV R0, RZ, RZ, -R8 ;  /* 0x000000ffff007224 */ /* 0x000fe400078e0a08 */
[----:B------:R-:W-:Y:S02]  /*10b30*/  IMAD R9, R8, UR5, R9 ;  /* 0x0000000508097c24 */ /* 0x000fe4000f8e0209 */
[----:B------:R-:W-:Y:S02]  /*10b40*/  IMAD R0, R7, R0, R6 ;  /* 0x0000000007007224 */ /* 0x000fe400078e0206 */
[----:B------:R-:W-:Y:S02]  /*10b50*/  IMAD.IADD R5, R5, 0x1, R9 ;  /* 0x0000000105057824 */ /* 0x000fe400078e0209 */
[C---:B-1----:R-:W-:Y:S01]  /*10b60*/  IMAD.SHL.U32 R20, R21.reuse, 0x10, RZ ;  /* 0x0000001015147824 */ /* 0x042fe200078e00ff */
[----:B------:R-:W-:Y:S01]  /*10b70*/  SHF.R.S32.HI R8, RZ, 0x1f, R0 ;  /* 0x0000001fff087819 */ /* 0x000fe20000011400 */
[----:B------:R-:W-:Y:S01]  /*10b80*/  IMAD.WIDE.U32 R4, R0, UR6, R4 ;  /* 0x0000000600047c25 */ /* 0x000fe2000f8e0004 */
[----:B------:R-:W-:-:S02]  /*10b90*/  LOP3.LUT R21, R21, 0x7f, RZ, 0xc0, !PT ;  /* 0x0000007f15157812 */ /* 0x000fc400078ec0ff */
[----:B------:R-:W-:Y:S01]  /*10ba0*/  LOP3.LUT R20, R20, 0x10, RZ, 0xc0, !PT ;  /* 0x0000001014147812 */ /* 0x000fe200078ec0ff */
[----:B------:R-:W-:-:S04]  /*10bb0*/  IMAD R8, R8, UR6, RZ ;  /* 0x0000000608087c24 */ /* 0x000fc8000f8e02ff */
[----:B------:R-:W-:Y:S01]  /*10bc0*/  IMAD R9, R0, UR7, R8 ;  /* 0x0000000700097c24 */ /* 0x000fe2000f8e0208 */
[----:B------:R-:W-:Y:S01]  /*10bd0*/  IADD3 R0, P0, R4, UR8, RZ ;  /* 0x0000000804007c10 */ /* 0x000fe2000ff1e0ff */
[----:B------:R-:W-:-:S03]  /*10be0*/  VIADD R8, R6, 0x80 ;  /* 0x0000008006087836 */ /* 0x000fc60000000000 */
[----:B------:R-:W-:Y:S01]  /*10bf0*/  IADD3.X R4, R5, UR9, R9, P0, !PT ;  /* 0x0000000905047c10 */ /* 0x000fe200087fe409 */
[----:B------:R-:W-:Y:S01]  /*10c00*/  IMAD.MOV.U32 R6, RZ, RZ, R8 ;  /* 0x000000ffff067224 */ /* 0x000fe200078e0008 */
[----:B------:R-:W0:Y:S08]  /*10c10*/  @P1 LDC R9, c[0x0][0x44c] ;  /* 0x00011300ff091b82 */ /* 0x000e300000000800 */
[----:B------:R-:W1:Y:S01]  /*10c20*/  @P1 LDC R5, c[0x0][0x450] ;  /* 0x00011400ff051b82 */ /* 0x000e620000000800 */
[----:B0-----:R-:W-:-:S05]  /*10c30*/  @P1 IMAD.HI.U32 R9, R8, R9, RZ ;  /* 0x0000000908091227 */ /* 0x001fca00078e00ff */
[----:B-1----:R-:W-:-:S05]  /*10c40*/  @P1 SHF.R.U32.HI R6, RZ, R5, R9 ;  /* 0x00000005ff061219 */ /* 0x002fca0000011609 */
[----:B------:R-:W-:Y:S02]  /*10c50*/  IMAD.MOV R5, RZ, RZ, -R6 ;  /* 0x000000ffff057224 */ /* 0x000fe400078e0a06 */
[----:B------:R-:W-:-:S04]  /*10c60*/  IMAD.WIDE.U32 R2, R6, UR4, R2 ;  /* 0x0000000406027c25 */ /* 0x000fc8000f8e0002 */
[----:B------:R-:W-:Y:S01]  /*10c70*/  IMAD R5, R7, R5, R8 ;  /* 0x0000000507057224 */ /* 0x000fe200078e0208 */
[----:B------:R-:W-:-:S05]  /*10c80*/  SHF.R.S32.HI R8, RZ, 0x1f, R6 ;  /* 0x0000001fff087819 */ /* 0x000fca0000011406 */
[----:B------:R-:W-:Y:S01]  /*10c90*/  IMAD R8, R8, UR4, RZ ;  /* 0x0000000408087c24 */ /* 0x000fe2000f8e02ff */
[----:B------:R-:W-:Y:S02]  /*10ca0*/  ULDC UR4, c[0x0][0x2b8] ;  /* 0x0000ae0000047ab9 */ /* 0x000fe40000000800 */
[----:B------:R-:W-:Y:S01]  /*10cb0*/  ISETP.GE.AND P1, PT, R11, UR4, PT ;  /* 0x000000040b007c0c */ /* 0x000fe2000bf26270 */
[----:B------:R-:W-:Y:S01]  /*10cc0*/  IMAD R9, R6, UR5, R8 ;  /* 0x0000000506097c24 */ /* 0x000fe2000f8e0208 */
[----:B------:R-:W-:Y:S02]  /*10cd0*/  SHF.R.S32.HI R6, RZ, 0x1f, R5 ;  /* 0x0000001fff067819 */ /* 0x000fe40000011405 */
[----:B------:R-:W-:Y:S01]  /*10ce0*/  ISETP.GE.AND P2, PT, R10, UR4, PT ;  /* 0x000000040a007c0c */ /* 0x000fe2000bf46270 */
[----:B------:R-:W-:Y:S01]  /*10cf0*/  IMAD.IADD R3, R3, 0x1, R9 ;  /* 0x0000000103037824 */ /* 0x000fe200078e0209 */
[----:B------:R-:W-:Y:S01]  /*10d00*/  SHF.R.U32.HI R10, RZ, 0x1, R21 ;  /* 0x00000001ff0a7819 */ /* 0x000fe20000011615 */
[----:B------:R-:W-:-:S02]  /*10d10*/  IMAD R6, R6, UR6, RZ ;  /* 0x0000000606067c24 */ /* 0x000fc4000f8e02ff */
[----:B------:R-:W-:-:S04]  /*10d20*/  IMAD.WIDE.U32 R2, R5, UR6, R2 ;  /* 0x0000000605027c25 */ /* 0x000fc8000f8e0002 */
[----:B------:R-:W-:Y:S01]  /*10d30*/  IMAD R9, R5, UR7, R6 ;  /* 0x0000000705097c24 */ /* 0x000fe2000f8e0206 */
[----:B------:R-:W-:-:S04]  /*10d40*/  IADD3 R5, P0, R2, UR8, RZ ;  /* 0x0000000802057c10 */ /* 0x000fc8000ff1e0ff */
[----:B------:R-:W-:Y:S02]  /*10d50*/  IADD3.X R6, R3, UR9, R9, P0, !PT ;  /* 0x0000000903067c10 */ /* 0x000fe400087fe409 */
[----:B------:R-:W-:Y:S01]  /*10d60*/  ISETP.GE.AND P0, PT, R20, UR4, PT ;  /* 0x0000000414007c0c */ /* 0x000fe2000bf06270 */
[----:B------:R-:W-:-:S03]  /*10d70*/  UMOV UR4, 0xffffffff ;  /* 0xffffffff00047882 */ /* 0x000fc60000000000 */
[----:B------:R-:W-:Y:S09]  /*10d80*/  BRA.DIV UR4, `(.L_x_789) ;  /* 0x0000002604087947 */ /* 0x000ff2000b800000 */
[----:B------:R-:W0:Y:S01]  /*10d90*/  SHFL.IDX PT, R3, R0, RZ, 0x1e1f ;  /* 0x001e1fff00037589 */ /* 0x000e2200000e0000 */
[----:B------:R-:W-:Y:S01]  /*10da0*/  ULDC UR4, c[0x0][0x288] ;  /* 0x0000a20000047ab9 */ /* 0x000fe20000000800 */
[----:B------:R-:W-:Y:S02]  /*10db0*/  VIADD R8, R10, UR41 ;  /* 0x000000290a087c36 */ /* 0x000fe40008000000 */
        /* <DEDUP_REMOVED lines=8> */
[----:B-1----:R-:W-:Y:S02]  /*10e40*/  @!P4 IMAD.X R3, RZ, RZ, R2, P3 ;  /* 0x000000ffff03c224 */ /* 0x002fe400018e0602 */
[----:B------:R-:W-:-:S05]  /*10e50*/  @!P4 IMAD.MOV.U32 R2, RZ, RZ, R9 ;  /* 0x000000ffff02c224 */ /* 0x000fca00078e0009 */
[----:B------:R-:W-:Y:S04]  /*10e60*/  @!P4 LDGSTS.E.BYPASS.LTC128B.128 [R29+0xf000], desc[UR46][R2.64], !P0 ;  /* 0x0f000000021dcfae */ /* 0x000fe8000c101d6e */
        /* <DEDUP_REMOVED lines=11> */
.L_x_861:
        /* <DEDUP_REMOVED lines=12> */
.L_x_791:
[----:B------:R-:W-:Y:S05]  /*10fe0*/  BSYNC B0 ;  /* 0x0000000000007941 */ /* 0x000fea0003800000 */
.L_x_790:
[----:B------:R-:W-:Y:S01]  /*10ff0*/  NOP ;  /* 0x0000000000007918 */ /* 0x000fe20000000000 */
[----:B------:R-:W-:-:S13]  /*11000*/  PLOP3.LUT P0, PT, PT, PT, PT, 0x80, 0x0 ;  /* 0x000000000000781c */ /* 0x000fda0003f0f070 */
.L_x_792:
[----:B------:R-:W-:Y:S02]  /*11010*/  PLOP3.LUT P1, PT, P1, P0, PT, 0xa2, 0x0 ;  /* 0x000000000000781c */ /* 0x000fe40000f21472 */
[----:B------:R-:W-:-:S08]  /*11020*/  @P0 R2UR P1, UR4, R17 ;  /* 0x00000000110402ca */ /* 0x000fd00000020000 */
[----:B------:R-:W-:-:S05]  /*11030*/  @P0 PLOP3.LUT P0, PT, P1, PT, PT, 0x80, 0x0 ;  /* 0x000000000000081c */ /* 0x000fca0000f0f070 */
[----:B------:R-:W-:Y:S01]  /*11040*/  @!P1 SYNCS.ARRIVE.TRANS64.RED.A0T1 RZ, [UR4+0x19c00], RZ ;  /* 0x019c00ffffff99a7 */ /* 0x000fe20008200404 */
[----:B------:R-:W-:Y:S07]  /*11050*/  @!P1 ARRIVES.LDGSTSBAR.64.TRANSCNT [UR4+0x19c00] ;  /* 0x019c0000ff0099b0 */ /* 0x000fee0008000a84 */
[----:B------:R-:W-:Y:S05]  /*11060*/  @P0 BRA.U.ANY `(.L_x_792) ;  /* 0xfffffffd00e80947 */ /* 0x000fea000393ffff */
[----:B0-2---:R-:W2:Y:S02]  /*11070*/  LDL.LU R2, [R1] ;  /* 0x0000000001027983 */ /* 0x005ea40000300800 */
[----:B--2---:R-:W-:-:S05]  /*11080*/  VIADD R2, R2, 0x1 ;  /* 0x0000000102027836 */ /* 0x004fca0000000000 */
[----:B------:R0:W-:Y:S01]  /*11090*/  STL [R1], R2 ;  /* 0x0000000201007387 */ /* 0x0001e20000100800 */
        /* <DEDUP_REMOVED lines=9> */
.L_x_862:
[----:B------:R-:W-:Y:S05]  /*11130*/  BSYNC B0 ;  /* 0x0000000000007941 */ /* 0x000fea0003800000 */
.L_x_793:
[----:B------:R-:W-:-:S04]  /*11140*/  UIADD3 UR4, UR40, -0x2, URZ ;  /* 0xfffffffe28047890 */ /* 0x000fc8000fffe03f */
[----:B------:R-:W-:-:S06]  /*11150*/  UISETP.GE.AND UP0, UPT, UR4, UR39, UPT ;  /* 0x000000270400728c */ /* 0x000fcc000bf06270 */
[----:B------:R-:W-:-:S13]  /*11160*/  PLOP3.LUT P0, PT, PT, PT, UP0, 0x80, 0x0 ;  /* 0x000000000000781c */ /* 0x000fda0003f0f008 */
[----:B------:R-:W-:Y:S05]  /*11170*/  @!P0 BRA `(.L_x_795) ;  /* 0x0000000c00f08947 */ /* 0x000fea0003800000 */
[----:B------:R-:W-:Y:S02]  /*11180*/  IMAD.MOV.U32 R6, RZ, RZ, R19 ;  /* 0x000000ffff067224 */ /* 0x000fe400078e0013 */
[----:B------:R-:W-:Y:S02]  /*11190*/  IMAD.MOV.U32 R7, RZ, RZ, R22 ;  /* 0x000000ffff077224 */ /* 0x000fe400078e0016 */
[----:B0-----:R-:W-:-:S07]  /*111a0*/  IMAD.U32 R0, RZ, RZ, UR4 ;  /* 0x00000004ff007e24 */ /* 0x001fce000f8e00ff */
.L_x_819:
[----:B------:R-:W-:Y:S01]  /*111b0*/  LOP3.LUT P1, RZ, R18, 0x2, RZ, 0xc0, !PT ;  /* 0x0000000212ff7812 */ /* 0x000fe2000782c0ff */
[----:B------:R-:W-:Y:S01]  /*111c0*/  VIADD R19, R6, 0x1 ;  /* 0x0000000106137836 */ /* 0x000fe20000000000 */
[----:B------:R-:W-:Y:S05]  /*111d0*/  YIELD ;  /* 0x0000000000007946 */ /* 0x000fea0003800000 */
[----:B------:R-:W-:Y:S01]  /*111e0*/  ISETP.NE.AND P0, PT, R19, 0x2, PT ;  /* 0x000000021300780c */ /* 0x000fe20003f05270 */
[----:B------:R-:W-:Y:S03]  /*111f0*/  BSSY B0, `(.L_x_796) ;  /* 0x00000a2000007945 */ /* 0x000fe60003800000 */
[----:B------:R-:W-:-:S02]  /*11200*/  SEL R22, RZ, 0x1, P0 ;  /* 0x00000001ff167807 */ /* 0x000fc40000000000 */
[----:B------:R-:W-:Y:S02]  /*11210*/  SEL R19, R19, RZ, P0 ;  /* 0x000000ff13137207 */ /* 0x000fe40000000000 */
[----:B------:R-:W-:Y:S01]  /*11220*/  LOP3.LUT R22, R7, R22, RZ, 0x3c, !PT ;  /* 0x0000001607167212 */ /* 0x000fe200078e3cff */
[----:B0-----:R-:W-:Y:S06]  /*11230*/  @!P1 BRA `(.L_x_797) ;  /* 0x0000000800749947 */ /* 0x001fec0003800000 */
[----:B------:R-:W-:Y:S01]  /*11240*/  LOP3.LUT P1, RZ, R18, 0x1, RZ, 0xc0, !PT ;  /* 0x0000000112ff7812 */ /* 0x000fe2000782c0ff */
[----:B------:R-:W-:-:S12]  /*11250*/  IMAD.MOV.U32 R8, RZ, RZ, R0 ;  /* 0x000000ffff087224 */ /* 0x000fd800078e0000 */
[----:B------:R-:W-:Y:S05]  /*11260*/  @!P1 BRA `(.L_x_798) ;  /* 0x0000000000489947 */ /* 0x000fea0003800000 */
[----:B------:R-:W0:Y:S01]  /*11270*/  LDC R8, c[0x0][0x43c] ;  /* 0x00010f00ff087b82 */ /* 0x000e220000000800 */
[----:B------:R-:W-:Y:S01]  /*11280*/  ULDC.64 UR4, c[0x0][0x428] ;  /* 0x00010a0000047ab9 */ /* 0x000fe20000000a00 */
[----:B0-----:R-:W-:-:S13]  /*11290*/  ISETP.NE.AND P0, PT, R8, 0x1, PT ;  /* 0x000000010800780c */ /* 0x001fda0003f05270 */
[----:B------:R-:W0:Y:S02]  /*112a0*/  @P0 LDC.64 R2, c[0x0][0x440] ;  /* 0x00011000ff020b82 */ /* 0x000e240000000a00 */
[----:B0-----:R-:W-:-:S04]  /*112b0*/  @P0 IMAD.HI.U32 R4, R0, R2, RZ ;  /* 0x0000000200040227 */ /* 0x001fc800078e00ff */
[----:B------:R-:W-:Y:S01]  /*112c0*/  IMAD.MOV.U32 R2, RZ, RZ, R0 ;  /* 0x000000ffff027224 */ /* 0x000fe200078e0000 */
[----:B------:R-:W-:Y:S01]  /*112d0*/  @P0 SHF.R.U32.HI R2, RZ, R3, R4 ;  /* 0x00000003ff020219 */ /* 0x000fe20000011604 */
[----:B------:R-:W-:-:S04]  /*112e0*/  IMAD R4, R24, UR4, RZ ;  /* 0x0000000418047c24 */ /* 0x000fc8000f8e02ff */
[----:B------:R-:W-:Y:S02]  /*112f0*/  IMAD.MOV R3, RZ, RZ, -R2 ;  /* 0x000000ffff037224 */ /* 0x000fe400078e0a02 */
[----:B------:R-:W-:Y:S02]  /*11300*/  IMAD R5, R23, UR5, R4 ;  /* 0x0000000517057c24 */ /* 0x000fe4000f8e0204 */
[----:B------:R-:W-:Y:S01]  /*11310*/  IMAD R8, R8, R3, R0 ;  /* 0x0000000308087224 */ /* 0x000fe200078e0200 */
[----:B------:R-:W-:-:S03]  /*11320*/  SHF.R.S32.HI R3, RZ, 0x1f, R2 ;  /* 0x0000001fff037819 */ /* 0x000fc60000011402 */
[----:B------:R-:W-:Y:S01]  /*11330*/  IMAD.WIDE.U32 R2, R23, UR4, R2 ;  /* 0x0000000417027c25 */ /* 0x000fe2000f8e0002 */
[----:B------:R-:W-:-:S03]  /*11340*/  ULDC.64 UR4, c[0x0][0x418] ;  /* 0x0001060000047ab9 */ /* 0x000fc60000000a00 */
[----:B------:R-:W-:Y:S01]  /*11350*/  IMAD.IADD R5, R5, 0x1, R3 ;  /* 0x0000000105057824 */ /* 0x000fe200078e0203 */
[----:B------:R-:W-:-:S04]  /*11360*/  LEA R4, P0, R2, UR4, 0x2 ;  /* 0x0000000402047c11 */ /* 0x000fc8000f8010ff */
[----:B------:R-:W-:-:S05]  /*11370*/  LEA.HI.X R5, R2, UR5, R5, 0x2, P0 ;  /* 0x0000000502057c11 */ /* 0x000fca00080f1405 */
[----:B------:R0:W5:Y:S04]  /*11380*/  LDG.E R16, desc[UR46][R4.64] ;  /* 0x0000002e04107981 */ /* 0x000168000c1e1900 */
.L_x_798:
        /* <DEDUP_REMOVED lines=8> */
.L_x_863:
[----:B------:R-:W-:Y:S05]  /*11410*/  BSYNC B1 ;  /* 0x0000000000017941 */ /* 0x000fea0003800000 */
.L_x_799:
        /* <DEDUP_REMOVED lines=9> */
.L_x_802:
[----:B------:R-:W-:Y:S05]  /*114b0*/  BSYNC B1 ;  /* 0x0000000000017941 */ /* 0x000fea0003800000 */
.L_x_801:
[----:B------:R-:W-:Y:S01]  /*114c0*/  IMAD.MOV.U32 R5, RZ, RZ, RZ ;  /* 0x000000ffff057224 */ /* 0x000fe200078e00ff */
[----:B------:R-:W-:Y:S01]  /*114d0*/  UIADD3 UR4, UP0, UR50, 0x470, URZ ;  /* 0x0000047032047890 */ /* 0x000fe2000ff1e03f */
[----:B------:R-:W-:Y:S01]  /*114e0*/  IMAD R9, R19, 0x3000, R17 ;  /* 0x0000300013097824 */ /* 0x000fe200078e0211 */
[----:B------:R-:W-:Y:S01]  /*114f0*/  PLOP3.LUT P0, PT, PT, PT, PT, 0x80, 0x0 ;  /* 0x000000000000781c */ /* 0x000fe20003f0f070 */
[----:B------:R-:W-:Y:S01]  /*11500*/  IMAD.SHL.U32 R8, R8, 0x80, RZ ;  /* 0x0000008008087824 */ /* 0x000fe200078e00ff */
[----:B------:R-:W-:Y:S01]  /*11510*/  R2UR UR10, R5 ;  /* 0x00000000050a72ca */ /* 0x000fe200000e0000 */
[----:B------:R-:W-:Y:S01]  /*11520*/  VIADD R3, R4, 0x19c70 ;  /* 0x00019c7004037836 */ /* 0x000fe20000000000 */
[----:B------:R-:W-:Y:S01]  /*11530*/  UIADD3.X UR5, URZ, UR51, URZ, UP0, !UPT ;  /* 0x000000333f057290 */ /* 0x000fe200087fe43f */
[----:B------:R-:W-:Y:S01]  /*11540*/  VIADD R10, R9, 0x9000 ;  /* 0x00009000090a7836 */ /* 0x000fe20000000000 */
[----:B------:R-:W-:Y:S01]  /*11550*/  UMOV UR6, 0x0 ;  /* 0x0000000000067882 */ /* 0x000fe20000000000 */
[----:B------:R-:W-:-:S10]  /*11560*/  UMOV UR7, 0x14f00000 ;  /* 0x14f0000000077882 */ /* 0x000fd40000000000 */
.L_x_803:
        /* <DEDUP_REMOVED lines=16> */
.L_x_804:
        /* <DEDUP_REMOVED lines=16> */
.L_x_805:
        /* <DEDUP_REMOVED lines=13> */
.L_x_864:
[----:B------:R-:W-:Y:S05]  /*11840*/  BSYNC B1 ;  /* 0x0000000000017941 */ /* 0x000fea0003800000 */
.L_x_806:
        /* <DEDUP_REMOVED lines=11> */
.L_x_809:
[----:B------:R-:W-:Y:S05]  /*11900*/  BSYNC B1 ;  /* 0x0000000000017941 */ /* 0x000fea0003800000 */
.L_x_808:
        /* <DEDUP_REMOVED lines=8> */
.L_x_810:
        /* <DEDUP_REMOVED lines=15> */
.L_x_811:
        /* <DEDUP_REMOVED lines=15> */
.L_x_812:
        /* <DEDUP_REMOVED lines=10> */
.L_x_797:
[----:B------:R-:W-:Y:S05]  /*11c10*/  BSYNC B0 ;  /* 0x0000000000007941 */ /* 0x000fea0003800000 */
.L_x_796:
[----:B------:R-:W-:-:S06]  /*11c20*/  UISETP.NE.AND UP0, UPT, UR38, 0x3, UPT ;  /* 0x000000032600788c */ /* 0x000fcc000bf05270 */
[----:B------:R-:W-:-:S13]  /*11c30*/  PLOP3.LUT P0, PT, PT, PT, UP0, 0x80, 0x0 ;  /* 0x000000000000781c */ /* 0x000fda0003f0f008 */
[----:B------:R-:W-:Y:S05]  /*11c40*/  @!P0 BRA `(.L_x_813) ;  /* 0x0000000000048947 */ /* 0x000fea0003800000 */
[----:B------:R-:W-:Y:S01]  /*11c50*/  BPT.TRAP 0x1 ;  /* 0x000000040000795c */ /* 0x000fe20000300000 */
.L_x_813:
        /* <DEDUP_REMOVED lines=8> */
.L_x_865:
[----:B------:R-:W-:Y:S05]  /*11ce0*/  BSYNC B0 ;  /* 0x0000000000007941 */ /* 0x000fea0003800000 */
.L_x_814:
[----:B------:R-:W-:Y:S05]  /*11cf0*/  @!P0 BRA `(.L_x_816) ;  /* 0x0000000000048947 */ /* 0x000fea0003800000 */
[----:B------:R-:W-:Y:S01]  /*11d00*/  BPT.TRAP 0x1 ;  /* 0x000000040000795c */ /* 0x000fe20000300000 */
.L_x_816:
[----:B0-----:R-:W-:Y:S01]  /*11d10*/  SHF.L.U32 R2, R7, 0x1f, RZ ;  /* 0x0000001f07027819 */ /* 0x001fe200000006ff */
[----:B------:R-:W-:-:S03]  /*11d20*/  IMAD R10, R6, 0x3000, RZ ;  /* 0x00003000060a7824 */ /* 0x000fc600078e02ff */
[----:B------:R-:W0:Y:S02]  /*11d30*/  SYNCS.PHASECHK.TRANS64.TRYWAIT P1, [R3+URZ+0x19c60], R2 ;  /* 0x019c6002030075a7 */ /* 0x000e24000802017f */
[----:B0-----:R-:W-:Y:S05]  /*11d40*/  @!P1 BRA `(.L_x_817) ;  /* 0x0000001800549947 */ /* 0x001fea0003800000 */
.L_x_866:
[C---:B0-----:R-:W-:Y:S01]  /*11d50*/  LOP3.LUT R2, R10.reuse, R27, RZ, 0xfc, !PT ;  /* 0x0000001b0a027212 */ /* 0x041fe200078efcff */
[----:B------:R-:W-:Y:S05]  /*11d60*/  WARPSYNC.ALL ;  /* 0x0000000000007948 */ /* 0x000fea0003800000 */
[----:B------:R-:W-:Y:S01]  /*11d70*/  IMAD.IADD R2, R17, 0x1, R2 ;  /* 0x0000000111027824 */ /* 0x000fe200078e0202 */
[----:B------:R-:W-:-:S04]  /*11d80*/  LOP3.LUT R12, R10, R25, RZ, 0xfc, !PT ;  /* 0x000000190a0c7212 */ /* 0x000fc800078efcff */
[----:B------:R-:W0:Y:S01]  /*11d90*/  LDSM.16.MT88.4 R4, [R2+0x9000] ;  /* 0x009000000204783b */ /* 0x000e220000004200 */
[----:B------:R-:W-:Y:S01]  /*11da0*/  IMAD.IADD R12, R17, 0x1, R12 ;  /* 0x00000001110c7824 */ /* 0x000fe200078e020c */
        /* <DEDUP_REMOVED lines=44> */
.L_x_818:
        /* <DEDUP_REMOVED lines=10> */
[C---:B------:R-:W-:Y:S01]  /*12110*/  ISETP.GT.AND P0, PT, R0.reuse, UR39, PT ;  /* 0x0000002700007c0c */ /* 0x040fe2000bf04270 */
[----:B------:R-:W-:-:S12]  /*12120*/  VIADD R0, R0, 0xffffffff ;  /* 0xffffffff00007836 */ /* 0x000fd80000000000 */
[----:B--2---:R-:W-:Y:S05]  /*12130*/  @P0 BRA `(.L_x_819) ;  /* 0xfffffff0001c0947 */ /* 0x004fea000383ffff */
.L_x_795:
        /* <DEDUP_REMOVED lines=17> */
.L_x_821:
[----:B------:R-:W-:Y:S05]  /*12250*/  BSYNC B0 ;  /* 0x0000000000007941 */ /* 0x000fea0003800000 */
.L_x_820:
[----:B------:R-:W-:-:S06]  /*12260*/  UISETP.NE.AND UP0, UPT, UR38, 0x3, UPT ;  /* 0x000000032600788c */ /* 0x000fcc000bf05270 */
[----:B------:R-:W-:-:S13]  /*12270*/  PLOP3.LUT P1, PT, PT, PT, UP0, 0x80, 0x0 ;  /* 0x000000000000781c */ /* 0x000fda0003f2f008 */
[----:B------:R-:W-:Y:S05]  /*12280*/  @!P1 BRA `(.L_x_822) ;  /* 0x0000000000049947 */ /* 0x000fea0003800000 */
[----:B------:R-:W-:Y:S01]  /*12290*/  BPT.TRAP 0x1 ;  /* 0x000000040000795c */ /* 0x000fe20000300000 */
.L_x_822:
        /* <DEDUP_REMOVED lines=8> */
.L_x_867:
[----:B------:R-:W-:Y:S05]  /*12320*/  BSYNC B0 ;  /* 0x0000000000007941 */ /* 0x000fea0003800000 */
.L_x_823:
[----:B------:R-:W-:Y:S05]  /*12330*/  @!P2 BRA `(.L_x_825) ;  /* 0x000000000004a947 */ /* 0x000fea0003800000 */
[----:B------:R-:W-:Y:S01]  /*12340*/  BPT.TRAP 0x1 ;  /* 0x000000040000795c */ /* 0x000fe20000300000 */
.L_x_825:
[----:B0-----:R-:W-:-:S04]  /*12350*/  SHF.L.U32 R0, R22, 0x1f, RZ ;  /* 0x0000001f16007819 */ /* 0x001fc800000006ff */
[----:B------:R-:W0:Y:S02]  /*12360*/  SYNCS.PHASECHK.TRANS64.TRYWAIT P1, [R3+URZ+0x19c60], R0 ;  /* 0x019c6000030075a7 */ /* 0x000e24000802017f */
[----:B0-----:R-:W-:Y:S05]  /*12370*/  @!P1 BRA `(.L_x_826) ;  /* 0x0000001000f09947 */ /* 0x001fea0003800000 */
.L_x_868:
        /* <DEDUP_REMOVED lines=51> */
.L_x_827:
[----:B--2---:R2:W-:Y:S01]  /*126b0*/  SYNCS.ARRIVE.TRANS64.A1T0 RZ, [R3+URZ+0x19c50], RZ ;  /* 0x019c50ff03ff79a7 */ /* 0x0045e2000810003f */
[----:B------:R-:W-:Y:S02]  /*126c0*/  @!P0 VIADD R0, R3, 0x19c80 ;  /* 0x00019c8003008836 */ /* 0x000fe40000000000 */
[----:B------:R-:W-:-:S03]  /*126d0*/  VIADD R19, R19, 0x1 ;  /* 0x0000000113137836 */ /* 0x000fc60000000000 */
[----:B------:R-:W-:Y:S01]  /*126e0*/  @!P0 PRMT R0, RZ, 0x654, R0 ;  /* 0x00000654ff008816 */ /* 0x000fe20000000000 */
[----:B------:R-:W-:Y:S01]  /*126f0*/  BAR.SYNC.DEFER_BLOCKING 0x2, 0x80 ;  /* 0x0082000000007b1d */ /* 0x000fe20000010000 */
[----:B------:R-:W-:-:S04]  /*12700*/  ISETP.NE.AND P1, PT, R19, 0x2, PT ;  /* 0x000000021300780c */ /* 0x000fc80003f25270 */
[----:B--2---:R-:W-:Y:S02]  /*12710*/  SEL R3, RZ, 0x1, P1 ;  /* 0x00000001ff037807 */ /* 0x004fe40000800000 */
[----:B------:R-:W-:Y:S02]  /*12720*/  SEL R19, R19, RZ, P1 ;  /* 0x000000ff13137207 */ /* 0x000fe40000800000 */
[----:B------:R-:W-:Y:S01]  /*12730*/  LOP3.LUT R22, R22, R3, RZ, 0x3c, !PT ;  /* 0x0000000316167212 */ /* 0x000fe200078e3cff */
[----:B------:R2:W-:Y:S06]  /*12740*/  @!P0 SYNCS.ARRIVE.TRANS64.RED.A1T0 RZ, [R0+URZ], RZ ;  /* 0x000000ff00ff89a7 */ /* 0x0005ec000810043f */
.L_x_770:
[----:B------:R-:W-:Y:S05]  /*12750*/  BSYNC B7 ;  /* 0x0000000000077941 */ /* 0x000fea0003800000 */
.L_x_768:
[----:B------:R-:W-:-:S13]  /*12760*/  LOP3.LUT P1, RZ, R18, 0x4, RZ, 0xc0, !PT ;  /* 0x0000000412ff7812 */ /* 0x000fda000782c0ff */
[----:B------:R-:W-:Y:S05]  /*12770*/  @!P1 BRA `(.L_x_828) ;  /* 0x0000000000209947 */ /* 0x000fea0003800000 */
[----:B------:R-:W3:Y:S08]  /*12780*/  S2UR UR5, SR_CgaCtaId ;  /* 0x00000000000579c3 */ /* 0x000ef00000008800 */
[----:B------:R-:W-:Y:S06]  /*12790*/  BAR.SYNC.DEFER_BLOCKING 0x5, 0x200 ;  /* 0x0148000000007b1d */ /* 0x000fec0000010000 */
[----:B------:R-:W-:-:S02]  /*127a0*/  UMOV UR4, 0x400 ;  /* 0x0000040000047882 */ /* 0x000fc40000000000 */
[----:B---3--:R-:W-:-:S06]  /*127b0*/  ULEA UR4, UR5, UR4, 0x18 ;  /* 0x0000000405047291 */ /* 0x008fcc000f8ec03f */
[----:B------:R-:W-:-:S05]  /*127c0*/  IMAD.U32 R17, RZ, RZ, UR4 ;  /* 0x00000004ff117e24 */ /* 0x000fca000f8e00ff */
[----:B------:R3:W4:Y:S01]  /*127d0*/  LDS R28, [R17+0x19cd0] ;  /* 0x019cd000111c7984 */ /* 0x0007220000000800 */
[----:B------:R-:W-:Y:S06]  /*127e0*/  BAR.ARV 0x4, 0x200 ;  /* 0x0108000000007b1d */ /* 0x000fec0000002000 */
[----:B------:R-:W-:Y:S05]  /*127f0*/  BRA `(.L_x_829) ;  /* 0x0000000000207947 */ /* 0x000fea0003800000 */
.L_x_828:
[----:B------:R-:W3:Y:S01]  /*12800*/  @!P0 S2R R3, SR_CgaCtaId ;  /* 0x0000000000038919 */ /* 0x000ee20000008800 */
[----:B--2---:R-:W-:Y:S01]  /*12810*/  @!P0 MOV R0, 0x400 ;  /* 0x0000040000008802 */ /* 0x004fe20000000f00 */
[----:B------:R-:W-:Y:S03]  /*12820*/  BAR.SYNC.DEFER_BLOCKING 0x4, 0x200 ;  /* 0x0108000000007b1d */ /* 0x000fe60000010000 */
[----:B---3--:R-:W-:-:S03]  /*12830*/  @!P0 LEA R17, R3, R0, 0x18 ;  /* 0x0000000003118211 */ /* 0x008fc600078ec0ff */
[----:B------:R-:W2:Y:S04]  /*12840*/  SHFL.IDX PT, R0, R28, RZ, 0x1f ;  /* 0x00001fff1c007589 */ /* 0x000ea800000e0000 */
[----:B------:R2:W-:Y:S02]  /*12850*/  @!P0 STS [R17+0x19cd0], R28 ;  /* 0x019cd01c11008388 */ /* 0x0005e40000000800 */
[----:B--2---:R-:W-:Y:S01]  /*12860*/  IMAD.MOV.U32 R28, RZ, RZ, R0 ;  /* 0x000000ffff1c7224 */ /* 0x004fe200078e0000 */
[----:B------:R-:W-:Y:S06]  /*12870*/  BAR.ARV 0x5, 0x200 ;  /* 0x0148000000007b1d */ /* 0x000fec0000002000 */
.L_x_829:
[----:B------:R-:W-:Y:S02]  /*12880*/  ULDC UR4, c[0x0][0xc38] ;  /* 0x00030e0000047ab9 */ /* 0x000fe40000000800 */
[----:B----4-:R-:W-:-:S13]  /*12890*/  ISETP.GE.AND P0, PT, R28, UR4, PT ;  /* 0x000000041c007c0c */ /* 0x010fda000bf06270 */
[----:B------:R-:W-:Y:S05]  /*128a0*/  @!P0 BRA `(.L_x_830) ;  /* 0xffffffc400d48947 */ /* 0x000fea000383ffff */
.L_x_759:
[----:B--2---:R-:W2:Y:S01]  /*128b0*/  LDL.LU R0, [R1] ;  /* 0x0000000001007983 */ /* 0x004ea20000300800 */
[----:B------:R-:W-:Y:S01]  /*128c0*/  BSSY B0, `(.L_x_831) ;  /* 0x000000b000007945 */ /* 0x000fe20003800000 */
[----:B------:R-:W4:Y:S01]  /*128d0*/  S2R R5, SR_CgaCtaId ;  /* 0x0000000000057919 */ /* 0x000f220000008800 */
[----:B--2---:R-:W-:-:S05]  /*128e0*/  VIADD R0, R0, 0x1 ;  /* 0x0000000100007836 */ /* 0x004fca0000000000 */
[----:B0-----:R-:W-:-:S04]  /*128f0*/  LEA.HI R2, R0, R0, RZ, 0x1 ;  /* 0x0000000000027211 */ /* 0x001fc800078f08ff */
[----:B------:R-:W-:Y:S02]  /*12900*/  LOP3.LUT R3, R2, 0xfffffffe, RZ, 0xc0, !PT ;  /* 0xfffffffe02037812 */ /* 0x000fe400078ec0ff */
[----:B------:R-:W-:-:S03]  /*12910*/  MOV R2, 0x400 ;  /* 0x0000040000027802 */ /* 0x000fc60000000f00 */
[----:B------:R-:W-:Y:S01]  /*12920*/  IMAD.IADD R0, R0, 0x1, -R3 ;  /* 0x0000000100007824 */ /* 0x000fe200078e0a03 */
[----:B----4-:R-:W-:-:S04]  /*12930*/  LEA R6, R5, R2, 0x18 ;  /* 0x0000000205067211 */ /* 0x010fc800078ec0ff */
[----:B------:R-:W-:-:S04]  /*12940*/  SHF.L.U32 R0, R0, 0x1f, RZ ;  /* 0x0000001f00007819 */ /* 0x000fc800000006ff */
[----:B------:R-:W0:Y:S02]  /*12950*/  SYNCS.PHASECHK.TRANS64.TRYWAIT P0, [R6+URZ+0x19c20], R0 ;  /* 0x019c2000060075a7 */ /* 0x000e24000800017f */
[----:B0-----:R-:W-:Y:S05]  /*12960*/  @!P0 BRA `(.L_x_832) ;  /* 0x0000000c00888947 */ /* 0x001fea0003800000 */
.L_x_869:
[----:B------:R-:W-:Y:S05]  /*12970*/  BSYNC B0 ;  /* 0x0000000000007941 */ /* 0x000fea0003800000 */
.L_x_831:
[----:B------:R-:W-:-:S03]  /*12980*/  UMOV UR4, 0xffffffff ;  /* 0xffffffff00047882 */ /* 0x000fc60000000000 */
[----:B------:R-:W-:Y:S05]  /*12990*/  BRA.DIV UR4, `(.L_x_833) ;  /* 0x0000000e04907947 */ /* 0x000fea000b800000 */
[----:B0-----:R-:W0:Y:S02]  /*129a0*/  S2R R0, SR_TID.X ;  /* 0x0000000000007919 */ /* 0x001e240000002100 */
[----:B0-----:R-:W-:-:S04]  /*129b0*/  SHF.R.U32.HI R0, RZ, 0x5, R0 ;  /* 0x00000005ff007819 */ /* 0x001fc80000011600 */
[----:B------:R-:W-:-:S05]  /*129c0*/  LOP3.LUT R0, R0, 0x3, RZ, 0xc0, !PT ;  /* 0x0000000300007812 */ /* 0x000fca00078ec0ff */
[----:B-1----:R0:W1:Y:S02]  /*129d0*/  SHFL.IDX PT, R14, R0, RZ, 0x1f ;  /* 0x00001fff000e7589 */ /* 0x00206400000e0000 */
.L_x_872:
[----:B-1----:R-:W-:Y:S01]  /*129e0*/  ISETP.NE.AND P0, PT, R14, RZ, PT ;  /* 0x000000ff0e00720c */ /* 0x002fe20003f05270 */
[----:B------:R-:W-:-:S12]  /*129f0*/  BSSY B0, `(.L_x_834) ;  /* 0x000002b000007945 */ /* 0x000fd80003800000 */
[----:B------:R-:W-:Y:S05]  /*12a00*/  @P0 BRA `(.L_x_835) ;  /* 0x0000000000a40947 */ /* 0x000fea0003800000 */
[----:B------:R-:W-:-:S03]  /*12a10*/  UMOV UR4, 0xffffffff ;  /* 0xffffffff00047882 */ /* 0x000fc60000000000 */
[----:B------:R-:W-:Y:S05]  /*12a20*/  BRA.DIV UR4, `(.L_x_836) ;  /* 0x0000000e04a07947 */ /* 0x000fea000b800000 */
[----:B------:R-:W-:-:S13]  /*12a30*/  ELECT P6, URZ, PT ;  /* 0x00000000003f782f */ /* 0x000fda00038c0000 */
.L_x_875:
[----:B------:R-:W-:Y:S05]  /*12a40*/  @!P6 BRA `(.L_x_835) ;  /* 0x000000000094e947 */ /* 0x000fea0003800000 */
[----:B------:R-:W-:-:S06]  /*12a50*/  ULOP3.LUT UR4, UR42, 0x2, URZ, 0xfc, !UPT ;  /* 0x000000022a047892 */ /* 0x000fcc000f8efc3f */
[----:B0-----:R-:W-:-:S05]  /*12a60*/  IMAD.U32 R0, RZ, RZ, UR4 ;  /* 0x00000004ff007e24 */ /* 0x001fca000f8e00ff */
[----:B------:R-:W-:-:S13]  /*12a70*/  ISETP.NE.AND P0, PT, R0, 0x3, PT ;  /* 0x000000030000780c */ /* 0x000fda0003f05270 */
[----:B------:R-:W-:Y:S05]  /*12a80*/  @!P0 BRA `(.L_x_837) ;  /* 0x0000000000048947 */ /* 0x000fea0003800000 */
[----:B------:R-:W-:Y:S01]  /*12a90*/  BPT.TRAP 0x1 ;  /* 0x000000040000795c */ /* 0x000fe20000300000 */
.L_x_837:
        /* <DEDUP_REMOVED lines=12> */
.L_x_876:
[----:B------:R-:W1:Y:S02]  /*12b60*/  SYNCS.PHASECHK.TRANS64.TRYWAIT P1, [R9+URZ], R0 ;  /* 0x00000000090075a7 */ /* 0x000e64000802017f */
[----:B-1----:R-:W-:Y:S05]  /*12b70*/  @!P1 BRA `(.L_x_839) ;  /* 0x0000000c00809947 */ /* 0x002fea0003800000 */
.L_x_877:
[----:B------:R-:W-:Y:S05]  /*12b80*/  @!P0 BRA `(.L_x_840) ;  /* 0x0000000000048947 */ /* 0x000fea0003800000 */
[----:B------:R-:W-:Y:S01]  /*12b90*/  BPT.TRAP 0x1 ;  /* 0x000000040000795c */ /* 0x000fe20000300000 */
.L_x_840:
[----:B------:R-:W-:-:S04]  /*12ba0*/  IMAD R19, R19, 0x8, R6 ;  /* 0x0000000813137824 */ /* 0x000fc800078e0206 */
[----:B------:R-:W2:Y:S02]  /*12bb0*/  SYNCS.PHASECHK.TRANS64.TRYWAIT P1, [R19+URZ+0x19c60], R4 ;  /* 0x019c6004130075a7 */ /* 0x000ea4000802017f */
[----:B--2---:R-:W-:Y:S05]  /*12bc0*/  @!P1 BRA `(.L_x_841) ;  /* 0x0000000c00809947 */ /* 0x004fea0003800000 */
.L_x_878:
[----:B------:R-:W-:Y:S05]  /*12bd0*/  @!P0 BRA `(.L_x_842) ;  /* 0x0000000000048947 */ /* 0x000fea0003800000 */
[----:B------:R-:W-:Y:S01]  /*12be0*/  BPT.TRAP 0x1 ;  /* 0x000000040000795c */ /* 0x000fe20000300000 */
.L_x_842:
[----:B------:R-:W-:-:S04]  /*12bf0*/  IMAD R7, R7, 0x8, R6 ;  /* 0x0000000807077824 */ /* 0x000fc800078e0206 */
[----:B------:R-:W4:Y:S02]  /*12c00*/  SYNCS.PHASECHK.TRANS64.TRYWAIT P1, [R7+URZ+0x19c60], R0 ;  /* 0x019c6000070075a7 */ /* 0x000f24000802017f */
[----:B----4-:R-:W-:Y:S05]  /*12c10*/  @!P1 BRA `(.L_x_843) ;  /* 0x0000000c00809947 */ /* 0x010fea0003800000 */
.L_x_879:
[----:B------:R-:W-:Y:S05]  /*12c20*/  @!P0 BRA `(.L_x_844) ;  /* 0x0000000000048947 */ /* 0x000fea0003800000 */
[----:B------:R-:W-:Y:S01]  /*12c30*/  BPT.TRAP 0x1 ;  /* 0x000000040000795c */ /* 0x000fe20000300000 */
.L_x_844:
[----:B------:R-:W5:Y:S02]  /*12c40*/  SYNCS.PHASECHK.TRANS64.TRYWAIT P0, [R19+URZ+0x19c80], R4 ;  /* 0x019c8004130075a7 */ /* 0x000f64000800017f */
[----:B-----5:R-:W-:Y:S05]  /*12c50*/  @!P0 BRA `(.L_x_845) ;  /* 0x0000000c00848947 */ /* 0x020fea0003800000 */
.L_x_846:
[----:B------:R0:W0:Y:S02]  /*12c60*/  SYNCS.PHASECHK.TRANS64.TRYWAIT P0, [R7+URZ+0x19c80], R0 ;  /* 0x019c8000070075a7 */ /* 0x000024000800017f */
[----:B0-----:R-:W-:Y:S05]  /*12c70*/  @!P0 NANOSLEEP.SYNCS 0x989680 ;  /* 0x009896800000895d */ /* 0x001fea0003900000 */
[----:B------:R-:W0:Y:S02]  /*12c80*/  @!P0 SYNCS.PHASECHK.TRANS64 P0, [R7+URZ+0x19c80], R0 ;  /* 0x019c8000070085a7 */ /* 0x000e24000800007f */
[----:B0-----:R-:W-:Y:S05]  /*12c90*/  @!P0 BRA `(.L_x_846) ;  /* 0xfffffffc00f08947 */ /* 0x001fea000383ffff */
.L_x_835:
[----:B------:R-:W-:Y:S05]  /*12ca0*/  BSYNC B0 ;  /* 0x0000000000007941 */ /* 0x000fea0003800000 */
.L_x_834:
[----:B------:R-:W-:Y:S05]  /*12cb0*/  EXIT ;  /* 0x000000000000794d */ /* 0x000fea0003800000 */
.L_x_676:
[----:B0-----:R-:W-:-:S04]  /*12cc0*/  IMAD.U32 R3, RZ, RZ, UR45 ;  /* 0x0000002dff037e24 */ /* 0x001fc8000f8e00ff */
[----:B------:R0:W1:Y:S03]  /*12cd0*/  SYNCS.PHASECHK.TRANS64.TRYWAIT P1, [R3+URZ+0x19c00], R0 ;  /* 0x019c0000030075a7 */ /* 0x000066000802017f */
[----:B-1----:R-:W-:Y:S05]  /*12ce0*/  @!P1 NANOSLEEP.SYNCS 0x989680 ;  /* 0x009896800000995d */ /* 0x002fea0003900000 */
[----:B------:R-:W1:Y:S02]  /*12cf0*/  @!P1 SYNCS.PHASECHK.TRANS64 P1, [R3+URZ+0x19c00], R0 ;  /* 0x019c0000030095a7 */ /* 0x000e64000802007f */
[----:B-1----:R-:W-:Y:S05]  /*12d00*/  @!P1 BRA `(.L_x_676) ;  /* 0xfffffffc00ec9947 */ /* 0x002fea000383ffff */
[----:B------:R-:W-:Y:S05]  /*12d10*/  BRA `(.L_x_847) ;  /* 0xfffffeec00d07947 */ /* 0x000fea000383ffff */
.L_x_680:
[----:B-1----:R1:W2:Y:S02]  /*12d20*/  SYNCS.PHASECHK.TRANS64.TRYWAIT P2, [R5+URZ+0x19c30], R0 ;  /* 0x019c3000050075a7 */ /* 0x0022a4000804017f */
[----:B--2---:R-:W-:Y:S05]  /*12d30*/  @!P2 NANOSLEEP.SYNCS 0x989680 ;  /* 0x009896800000a95d */ /* 0x004fea0003900000 */
[----:B------:R-:W2:Y:S02]  /*12d40*/  @!P2 SYNCS.PHASECHK.TRANS64 P2, [R5+URZ+0x19c30], R0 ;  /* 0x019c30000500a5a7 */ /* 0x000ea4000804007f */
[----:B--2---:R-:W-:Y:S05]  /*12d50*/  @!P2 BRA `(.L_x_680) ;  /* 0xfffffffc00f0a947 */ /* 0x004fea000383ffff */
[----:B------:R-:W-:Y:S05]  /*12d60*/  BRA `(.L_x_679) ;  /* 0xfffffeec00f47947 */ /* 0x000fea000383ffff */
.L_x_696:
[----:B-1----:R-:W-:-:S04]  /*12d70*/  IMAD.U32 R7, RZ, RZ, UR6 ;  /* 0x00000006ff077e24 */ /* 0x002fc8000f8e00ff */
[----:B------:R1:W2:Y:S03]  /*12d80*/  SYNCS.PHASECHK.TRANS64.TRYWAIT P2, [R7+URZ+0x19c30], R6 ;  /* 0x019c3006070075a7 */ /* 0x0002a6000804017f */
[----:B--2---:R-:W-:Y:S05]  /*12d90*/  @!P2 NANOSLEEP.SYNCS 0x989680 ;  /* 0x009896800000a95d */ /* 0x004fea0003900000 */
[----:B------:R-:W2:Y:S02]  /*12da0*/  @!P2 SYNCS.PHASECHK.TRANS64 P2, [R7+URZ+0x19c30], R6 ;  /* 0x019c30060700a5a7 */ /* 0x000ea4000804007f */
[----:B--2---:R-:W-:Y:S05]  /*12db0*/  @!P2 BRA `(.L_x_696) ;  /* 0xfffffffc00eca947 */ /* 0x004fea000383ffff */
[----:B------:R-:W-:Y:S05]  /*12dc0*/  BRA `(.L_x_695) ;  /* 0xffffff20005c7947 */ /* 0x000fea000383ffff */
.L_x_700:
[----:B-1----:R-:W-:-:S04]  /*12dd0*/  IMAD.U32 R7, RZ, RZ, UR11 ;  /* 0x0000000bff077e24 */ /* 0x002fc8000f8e00ff */
[----:B------:R1:W2:Y:S03]  /*12de0*/  SYNCS.PHASECHK.TRANS64.TRYWAIT P2, [R7+URZ+0x19c50], R6 ;  /* 0x019c5006070075a7 */ /* 0x0002a6000804017f */
[----:B--2---:R-:W-:Y:S05]  /*12df0*/  @!P2 NANOSLEEP.SYNCS 0x989680 ;  /* 0x009896800000a95d */ /* 0x004fea0003900000 */
[----:B------:R-:W2:Y:S02]  /*12e00*/  @!P2 SYNCS.PHASECHK.TRANS64 P2, [R7+URZ+0x19c50], R6 ;  /* 0x019c50060700a5a7 */ /* 0x000ea4000804007f */
[----:B--2---:R-:W-:Y:S05]  /*12e10*/  @!P2 BRA `(.L_x_700) ;  /* 0xfffffffc00eca947 */ /* 0x004fea000383ffff */
[----:B------:R-:W-:Y:S05]  /*12e20*/  BRA `(.L_x_699) ;  /* 0xffffff2000ac7947 */ /* 0x000fea000383ffff */
.L_x_718:
[----:B-1----:R-:W-:-:S04]  /*12e30*/  IMAD.U32 R11, RZ, RZ, UR6 ;  /* 0x00000006ff0b7e24 */ /* 0x002fc8000f8e00ff */
[----:B------:R1:W2:Y:S03]  /*12e40*/  SYNCS.PHASECHK.TRANS64.TRYWAIT P2, [R11+URZ+0x19c30], R0 ;  /* 0x019c30000b0075a7 */ /* 0x0002a6000804017f */
[----:B--2---:R-:W-:Y:S05]  /*12e50*/  @!P2 NANOSLEEP.SYNCS 0x989680 ;  /* 0x009896800000a95d */ /* 0x004fea0003900000 */
[----:B------:R-:W2:Y:S02]  /*12e60*/  @!P2 SYNCS.PHASECHK.TRANS64 P2, [R11+URZ+0x19c30], R0 ;  /* 0x019c30000b00a5a7 */ /* 0x000ea4000804007f */
[----:B--2---:R-:W-:Y:S05]  /*12e70*/  @!P2 BRA `(.L_x_718) ;  /* 0xfffffffc00eca947 */ /* 0x004fea000383ffff */
[----:B------:R-:W-:Y:S05]  /*12e80*/  BRA `(.L_x_717) ;  /* 0xffffff4c00f87947 */ /* 0x000fea000383ffff */
.L_x_722:
[----:B-1----:R-:W-:-:S04]  /*12e90*/  IMAD.U32 R11, RZ, RZ, UR11 ;  /* 0x0000000bff0b7e24 */ /* 0x002fc8000f8e00ff */
[----:B------:R1:W2:Y:S03]  /*12ea0*/  SYNCS.PHASECHK.TRANS64.TRYWAIT P2, [R11+URZ+0x19c50], R0 ;  /* 0x019c50000b0075a7 */ /* 0x0002a6000804017f */
[----:B--2---:R-:W-:Y:S05]  /*12eb0*/  @!P2 NANOSLEEP.SYNCS 0x989680 ;  /* 0x009896800000a95d */ /* 0x004fea0003900000 */
[----:B------:R-:W2:Y:S02]  /*12ec0*/  @!P2 SYNCS.PHASECHK.TRANS64 P2, [R11+URZ+0x19c50], R0 ;  /* 0x019c50000b00a5a7 */ /* 0x000ea4000804007f */
[----:B--2---:R-:W-:Y:S05]  /*12ed0*/  @!P2 BRA `(.L_x_722) ;  /* 0xfffffffc00eca947 */ /* 0x004fea000383ffff */
[----:B------:R-:W-:Y:S05]  /*12ee0*/  BRA `(.L_x_721) ;  /* 0xffffff5000487947 */ /* 0x000fea000383ffff */
.L_x_729:
[----:B-1----:R-:W-:-:S04]  /*12ef0*/  IMAD.U32 R7, RZ, RZ, UR6 ;  /* 0x00000006ff077e24 */ /* 0x002fc8000f8e00ff */
[----:B------:R1:W2:Y:S03]  /*12f00*/  SYNCS.PHASECHK.TRANS64.TRYWAIT P2, [R7+URZ+0x19c30], R0 ;  /* 0x019c3000070075a7 */ /* 0x0002a6000804017f */
[----:B--2---:R-:W-:Y:S05]  /*12f10*/  @!P2 NANOSLEEP.SYNCS 0x989680 ;  /* 0x009896800000a95d */ /* 0x004fea0003900000 */
[----:B------:R-:W2:Y:S02]  /*12f20*/  @!P2 SYNCS.PHASECHK.TRANS64 P2, [R7+URZ+0x19c30], R0 ;  /* 0x019c30000700a5a7 */ /* 0x000ea4000804007f */
[----:B--2---:R-:W-:Y:S05]  /*12f30*/  @!P2 BRA `(.L_x_729) ;  /* 0xfffffffc00eca947 */ /* 0x004fea000383ffff */
[----:B------:R-:W-:Y:S05]  /*12f40*/  BRA `(.L_x_728) ;  /* 0xffffff6800c87947 */ /* 0x000fea000383ffff */
.L_x_733:
[----:B-1----:R-:W-:-:S04]  /*12f50*/  IMAD.U32 R7, RZ, RZ, UR11 ;  /* 0x0000000bff077e24 */ /* 0x002fc8000f8e00ff */
[----:B------:R1:W2:Y:S03]  /*12f60*/  SYNCS.PHASECHK.TRANS64.TRYWAIT P2, [R7+URZ+0x19c50], R0 ;  /* 0x019c5000070075a7 */ /* 0x0002a6000804017f */
[----:B--2---:R-:W-:Y:S05]  /*12f70*/  @!P2 NANOSLEEP.SYNCS 0x989680 ;  /* 0x009896800000a95d */ /* 0x004fea0003900000 */
[----:B------:R-:W2:Y:S02]  /*12f80*/  @!P2 SYNCS.PHASECHK.TRANS64 P2, [R7+URZ+0x19c50], R0 ;  /* 0x019c50000700a5a7 */ /* 0x000ea4000804007f */
[----:B--2---:R-:W-:Y:S05]  /*12f90*/  @!P2 BRA `(.L_x_733) ;  /* 0xfffffffc00eca947 */ /* 0x004fea000383ffff */
[----:B------:R-:W-:Y:S05]  /*12fa0*/  BRA `(.L_x_732) ;  /* 0xffffff6c00187947 */ /* 0x000fea000383ffff */
.L_x_747:
[----:B-1----:R-:W-:-:S04]  /*12fb0*/  IMAD.U32 R6, RZ, RZ, UR14 ;  /* 0x0000000eff067e24 */ /* 0x002fc8000f8e00ff */
[----:B------:R1:W2:Y:S03]  /*12fc0*/  SYNCS.PHASECHK.TRANS64.TRYWAIT P1, [R6+URZ+0x19c50], R3 ;  /* 0x019c5003060075a7 */ /* 0x0002a6000802017f */
[----:B--2---:R-:W-:Y:S05]  /*12fd0*/  @!P1 NANOSLEEP.SYNCS 0x989680 ;  /* 0x009896800000995d */ /* 0x004fea0003900000 */
[----:B------:R-:W2:Y:S02]  /*12fe0*/  @!P1 SYNCS.PHASECHK.TRANS64 P1, [R6+URZ+0x19c50], R3 ;  /* 0x019c5003060095a7 */ /* 0x000ea4000802007f */
[----:B--2---:R-:W-:Y:S05]  /*12ff0*/  @!P1 BRA `(.L_x_747) ;  /* 0xfffffffc00ec9947 */ /* 0x004fea000383ffff */
[----:B------:R-:W-:Y:S05]  /*13000*/  BRA `(.L_x_746) ;  /* 0xffffff94008c7947 */ /* 0x000fea000383ffff */
.L_x_779:
[----:B------:R-:W-:Y:S02]  /*13010*/  IMAD.MOV.U32 R13, RZ, RZ, R20 ;  /* 0x000000ffff0d7224 */ /* 0x000fe400078e0014 */
[----:B------:R-:W-:Y:S02]  /*13020*/  IMAD.MOV.U32 R12, RZ, RZ, RZ ;  /* 0x000000ffff0c7224 */ /* 0x000fe400078e00ff */
[----:B------:R-:W-:Y:S02]  /*13030*/  IMAD.MOV.U32 R11, RZ, RZ, 0x1f ;  /* 0x0000001fff0b7424 */ /* 0x000fe400078e00ff */
[----:B------:R-:W-:-:S07]  /*13040*/  IMAD.MOV.U32 R15, RZ, RZ, -0x1 ;  /* 0xffffffffff0f7424 */ /* 0x000fce00078e00ff */
[----:B------:R-:W-:Y:S05]  /*13050*/  WARPSYNC.COLLECTIVE R15, `(.L_x_848) ;  /* 0x000000000f087348 */ /* 0x000fea0003c00000 */
[----:B------:R0:W1:Y:S02]  /*13060*/  SHFL.IDX P6, R14, R13, R12, R11 ;  /* 0x0000000c0d0e7389 */ /* 0x00006400000c000b */
[----:B01----:R-:W-:Y:S01]  /*13070*/  ENDCOLLECTIVE ;  /* 0x000000000000791b */ /* 0x003fe20003800000 */
.L_x_848:
[----:B------:R-:W-:Y:S05]  /*13080*/  BRA `(.L_x_849) ;  /* 0xffffffcc00d87947 */ /* 0x000fea000383ffff */
.L_x_781:
[----:B------:R-:W-:Y:S01]  /*13090*/  BSSY B0, `(.L_x_850) ;  /* 0x0000006000007945 */ /* 0x000fe20003800000 */
[----:B------:R-:W-:-:S07]  /*130a0*/  IMAD.MOV.U32 R15, RZ, RZ, -0x1 ;  /* 0xffffffffff0f7424 */ /* 0x000fce00078e00ff */
[----:B0-----:R-:W-:Y:S05]  /*130b0*/  WARPSYNC.COLLECTIVE R15, `(.L_x_851) ;  /* 0x000000000f0c7348 */ /* 0x001fea0003c00000 */
[----:B------:R-:W-:Y:S02]  /*130c0*/  ELECT P6, UR62, PT ;  /* 0x00000000003e782f */ /* 0x000fe400038c0000 */
[----:B------:R-:W-:Y:S01]  /*130d0*/  MOV R14, UR62 ;  /* 0x0000003e000e7c02 */ /* 0x000fe20008000f00 */
[----:B0-----:R-:W-:Y:S10]  /*130e0*/  ENDCOLLECTIVE ;  /* 0x000000000000791b */ /* 0x001ff40003800000 */
.L_x_851:
[----:B------:R-:W-:Y:S05]  /*130f0*/  BSYNC B0 ;  /* 0x0000000000007941 */ /* 0x000fea0003800000 */
.L_x_850:
[----:B------:R-:W-:Y:S05]  /*13100*/  BRA `(.L_x_852) ;  /* 0xffffffcc00e07947 */ /* 0x000fea000383ffff */
.L_x_783:
[----:B-1----:R1:W2:Y:S02]  /*13110*/  SYNCS.PHASECHK.TRANS64.TRYWAIT P1, [R5+URZ+0x19c80], R2 ;  /* 0x019c8002050075a7 */ /* 0x0022a4000802017f */
[----:B--2---:R-:W-:Y:S05]  /*13120*/  @!P1 NANOSLEEP.SYNCS 0x989680 ;  /* 0x009896800000995d */ /* 0x004fea0003900000 */
[----:B------:R-:W2:Y:S02]  /*13130*/  @!P1 SYNCS.PHASECHK.TRANS64 P1, [R5+URZ+0x19c80], R2 ;  /* 0x019c8002050095a7 */ /* 0x000ea4000802007f */
[----:B--2---:R-:W-:Y:S05]  /*13140*/  @!P1 BRA `(.L_x_783) ;  /* 0xfffffffc00f09947 */ /* 0x004fea000383ffff */
[----:B------:R-:W-:Y:S05]  /*13150*/  BRA `(.L_x_853) ;  /* 0xffffffd000387947 */ /* 0x000fea000383ffff */
.L_x_785:
[----:B--2---:R2:W3:Y:S02]  /*13160*/  SYNCS.PHASECHK.TRANS64.TRYWAIT P1, [R5+URZ+0x19c40], R2 ;  /* 0x019c4002050075a7 */ /* 0x0044e4000802017f */
[----:B---3--:R-:W-:Y:S05]  /*13170*/  @!P1 NANOSLEEP.SYNCS 0x989680 ;  /* 0x009896800000995d */ /* 0x008fea0003900000 */
[----:B------:R-:W3:Y:S02]  /*13180*/  @!P1 SYNCS.PHASECHK.TRANS64 P1, [R5+URZ+0x19c40], R2 ;  /* 0x019c4002050095a7 */ /* 0x000ee4000802007f */
[----:B---3--:R-:W-:Y:S05]  /*13190*/  @!P1 BRA `(.L_x_785) ;  /* 0xfffffffc00f09947 */ /* 0x008fea000383ffff */
[----:B------:R-:W-:Y:S05]  /*131a0*/  BRA `(.L_x_854) ;  /* 0xffffffd000bc7947 */ /* 0x000fea000383ffff */
.L_x_789:
[----:B------:R-:W-:Y:S02]  /*131b0*/  IMAD.MOV.U32 R13, RZ, RZ, R4 ;  /* 0x000000ffff0d7224 */ /* 0x000fe400078e0004 */
[----:B------:R-:W-:Y:S02]  /*131c0*/  IMAD.MOV.U32 R12, RZ, RZ, RZ ;  /* 0x000000ffff0c7224 */ /* 0x000fe400078e00ff */
[----:B------:R-:W-:Y:S02]  /*131d0*/  IMAD.MOV.U32 R11, RZ, RZ, 0x1e1f ;  /* 0x00001e1fff0b7424 */ /* 0x000fe400078e00ff */
[----:B------:R-:W-:Y:S02]  /*131e0*/  IMAD.MOV.U32 R15, RZ, RZ, -0x1 ;  /* 0xffffffffff0f7424 */ /* 0x000fe400078e00ff */
[----:B------:R-:W-:-:S07]  /*131f0*/  VIADD R8, R10, UR41 ;  /* 0x000000290a087c36 */ /* 0x000fce0008000000 */
[----:B------:R-:W-:Y:S05]  /*13200*/  WARPSYNC.COLLECTIVE R15, `(.L_x_855) ;  /* 0x000000000f087348 */ /* 0x000fea0003c00000 */
[----:B------:R0:W1:Y:S02]  /*13210*/  SHFL.IDX P6, R14, R13, R12, R11 ;  /* 0x0000000c0d0e7389 */ /* 0x00006400000c000b */
[----:B01----:R-:W-:Y:S01]  /*13220*/  ENDCOLLECTIVE ;  /* 0x000000000000791b */ /* 0x003fe20003800000 */
.L_x_855:
[----:B------:R-:W-:Y:S02]  /*13230*/  IMAD.MOV.U32 R13, RZ, RZ, R0 ;  /* 0x000000ffff0d7224 */ /* 0x000fe400078e0000 */
[----:B------:R-:W-:-:S07]  /*13240*/  IMAD.MOV.U32 R2, RZ, RZ, R14 ;  /* 0x000000ffff027224 */ /* 0x000fce00078e000e */
[----:B------:R-:W-:Y:S05]  /*13250*/  WARPSYNC.COLLECTIVE R15, `(.L_x_856) ;  /* 0x000000000f087348 */ /* 0x000fea0003c00000 */
[----:B------:R0:W1:Y:S02]  /*13260*/  SHFL.IDX P6, R14, R13, R12, R11 ;  /* 0x0000000c0d0e7389 */ /* 0x00006400000c000b */
[----:B01----:R-:W-:Y:S01]  /*13270*/  ENDCOLLECTIVE ;  /* 0x000000000000791b */ /* 0x003fe20003800000 */
.L_x_856:
[----:B------:R-:W-:Y:S02]  /*13280*/  ULDC UR4, c[0x0][0x288] ;  /* 0x0000a20000047ab9 */ /* 0x000fe40000000800 */
[----:B------:R-:W-:-:S05]  /*13290*/  IMAD R7, R7, UR4, RZ ;  /* 0x0000000407077c24 */ /* 0x000fca000f8e02ff */
[----:B------:R-:W-:Y:S01]  /*132a0*/  ISETP.GE.AND P4, PT, R8, R7, PT ;  /* 0x000000070800720c */ /* 0x000fe20003f86270 */
[----:B------:R-:W-:Y:S02]  /*132b0*/  IMAD.MOV.U32 R13, RZ, RZ, R4 ;  /* 0x000000ffff0d7224 */ /* 0x000fe400078e0004 */
[----:B------:R-:W-:Y:S02]  /*132c0*/  IMAD.MOV.U32 R12, RZ, RZ, 0x1 ;  /* 0x00000001ff0c7424 */ /* 0x000fe400078e00ff */
[----:B------:R-:W-:-:S08]  /*132d0*/  IMAD.MOV.U32 R3, RZ, RZ, R14 ;  /* 0x000000ffff037224 */ /* 0x000fd000078e000e */
[----:B------:R-:W-:Y:S05]  /*132e0*/  WARPSYNC.COLLECTIVE R15, `(.L_x_857) ;  /* 0x000000000f087348 */ /* 0x000fea0003c00000 */
[----:B------:R0:W1:Y:S02]  /*132f0*/  SHFL.IDX P6, R14, R13, R12, R11 ;  /* 0x0000000c0d0e7389 */ /* 0x00006400000c000b */
[----:B01----:R-:W-:Y:S01]  /*13300*/  ENDCOLLECTIVE ;  /* 0x000000000000791b */ /* 0x003fe20003800000 */
.L_x_857:
[----:B------:R-:W-:-:S05]  /*13310*/  @!P4 IADD3 R9, P3, R20, R3, RZ ;  /* 0x000000031409c210 */ /* 0x000fca0007f7e0ff */
[----:B------:R-:W-:Y:S02]  /*13320*/  @!P4 IMAD.X R3, RZ, RZ, R2, P3 ;  /* 0x000000ffff03c224 */ /* 0x000fe400018e0602 */
[----:B------:R-:W-:Y:S02]  /*13330*/  @!P4 IMAD.MOV.U32 R2, RZ, RZ, R9 ;  /* 0x000000ffff02c224 */ /* 0x000fe400078e0009 */
[----:B------:R-:W-:-:S03]  /*13340*/  IMAD.MOV.U32 R13, RZ, RZ, R0 ;  /* 0x000000ffff0d7224 */ /* 0x000fc600078e0000 */
[----:B------:R-:W-:Y:S01]  /*13350*/  @!PT LDS RZ, [RZ] ;  /* 0x00000000fffff984 */ /* 0x000fe20000000800 */
[----:B------:R-:W-:Y:S01]  /*13360*/  @!PT LDS RZ, [RZ] ;  /* 0x00000000fffff984 */ /* 0x000fe20000000800 */
[----:B------:R-:W-:Y:S01]  /*13370*/  @!PT LDS RZ, [RZ] ;  /* 0x00000000fffff984 */ /* 0x000fe20000000800 */
[----:B------:R0:W-:Y:S01]  /*13380*/  @!P4 LDGSTS.E.BYPASS.LTC128B.128 [R29+0xf000], desc[UR46][R2.64], !P0 ;  /* 0x0f000000021dcfae */ /* 0x0001e2000c101d6e */
[----:B------:R-:W-:-:S03]  /*13390*/  VIADD R0, R8, 0x40 ;  /* 0x0000004008007836 */ /* 0x000fc60000000000 */
[----:B------:R0:W-:Y:S04]  /*133a0*/  @!P4 LDGSTS.E.BYPASS.LTC128B.128 [R29+0x10800], desc[UR46][R2.64+0x20], !P1 ;  /* 0x10800020021dcfae */ /* 0x0001e8000c901d6e */
[----:B------:R0:W-:Y:S01]  /*133b0*/  @!P4 LDGSTS.E.BYPASS.LTC128B.128 [R29+0x12000], desc[UR46][R2.64+0x40], !P2 ;  /* 0x12000040021dcfae */ /* 0x0001e2000d101d6e */
[----:B------:R-:W-:Y:S01]  /*133c0*/  IMAD.MOV.U32 R4, RZ, RZ, R14 ;  /* 0x000000ffff047224 */ /* 0x000fe200078e000e */
[----:B------:R-:W-:-:S13]  /*133d0*/  ISETP.GE.AND P4, PT, R0, R7, PT ;  /* 0x000000070000720c */ /* 0x000fda0003f86270 */
[----:B0-----:R-:W-:Y:S05]  /*133e0*/  WARPSYNC.COLLECTIVE R15, `(.L_x_858) ;  /* 0x000000000f087348 */ /* 0x001fea0003c00000 */
[----:B------:R1:W2:Y:S02]  /*133f0*/  SHFL.IDX P6, R14, R13, R12, R11 ;  /* 0x0000000c0d0e7389 */ /* 0x0002a400000c000b */
[----:B012---:R-:W-:Y:S01]  /*13400*/  ENDCOLLECTIVE ;  /* 0x000000000000791b */ /* 0x007fe20003800000 */
.L_x_858:
[----:B------:R-:W-:Y:S02]  /*13410*/  IMAD.MOV.U32 R13, RZ, RZ, R6 ;  /* 0x000000ffff0d7224 */ /* 0x000fe400078e0006 */
[----:B------:R-:W-:Y:S01]  /*13420*/  IMAD.MOV.U32 R12, RZ, RZ, RZ ;  /* 0x000000ffff0c7224 */ /* 0x000fe200078e00ff */
[----:B------:R-:W-:-:S05]  /*13430*/  @!P4 IADD3 R14, P3, R20, R14, RZ ;  /* 0x0000000e140ec210 */ /* 0x000fca0007f7e0ff */
[----:B------:R-:W-:-:S08]  /*13440*/  @!P4 IMAD.MOV.U32 R2, RZ, RZ, R14 ;  /* 0x000000ffff02c224 */ /* 0x000fd000078e000e */
[----:B------:R-:W-:Y:S05]  /*13450*/  WARPSYNC.COLLECTIVE R15, `(.L_x_859) ;  /* 0x000000000f087348 */ /* 0x000fea0003c00000 */
[----:B------:R0:W1:Y:S02]  /*13460*/  SHFL.IDX P6, R14, R13, R12, R11 ;  /* 0x0000000c0d0e7389 */ /* 0x00006400000c000b */
[----:B01----:R-:W-:Y:S01]  /*13470*/  ENDCOLLECTIVE ;  /* 0x000000000000791b */ /* 0x003fe20003800000 */
.L_x_859:
        /* <DEDUP_REMOVED lines=13> */
.L_x_860:
[----:B------:R-:W-:Y:S05]  /*13550*/  BRA `(.L_x_861) ;  /* 0xffffffd800707947 */ /* 0x000fea000383ffff */
.L_x_794:
[----:B0-----:R0:W2:Y:S02]  /*13560*/  SYNCS.PHASECHK.TRANS64.TRYWAIT P0, [R17+URZ+0x19c20], R0 ;  /* 0x019c2000110075a7 */ /* 0x0010a4000800017f */
[----:B--2---:R-:W-:Y:S05]  /*13570*/  @!P0 NANOSLEEP.SYNCS 0x989680 ;  /* 0x009896800000895d */ /* 0x004fea0003900000 */
[----:B------:R-:W2:Y:S02]  /*13580*/  @!P0 SYNCS.PHASECHK.TRANS64 P0, [R17+URZ+0x19c20], R0 ;  /* 0x019c2000110085a7 */ /* 0x000ea4000800007f */
[----:B--2---:R-:W-:Y:S05]  /*13590*/  @!P0 BRA `(.L_x_794) ;  /* 0xfffffffc00f08947 */ /* 0x004fea000383ffff */
[----:B------:R-:W-:Y:S05]  /*135a0*/  BRA `(.L_x_862) ;  /* 0xffffffd800e07947 */ /* 0x000fea000383ffff */
.L_x_800:
[----:B0-----:R0:W2:Y:S02]  /*135b0*/  SYNCS.PHASECHK.TRANS64.TRYWAIT P0, [R4+URZ+0x19c80], R2 ;  /* 0x019c8002040075a7 */ /* 0x0010a4000800017f */
[----:B--2---:R-:W-:Y:S05]  /*135c0*/  @!P0 NANOSLEEP.SYNCS 0x989680 ;  /* 0x009896800000895d */ /* 0x004fea0003900000 */
[----:B------:R-:W2:Y:S02]  /*135d0*/  @!P0 SYNCS.PHASECHK.TRANS64 P0, [R4+URZ+0x19c80], R2 ;  /* 0x019c8002040085a7 */ /* 0x000ea4000800007f */
[----:B--2---:R-:W-:Y:S05]  /*135e0*/  @!P0 BRA `(.L_x_800) ;  /* 0xfffffffc00f08947 */ /* 0x004fea000383ffff */
[----:B------:R-:W-:Y:S05]  /*135f0*/  BRA `(.L_x_863) ;  /* 0xffffffdc00847947 */ /* 0x000fea000383ffff */
.L_x_807:
[----:B--2---:R2:W3:Y:S02]  /*13600*/  SYNCS.PHASECHK.TRANS64.TRYWAIT P0, [R4+URZ+0x19c40], R2 ;  /* 0x019c4002040075a7 */ /* 0x0044e4000800017f */
[----:B---3--:R-:W-:Y:S05]  /*13610*/  @!P0 NANOSLEEP.SYNCS 0x989680 ;  /* 0x009896800000895d */ /* 0x008fea0003900000 */
[----:B------:R-:W3:Y:S02]  /*13620*/  @!P0 SYNCS.PHASECHK.TRANS64 P0, [R4+URZ+0x19c40], R2 ;  /* 0x019c4002040085a7 */ /* 0x000ee4000800007f */
[----:B---3--:R-:W-:Y:S05]  /*13630*/  @!P0 BRA `(.L_x_807) ;  /* 0xfffffffc00f08947 */ /* 0x008fea000383ffff */
[----:B------:R-:W-:Y:S05]  /*13640*/  BRA `(.L_x_864) ;  /* 0xffffffe0007c7947 */ /* 0x000fea000383ffff */
.L_x_815:
[----:B0-----:R0:W2:Y:S02]  /*13650*/  SYNCS.PHASECHK.TRANS64.TRYWAIT P1, [R3+URZ+0x19c70], R2 ;  /* 0x019c7002030075a7 */ /* 0x0010a4000802017f */
[----:B--2---:R-:W-:Y:S05]  /*13660*/  @!P1 NANOSLEEP.SYNCS 0x989680 ;  /* 0x009896800000995d */ /* 0x004fea0003900000 */
[----:B------:R-:W2:Y:S02]  /*13670*/  @!P1 SYNCS.PHASECHK.TRANS64 P1, [R3+URZ+0x19c70], R2 ;  /* 0x019c7002030095a7 */ /* 0x000ea4000802007f */
[----:B--2---:R-:W-:Y:S05]  /*13680*/  @!P1 BRA `(.L_x_815) ;  /* 0xfffffffc00f09947 */ /* 0x004fea000383ffff */
[----:B------:R-:W-:Y:S05]  /*13690*/  BRA `(.L_x_865) ;  /* 0xffffffe400907947 */ /* 0x000fea000383ffff */
.L_x_817:
[----:B0-----:R0:W2:Y:S02]  /*136a0*/  SYNCS.PHASECHK.TRANS64.TRYWAIT P1, [R3+URZ+0x19c60], R2 ;  /* 0x019c6002030075a7 */ /* 0x0010a4000802017f */
[----:B--2---:R-:W-:Y:S05]  /*136b0*/  @!P1 NANOSLEEP.SYNCS 0x989680 ;  /* 0x009896800000995d */ /* 0x004fea0003900000 */
[----:B------:R-:W2:Y:S02]  /*136c0*/  @!P1 SYNCS.PHASECHK.TRANS64 P1, [R3+URZ+0x19c60], R2 ;  /* 0x019c6002030095a7 */ /* 0x000ea4000802007f */
[----:B--2---:R-:W-:Y:S05]  /*136d0*/  @!P1 BRA `(.L_x_817) ;  /* 0xfffffffc00f09947 */ /* 0x004fea000383ffff */
[----:B------:R-:W-:Y:S05]  /*136e0*/  BRA `(.L_x_866) ;  /* 0xffffffe400987947 */ /* 0x000fea000383ffff */
.L_x_824:
[----:B0-----:R0:W2:Y:S02]  /*136f0*/  SYNCS.PHASECHK.TRANS64.TRYWAIT P1, [R3+URZ+0x19c70], R0 ;  /* 0x019c7000030075a7 */ /* 0x0010a4000802017f */
[----:B--2---:R-:W-:Y:S05]  /*13700*/  @!P1 NANOSLEEP.SYNCS 0x989680 ;  /* 0x009896800000995d */ /* 0x004fea0003900000 */
[----:B------:R-:W2:Y:S02]  /*13710*/  @!P1 SYNCS.PHASECHK.TRANS64 P1, [R3+URZ+0x19c70], R0 ;  /* 0x019c7000030095a7 */ /* 0x000ea4000802007f */
[----:B--2---:R-:W-:Y:S05]  /*13720*/  @!P1 BRA `(.L_x_824) ;  /* 0xfffffffc00f09947 */ /* 0x004fea000383ffff */
[----:B------:R-:W-:Y:S05]  /*13730*/  BRA `(.L_x_867) ;  /* 0xffffffe800f87947 */ /* 0x000fea000383ffff */
.L_x_826:
[----:B0-----:R0:W2:Y:S02]  /*13740*/  SYNCS.PHASECHK.TRANS64.TRYWAIT P1, [R3+URZ+0x19c60], R0 ;  /* 0x019c6000030075a7 */ /* 0x0010a4000802017f */
[----:B--2---:R-:W-:Y:S05]  /*13750*/  @!P1 NANOSLEEP.SYNCS 0x989680 ;  /* 0x009896800000995d */ /* 0x004fea0003900000 */
[----:B------:R-:W2:Y:S02]  /*13760*/  @!P1 SYNCS.PHASECHK.TRANS64 P1, [R3+URZ+0x19c60], R0 ;  /* 0x019c6000030095a7 */ /* 0x000ea4000802007f */
[----:B--2---:R-:W-:Y:S05]  /*13770*/  @!P1 BRA `(.L_x_826) ;  /* 0xfffffffc00f09947 */ /* 0x004fea000383ffff */
[----:B------:R-:W-:Y:S05]  /*13780*/  BRA `(.L_x_868) ;  /* 0xffffffe800fc7947 */ /* 0x000fea000383ffff */
.L_x_832:
[----:B0-----:R0:W2:Y:S02]  /*13790*/  SYNCS.PHASECHK.TRANS64.TRYWAIT P0, [R6+URZ+0x19c20], R0 ;  /* 0x019c2000060075a7 */ /* 0x0010a4000800017f */
[----:B--2---:R-:W-:Y:S05]  /*137a0*/  @!P0 NANOSLEEP.SYNCS 0x989680 ;  /* 0x009896800000895d */ /* 0x004fea0003900000 */
[----:B------:R-:W2:Y:S02]  /*137b0*/  @!P0 SYNCS.PHASECHK.TRANS64 P0, [R6+URZ+0x19c20], R0 ;  /* 0x019c2000060085a7 */ /* 0x000ea4000800007f */
[----:B--2---:R-:W-:Y:S05]  /*137c0*/  @!P0 BRA `(.L_x_832) ;  /* 0xfffffffc00f08947 */ /* 0x004fea000383ffff */
[----:B------:R-:W-:Y:S05]  /*137d0*/  BRA `(.L_x_869) ;  /* 0xfffffff000647947 */ /* 0x000fea000383ffff */
.L_x_833:
[----:B------:R-:W2:Y:S01]  /*137e0*/  S2R R2, SR_TID.X ;  /* 0x0000000000027919 */ /* 0x000ea20000002100 */
[----:B------:R-:W-:Y:S01]  /*137f0*/  BSSY B0, `(.L_x_870) ;  /* 0x000000a000007945 */ /* 0x000fe20003800000 */
[----:B------:R-:W-:Y:S02]  /*13800*/  IMAD.MOV.U32 R12, RZ, RZ, RZ ;  /* 0x000000ffff0c7224 */ /* 0x000fe400078e00ff */
[----:B------:R-:W-:Y:S02]  /*13810*/  IMAD.MOV.U32 R11, RZ, RZ, 0x1f ;  /* 0x0000001fff0b7424 */ /* 0x000fe400078e00ff */
[----:B------:R-:W-:Y:S01]  /*13820*/  IMAD.MOV.U32 R15, RZ, RZ, -0x1 ;  /* 0xffffffffff0f7424 */ /* 0x000fe200078e00ff */
[----:B--2---:R-:W-:-:S04]  /*13830*/  SHF.R.U32.HI R2, RZ, 0x5, R2 ;  /* 0x00000005ff027819 */ /* 0x004fc80000011602 */
[----:B------:R-:W-:-:S05]  /*13840*/  LOP3.LUT R2, R2, 0x3, RZ, 0xc0, !PT ;  /* 0x0000000302027812 */ /* 0x000fca00078ec0ff */
[----:B------:R-:W-:-:S07]  /*13850*/  IMAD.MOV.U32 R13, RZ, RZ, R2 ;  /* 0x000000ffff0d7224 */ /* 0x000fce00078e0002 */
[----:B01-3--:R-:W-:Y:S05]  /*13860*/  WARPSYNC.COLLECTIVE R15, `(.L_x_871) ;  /* 0x000000000f087348 */ /* 0x00bfea0003c00000 */
[----:B-1----:R1:W2:Y:S02]  /*13870*/  SHFL.IDX P6, R14, R13, R12, R11 ;  /* 0x0000000c0d0e7389 */ /* 0x0022a400000c000b */
[----:B0123--:R-:W-:Y:S01]  /*13880*/  ENDCOLLECTIVE ;  /* 0x000000000000791b */ /* 0x00ffe20003800000 */
.L_x_871:
[----:B------:R-:W-:Y:S05]  /*13890*/  BSYNC B0 ;  /* 0x0000000000007941 */ /* 0x000fea0003800000 */
.L_x_870:
[----:B------:R-:W-:Y:S05]  /*138a0*/  BRA `(.L_x_872) ;  /* 0xfffffff0004c7947 */ /* 0x000fea000383ffff */
.L_x_836:
[----:B------:R-:W-:Y:S01]  /*138b0*/  BSSY B1, `(.L_x_873) ;  /* 0x0000006000017945 */ /* 0x000fe20003800000 */
[----:B------:R-:W-:-:S07]  /*138c0*/  IMAD.MOV.U32 R15, RZ, RZ, -0x1 ;  /* 0xffffffffff0f7424 */ /* 0x000fce00078e00ff */
[----:B0--3--:R-:W-:Y:S05]  /*138d0*/  WARPSYNC.COLLECTIVE R15, `(.L_x_874) ;  /* 0x000000000f0c7348 */ /* 0x009fea0003c00000 */
[----:B------:R-:W-:Y:S02]  /*138e0*/  ELECT P6, UR62, PT ;  /* 0x00000000003e782f */ /* 0x000fe400038c0000 */
[----:B------:R-:W-:Y:S01]  /*138f0*/  MOV R14, UR62 ;  /* 0x0000003e000e7c02 */ /* 0x000fe20008000f00 */
[----:B0--3--:R-:W-:Y:S10]  /*13900*/  ENDCOLLECTIVE ;  /* 0x000000000000791b */ /* 0x009ff40003800000 */
.L_x_874:
[----:B------:R-:W-:Y:S05]  /*13910*/  BSYNC B1 ;  /* 0x0000000000017941 */ /* 0x000fea0003800000 */
.L_x_873:
[----:B------:R-:W-:Y:S05]  /*13920*/  BRA `(.L_x_875) ;  /* 0xfffffff000447947 */ /* 0x000fea000383ffff */
.L_x_838:
[----:B0-----:R0:W1:Y:S02]  /*13930*/  SYNCS.PHASECHK.TRANS64.TRYWAIT P1, [R5+URZ], R4 ;  /* 0x00000004050075a7 */ /* 0x001064000802017f */
[----:B-1----:R-:W-:Y:S05]  /*13940*/  @!P1 NANOSLEEP.SYNCS 0x989680 ;  /* 0x009896800000995d */ /* 0x002fea0003900000 */
[----:B------:R-:W1:Y:S02]  /*13950*/  @!P1 SYNCS.PHASECHK.TRANS64 P1, [R5+URZ], R4 ;  /* 0x00000004050095a7 */ /* 0x000e64000802007f */
[----:B-1----:R-:W-:Y:S05]  /*13960*/  @!P1 BRA `(.L_x_838) ;  /* 0xfffffffc00f09947 */ /* 0x002fea000383ffff */
[----:B------:R-:W-:Y:S05]  /*13970*/  BRA `(.L_x_876) ;  /* 0xfffffff000787947 */ /* 0x000fea000383ffff */
.L_x_839:
[----:B-1----:R1:W2:Y:S02]  /*13980*/  SYNCS.PHASECHK.TRANS64.TRYWAIT P1, [R9+URZ], R0 ;  /* 0x00000000090075a7 */ /* 0x0022a4000802017f */
[----:B--2---:R-:W-:Y:S05]  /*13990*/  @!P1 NANOSLEEP.SYNCS 0x989680 ;  /* 0x009896800000995d */ /* 0x004fea0003900000 */
[----:B------:R-:W2:Y:S02]  /*139a0*/  @!P1 SYNCS.PHASECHK.TRANS64 P1, [R9+URZ], R0 ;  /* 0x00000000090095a7 */ /* 0x000ea4000802007f */
[----:B--2---:R-:W-:Y:S05]  /*139b0*/  @!P1 BRA `(.L_x_839) ;  /* 0xfffffffc00f09947 */ /* 0x004fea000383ffff */
[----:B------:R-:W-:Y:S05]  /*139c0*/  BRA `(.L_x_877) ;  /* 0xfffffff0006c7947 */ /* 0x000fea000383ffff */
.L_x_841:
[----:B--2---:R2:W4:Y:S02]  /*139d0*/  SYNCS.PHASECHK.TRANS64.TRYWAIT P1, [R19+URZ+0x19c60], R4 ;  /* 0x019c6004130075a7 */ /* 0x004524000802017f */
[----:B----4-:R-:W-:Y:S05]  /*139e0*/  @!P1 NANOSLEEP.SYNCS 0x989680 ;  /* 0x009896800000995d */ /* 0x010fea0003900000 */
[----:B------:R-:W4:Y:S02]  /*139f0*/  @!P1 SYNCS.PHASECHK.TRANS64 P1, [R19+URZ+0x19c60], R4 ;  /* 0x019c6004130095a7 */ /* 0x000f24000802007f */
[----:B----4-:R-:W-:Y:S05]  /*13a00*/  @!P1 BRA `(.L_x_841) ;  /* 0xfffffffc00f09947 */ /* 0x010fea000383ffff */
[----:B------:R-:W-:Y:S05]  /*13a10*/  BRA `(.L_x_878) ;  /* 0xfffffff0006c7947 */ /* 0x000fea000383ffff */
.L_x_843:
[----:B----4-:R4:W0:Y:S02]  /*13a20*/  SYNCS.PHASECHK.TRANS64.TRYWAIT P1, [R7+URZ+0x19c60], R0 ;  /* 0x019c6000070075a7 */ /* 0x010824000802017f */
[----:B0-----:R-:W-:Y:S05]  /*13a30*/  @!P1 NANOSLEEP.SYNCS 0x989680 ;  /* 0x009896800000995d */ /* 0x001fea0003900000 */
[----:B------:R-:W0:Y:S02]  /*13a40*/  @!P1 SYNCS.PHASECHK.TRANS64 P1, [R7+URZ+0x19c60], R0 ;  /* 0x019c6000070095a7 */ /* 0x000e24000802007f */
[----:B0-----:R-:W-:Y:S05]  /*13a50*/  @!P1 BRA `(.L_x_843) ;  /* 0xfffffffc00f09947 */ /* 0x001fea000383ffff */
[----:B------:R-:W-:Y:S05]  /*13a60*/  BRA `(.L_x_879) ;  /* 0xfffffff0006c7947 */ /* 0x000fea000383ffff */
.L_x_845:
[----:B------:R0:W0:Y:S02]  /*13a70*/  SYNCS.PHASECHK.TRANS64.TRYWAIT P0, [R19+URZ+0x19c80], R4 ;  /* 0x019c8004130075a7 */ /* 0x000024000800017f */
[----:B0-----:R-:W-:Y:S05]  /*13a80*/  @!P0 NANOSLEEP.SYNCS 0x989680 ;  /* 0x009896800000895d */ /* 0x001fea0003900000 */
[----:B------:R-:W0:Y:S02]  /*13a90*/  @!P0 SYNCS.PHASECHK.TRANS64 P0, [R19+URZ+0x19c80], R4 ;  /* 0x019c8004130085a7 */ /* 0x000e24000800007f */
[----:B0-----:R-:W-:Y:S05]  /*13aa0*/  @!P0 BRA `(.L_x_845) ;  /* 0xfffffffc00f08947 */ /* 0x001fea000383ffff */
[----:B------:R-:W-:Y:S05]  /*13ab0*/  BRA `(.L_x_846) ;  /* 0xfffffff000687947 */ /* 0x000fea000383ffff */
.L_x_880:
        /* <DEDUP_REMOVED lines=12> */
.L_x_2301:


//--------------------- .text._ZN7cutlass13device_kernelIN5flash11enable_sm90INS1_16FlashAttnFwdSm90INS1_25CollectiveMainloopFwdSm90ILi2EN4cute5tupleIJNS5_1CILi1EEES8_S8_EEENS6_IJNS7_ILi192EEENS7_ILi128EEENS7_ILi96EEEEEELi96ENS_12float_e4m3_tEfNS_4arch4Sm90ELb0ELb1ELb0ELb1ELb0ELb0ELb0ELb1ELb1ELb1ELb0ELb0EEENS1_21CollectiveEpilogueFwdINS6_IJSA_SC_SB_EEES9_NS_10bfloat16_tESG_Li384ELb1ELb1ELb0ELb1EEENS1_36VarlenDynamicPersistentTileSchedulerILi192ELi128ELi384ELi128ELb0ELb1ELb1ELb1ELb0ELb1EEEEEEEEEvNT_6ParamsE --------------------------
	.section	.text._ZN7cutlass13device_kernelIN5flash11enable_sm90INS1_16FlashAttnFwdSm90INS1_25CollectiveMainloopFwdSm90ILi2EN4cute5tupleIJNS5_1CILi1EEES8_S8_EEENS6_IJNS7_ILi192EEENS7_ILi128EEENS7_ILi96EEEEEELi96ENS_12float_e4m3_tEfNS_4arch4Sm90ELb0ELb1ELb0ELb1ELb0ELb0ELb0ELb1ELb1ELb1ELb0ELb0EEENS1_21CollectiveEpilogueFwdINS6_IJSA_SC_SB_EEES9_NS_10bfloat16_tESG_Li384ELb1ELb1ELb0ELb1EEENS1_36VarlenDynamicPersistentTileSchedulerILi192ELi128ELi384ELi128ELb0ELb1ELb1ELb1ELb0ELb1EEEEEEEEEvNT_6ParamsE,"ax",@progbits
	.align	128
.text._ZN7cutlass13device_kernelIN5flash11enable_sm90INS1_16FlashAttnFwdSm90INS1_25CollectiveMainloopFwdSm90ILi2EN4cute5tupleIJNS5_1CILi1EEES8_S8_EEENS6_IJNS7_ILi192EEENS7_ILi128EEENS7_ILi96EEEEEELi96ENS_12float_e4m3_tEfNS_4arch4Sm90ELb0ELb1ELb0ELb1ELb0ELb0ELb0ELb1ELb1ELb1ELb0ELb0EEENS1_21CollectiveEpilogueFwdINS6_IJSA_SC_SB_EEES9_NS_10bfloat16_tESG_Li384ELb1ELb1ELb0ELb1EEENS1_36VarlenDynamicPersistentTileSchedulerILi192ELi128ELi384ELi128ELb0ELb1ELb1ELb1ELb0ELb1EEEEEEEEEvNT_6ParamsE:
        .type           _ZN7cutlass13device_kernelIN5flash11enable_sm90INS1_16FlashAttnFwdSm90INS1_25CollectiveMainloopFwdSm90ILi2EN4cute5tupleIJNS5_1CILi1EEES8_S8_EEENS6_IJNS7_ILi192EEENS7_ILi128EEENS7_ILi96EEEEEELi96ENS_12float_e4m3_tEfNS_4arch4Sm90ELb0ELb1ELb0ELb1ELb0ELb0ELb0ELb1ELb1ELb1ELb0ELb0EEENS1_21CollectiveEpilogueFwdINS6_IJSA_SC_SB_EEES9_NS_10bfloat16_tESG_Li384ELb1ELb1ELb0ELb1EEENS1_36VarlenDynamicPersistentTileSchedulerILi192ELi128ELi384ELi128ELb0ELb1ELb1ELb1ELb0ELb1EEEEEEEEEvNT_6ParamsE,@function
        .size           _ZN7cutlass13device_kernelIN5flash11enable_sm90INS1_16FlashAttnFwdSm90INS1_25CollectiveMainloopFwdSm90ILi2EN4cute5tupleIJNS5_1CILi1EEES8_S8_EEENS6_IJNS7_ILi192EEENS7_ILi128EEENS7_ILi96EEEEEELi96ENS_12float_e4m3_tEfNS_4arch4Sm90ELb0ELb1ELb0ELb1ELb0ELb0ELb0ELb1ELb1ELb1ELb0ELb0EEENS1_21CollectiveEpilogueFwdINS6_IJSA_SC_SB_EEES9_NS_10bfloat16_tESG_Li384ELb1ELb1ELb0ELb1EEENS1_36VarlenDynamicPersistentTileSchedulerILi192ELi128ELi384ELi128ELb0ELb1ELb1ELb1ELb0ELb1EEEEEEEEEvNT_6ParamsE,(.L_x_2302 - _ZN7cutlass13device_kernelIN5flash11enable_sm90INS1_16FlashAttnFwdSm90INS1_25CollectiveMainloopFwdSm90ILi2EN4cute5tupleIJNS5_1CILi1EEES8_S8_EEENS6_IJNS7_ILi192EEENS7_ILi128EEENS7_ILi96EEEEEELi96ENS_12float_e4m3_tEfNS_4arch4Sm90ELb0ELb1ELb0ELb1ELb0ELb0ELb0ELb1ELb1ELb1ELb0ELb0EEENS1_21CollectiveEpilogueFwdINS6_IJSA_SC_SB_EEES9_NS_10bfloat16_tESG_Li384ELb1ELb1ELb0ELb1EEENS1_36VarlenDynamicPersistentTileSchedulerILi192ELi128ELi384ELi128ELb0ELb1ELb1ELb1ELb0ELb1EEEEEEEEEvNT_6ParamsE)
        .other          _ZN7cutlass13device_kernelIN5flash11enable_sm90INS1_16FlashAttnFwdSm90INS1_25CollectiveMainloopFwdSm90ILi2EN4cute5tupleIJNS5_1CILi1EEES8_S8_EEENS6_IJNS7_ILi192EEENS7_ILi128EEENS7_ILi96EEEEEELi96ENS_12float_e4m3_tEfNS_4arch4Sm90ELb0ELb1ELb0ELb1ELb0ELb0ELb0ELb1ELb1ELb1ELb0ELb0EEENS1_21CollectiveEpilogueFwdINS6_IJSA_SC_SB_EEES9_NS_10bfloat16_tESG_Li384ELb1ELb1ELb0ELb1EEENS1_36VarlenDynamicPersistentTileSchedulerILi192ELi128ELi384ELi128ELb0ELb1ELb1ELb1ELb0ELb1EEEEEEEEEvNT_6ParamsE,@"STO_CUDA_ENTRY STV_DEFAULT"
_ZN7cutlass13device_kernelIN5flash11enable_sm90INS1_16FlashAttnFwdSm90INS1_25CollectiveMainloopFwdSm90ILi2EN4cute5tupleIJNS5_1CILi1EEES8_S8_EEENS6_IJNS7_ILi192EEENS7_ILi128EEENS7_ILi96EEEEEELi96ENS_12float_e4m3_tEfNS_4arch4Sm90ELb0ELb1ELb0ELb1ELb0ELb0ELb0ELb1ELb1ELb1ELb0ELb0EEENS1_21CollectiveEpilogueFwdINS6_IJSA_SC_SB_EEES9_NS_10bfloat16_tESG_Li384ELb1ELb1ELb0ELb1EEENS1_36VarlenDynamicPersistentTileSchedulerILi192ELi128ELi384ELi128ELb0ELb1ELb1ELb1ELb0ELb1EEEEEEEEEvNT_6ParamsE:
        /* <DEDUP_REMOVED lines=18> */
.L_x_882:
[----:B------:R-:W-:Y:S05]  /*0120*/  BSYNC B0 ;  /* 0x0000000000007941 */ /* 0x000fea0003800000 */
.L_x_881:
        /* <DEDUP_REMOVED lines=41> */
.L_x_883:
        /* <DEDUP_REMOVED lines=22> */
.L_x_884:
        /* <DEDUP_REMOVED lines=18> */
.L_x_885:
        /* <DEDUP_REMOVED lines=22> */
.L_x_886:
        /* <DEDUP_REMOVED lines=22> */
.L_x_887:
[----:B------:R-:W-:Y:S01]  /*0900*/  PLOP3.LUT P0, PT, PT, PT, UP0, 0x80, 0x0 ;  /* 0x000000000000781c */ /* 0x000fe20003f0f008 */
[----:B------:R-:W-:Y:S01]  /*0910*/  UMOV UR38, 0x1 ;  /* 0x0000000100267882 */ /* 0x000fe20000000000 */
[----:B------:R-:W-:Y:S01]  /*0920*/  NOP ;  /* 0x0000000000007918 */ /* 0x000fe20000000000 */
[----:B------:R-:W-:Y:S01]  /*0930*/  USEL UR38, UR38, 0x2, !UP0 ;  /* 0x0000000226267887 */ /* 0x000fe2000c000000 */
[----:B------:R-:W-:Y:S01]  /*0940*/  ULDC.64 UR50, c[0x0][0x208] ;  /* 0x0000820000327ab9 */ /* 0x000fe20000000a00 */
[----:B012-4-:R-:W-:Y:S08]  /*0950*/  BAR.SYNC.DEFER_BLOCKING 0x0 ;  /* 0x0000000000007b1d */ /* 0x017ff00000010000 */
[----:B------:R-:W-:Y:S05]  /*0960*/  @!P0 BRA `(.L_x_888) ;  /* 0x000000e8001c8947 */ /* 0x000fea0003800000 */
.L_x_889:
        /* <DEDUP_REMOVED lines=19> */
[----:B------:R-:W-:Y:S01]  /*0aa0*/  R2UR UR48, R11 ;  /* 0x000000000b3072ca */ /* 0x000fe200000e0000 */
        /* <DEDUP_REMOVED lines=49> */
.L_x_985:
[----:B------:R-:W-:Y:S01]  /*0dc0*/  ULDC.64 UR6, c[0x0][0xa28] ;  /* 0x00028a0000067ab9 */ /* 0x000fe20000000a00 */
[----:B------:R-:W-:Y:S01]  /*0dd0*/  ULDC UR4, c[0x0][0x424] ;  /* 0x0001090000047ab9 */ /* 0x000fe20000000800 */
[----:B------:R-:W-:-:S04]  /*0de0*/  UISETP.NE.U32.AND UP0, UPT, UR6, URZ, UPT ;  /* 0x0000003f0600728c */ /* 0x000fc8000bf05070 */
[----:B------:R-:W-:-:S03]  /*0df0*/  UISETP.NE.AND.EX UP0, UPT, UR7, URZ, UPT, UP0 ;  /* 0x0000003f0700728c */ /* 0x000fc6000bf05300 */
[----:B------:R-:W-:Y:S02]  /*0e00*/  ULDC.64 UR6, c[0x0][0xa18] ;  /* 0x0002860000067ab9 */ /* 0x000fe40000000a00 */
[----:B------:R-:W-:Y:S01]  /*0e10*/  UISETP.NE.U32.AND UP1, UPT, UR6, URZ, UPT ;  /* 0x0000003f0600728c */ /* 0x000fe2000bf25070 */
[----:B------:R-:W-:-:S03]  /*0e20*/  PLOP3.LUT P0, PT, PT, PT, UP0, 0x80, 0x0 ;  /* 0x000000000000781c */ /* 0x000fc60003f0f008 */
[----:B------:R-:W-:-:S03]  /*0e30*/  UISETP.NE.AND.EX UP1, UPT, UR7, URZ, UPT, UP1 ;  /* 0x0000003f0700728c */ /* 0x000fc6000bf25310 */
[----:B------:R-:W-:Y:S02]  /*0e40*/  @UP0 ULDC.64 UR6, c[0x0][0xa28] ;  /* 0x00028a0000060ab9 */ /* 0x000fe40000000a00 */
[----:B------:R-:W-:Y:S01]  /*0e50*/  @UP0 UIMAD.WIDE UR6, UR48, 0x4, UR6 ;  /* 0x00000004300608a5 */ /* 0x000fe2000f8e0206 */
[----:B------:R-:W-:-:S05]  /*0e60*/  PLOP3.LUT P2, PT, PT, PT, UP1, 0x80, 0x0 ;  /* 0x000000000000781c */ /* 0x000fca0003f4f018 */
[----:B------:R-:W-:Y:S01]  /*0e70*/  @UP1 ULDC.64 UR8, c[0x0][0xa18] ;  /* 0x0002860000081ab9 */ /* 0x000fe20000000a00 */
[----:B01-34-:R-:W-:Y:S02]  /*0e80*/  IMAD.U32 R2, RZ, RZ, UR6 ;  /* 0x00000006ff027e24 */ /* 0x01bfe4000f8e00ff */
[----:B------:R-:W-:Y:S01]  /*0e90*/  IMAD.U32 R3, RZ, RZ, UR7 ;  /* 0x00000007ff037e24 */ /* 0x000fe2000f8e00ff */
[----:B------:R-:W-:-:S04]  /*0ea0*/  @UP1 UIMAD.WIDE UR6, UR48, 0x4, UR8 ;  /* 0x00000004300618a5 */ /* 0x000fc8000f8e0208 */
[----:B--2---:R-:W2:Y:S02]  /*0eb0*/  @P0 LDG.E R2, desc[UR50][R2.64] ;  /* 0x0000003202020981 */ /* 0x004ea4000c1e1900 */
[----:B-----5:R-:W-:Y:S02]  /*0ec0*/  IMAD.U32 R4, RZ, RZ, UR6 ;  /* 0x00000006ff047e24 */ /* 0x020fe4000f8e00ff */
[----:B------:R-:W-:Y:S01]  /*0ed0*/  IMAD.U32 R5, RZ, RZ, UR7 ;  /* 0x00000007ff057e24 */ /* 0x000fe2000f8e00ff */
[----:B------:R-:W-:-:S04]  /*0ee0*/  ULDC.64 UR6, c[0x0][0x418] ;  /* 0x0001060000067ab9 */ /* 0x000fc80000000a00 */
[----:B------:R-:W3:Y:S01]  /*0ef0*/  @P2 LDG.E R4, desc[UR50][R4.64] ;  /* 0x0000003204042981 */ /* 0x000ee2000c1e1900 */
[----:B------:R-:W-:Y:S01]  /*0f00*/  UISETP.NE.U32.AND UP0, UPT, UR6, URZ, UPT ;  /* 0x0000003f0600728c */ /* 0x000fe2000bf05070 */
[----:B------:R-:W-:Y:S01]  /*0f10*/  UMOV UR42, URZ ;  /* 0x0000003f002a7c82 */ /* 0x000fe20008000000 */
[----:B------:R-:W-:Y:S02]  /*0f20*/  ULDC UR37, c[0x0][0x288] ;  /* 0x0000a20000257ab9 */ /* 0x000fe40000000800 */
[----:B------:R-:W-:-:S03]  /*0f30*/  UISETP.NE.AND.EX UP0, UPT, UR7, URZ, UPT, UP0 ;  /* 0x0000003f0700728c */ /* 0x000fc6000bf05300 */
[----:B------:R-:W-:Y:S01]  /*0f40*/  ULDC.64 UR6, c[0x0][0xa20] ;  /* 0x0002880000067ab9 */ /* 0x000fe20000000a00 */
[----:B------:R-:W-:Y:S01]  /*0f50*/  USEL UR4, UR4, 0x1, UP0 ;  /* 0x0000000104047887 */ /* 0x000fe20008000000 */
[----:B------:R-:W-:Y:S01]  /*0f60*/  ISETP.NE.U32.AND P1, PT, RZ, UR6, PT ;  /* 0x00000006ff007c0c */ /* 0x000fe2000bf25070 */
[----:B------:R-:W-:Y:S02]  /*0f70*/  ULDC UR6, c[0x0][0x2f0] ;  /* 0x0000bc0000067ab9 */ /* 0x000fe40000000800 */
[----:B------:R-:W-:Y:S01]  /*0f80*/  UIMAD UR4, UR4, UR6, URZ ;  /* 0x00000006040472a4 */ /* 0x000fe2000f8e023f */
[----:B------:R-:W-:Y:S02]  /*0f90*/  ISETP.NE.AND.EX P1, PT, RZ, UR7, PT, P1 ;  /* 0x00000007ff007c0c */ /* 0x000fe4000bf25310 */
[----:B--2---:R-:W-:Y:S02]  /*0fa0*/  @P0 R2UR UR42, R2 ;  /* 0x00000000022a02ca */ /* 0x004fe400000e0000 */
[----:B---3--:R-:W-:Y:S01]  /*0fb0*/  @P2 R2UR UR37, R4 ;  /* 0x00000000042522ca */ /* 0x008fe200000e0000 */
[----:B------:R-:W-:-:S14]  /*0fc0*/  @P2 BRA `(.L_x_890) ;  /* 0x0000000000342947 */ /* 0x000fdc0003800000 */
        /* <DEDUP_REMOVED lines=13> */
.L_x_890:
[----:B------:R-:W-:Y:S01]  /*10a0*/  UMOV UR39, UR49 ;  /* 0x0000003100277c82 */ /* 0x000fe20008000000 */
[----:B------:R-:W-:Y:S01]  /*10b0*/  UMOV UR40, UR48 ;  /* 0x0000003000287c82 */ /* 0x000fe20008000000 */
[----:B------:R-:W-:Y:S05]  /*10c0*/  @!P1 BRA `(.L_x_891) ;  /* 0x00000000001c9947 */ /* 0x000fea0003800000 */
[----:B------:R-:W-:Y:S02]  /*10d0*/  ULDC.64 UR6, c[0x0][0xa20] ;  /* 0x0002880000067ab9 */ /* 0x000fe40000000a00 */
[----:B------:R-:W-:-:S06]  /*10e0*/  UIMAD.WIDE UR6, UR48, 0x4, UR6 ;  /* 0x00000004300678a5 */ /* 0x000fcc000f8e0206 */
[----:B------:R-:W-:Y:S02]  /*10f0*/  IMAD.U32 R2, RZ, RZ, UR6 ;  /* 0x00000006ff027e24 */ /* 0x000fe4000f8e00ff */
[----:B------:R-:W-:-:S05]  /*1100*/  IMAD.U32 R3, RZ, RZ, UR7 ;  /* 0x00000007ff037e24 */ /* 0x000fca000f8e00ff */
[----:B------:R-:W2:Y:S02]  /*1110*/  LDG.E R2, desc[UR50][R2.64] ;  /* 0x0000003202027981 */ /* 0x000ea4000c1e1900 */
[----:B--2---:R-:W-:Y:S01]  /*1120*/  R2UR UR4, R2 ;  /* 0x00000000020472ca */ /* 0x004fe200000e0000 */
[----:B------:R-:W-:-:S14]  /*1130*/  BRA `(.L_x_892) ;  /* 0x0000000000347947 */ /* 0x000fdc0003800000 */
.L_x_891:
        /* <DEDUP_REMOVED lines=13> */
.L_x_892:
[----:B------:R-:W-:Y:S01]  /*1210*/  ULDC.64 UR8, c[0x0][0x990] ;  /* 0x0002640000087ab9 */ /* 0x000fe20000000a00 */
[----:B------:R-:W-:Y:S01]  /*1220*/  ULDC.64 UR6, c[0x0][0x998] ;  /* 0x0002660000067ab9 */ /* 0x000fe20000000a00 */
        /* <DEDUP_REMOVED lines=8> */
[----:B------:R-:W-:Y:S02]  /*12b0*/  @UP0 USHF.R.S32.HI UR10, URZ, 0x1f, UR48 ;  /* 0x0000001f3f0a0899 */ /* 0x000fe40008011430 */
[----:B------:R-:W-:Y:S01]  /*12c0*/  @UP1 USHF.R.S32.HI UR14, URZ, 0x1f, UR48 ;  /* 0x0000001f3f0e1899 */ /* 0x000fe20008011430 */
[----:B------:R-:W-:Y:S01]  /*12d0*/  @UP0 ULDC.64 UR16, c[0x0][0x9a8] ;  /* 0x00026a0000100ab9 */ /* 0x000fe20000000a00 */
[----:B------:R-:W-:Y:S01]  /*12e0*/  @UP1 ULDC.64 UR18, c[0x0][0x9b8] ;  /* 0x00026e0000121ab9 */ /* 0x000fe20000000a00 */
[----:B------:R-:W-:Y:S02]  /*12f0*/  @UP0 UIMAD UR10, UR10, UR16, URZ ;  /* 0x000000100a0a02a4 */ /* 0x000fe4000f8e023f */
[----:B------:R-:W-:Y:S02]  /*1300*/  @UP1 UIMAD UR14, UR14, UR18, URZ ;  /* 0x000000120e0e12a4 */ /* 0x000fe4000f8e023f */
[----:B------:R-:W-:Y:S02]  /*1310*/  @UP0 UIMAD UR17, UR48, UR17, UR10 ;  /* 0x00000011301102a4 */ /* 0x000fe4000f8e020a */
[----:B------:R-:W-:-:S02]  /*1320*/  @UP1 UIMAD.WIDE.U32 UR10, UR48, UR18, URZ ;  /* 0x00000012300a12a5 */ /* 0x000fc4000f8e003f */
[----:B------:R-:W-:Y:S02]  /*1330*/  @UP0 UIMAD.WIDE.U32 UR12, UR48, UR16, URZ ;  /* 0x00000010300c02a5 */ /* 0x000fe4000f8e003f */
[----:B------:R-:W-:Y:S02]  /*1340*/  @UP1 UIMAD UR18, UR48, UR19, UR14 ;  /* 0x00000013301212a4 */ /* 0x000fe4000f8e020e */
[----:B------:R-:W-:Y:S02]  /*1350*/  @UP1 USHF.R.S32.HI UR19, URZ, 0x1f, UR49 ;  /* 0x0000001f3f131899 */ /* 0x000fe40008011431 */
[----:B------:R-:W-:Y:S01]  /*1360*/  @UP0 USHF.R.S32.HI UR16, URZ, 0x1f, UR49 ;  /* 0x0000001f3f100899 */ /* 0x000fe20008011431 */
[----:B------:R-:W-:Y:S01]  /*1370*/  @UP1 ULDC.64 UR14, c[0x0][0x9c0] ;  /* 0x00027000000e1ab9 */ /* 0x000fe20000000a00 */
[----:B------:R-:W-:Y:S01]  /*1380*/  @UP0 ULDC.64 UR20, c[0x0][0x9b0] ;  /* 0x00026c0000140ab9 */ /* 0x000fe20000000a00 */
[----:B------:R-:W-:Y:S02]  /*1390*/  @UP0 UIADD3 UR13, UR13, UR17, URZ ;  /* 0x000000110d0d0290 */ /* 0x000fe4000fffe03f */
[----:B------:R-:W-:-:S02]  /*13a0*/  @UP1 UIMAD UR17, UR19, UR14, URZ ;  /* 0x0000000e131112a4 */ /* 0x000fc4000f8e023f */
[----:B------:R-:W-:Y:S02]  /*13b0*/  @UP0 UIMAD UR16, UR16, UR20, URZ ;  /* 0x00000014101002a4 */ /* 0x000fe4000f8e023f */
[----:B------:R-:W-:Y:S02]  /*13c0*/  @UP1 UIADD3 UR11, UR11, UR18, URZ ;  /* 0x000000120b0b1290 */ /* 0x000fe4000fffe03f */
[----:B------:R-:W-:Y:S02]  /*13d0*/  @UP1 UIMAD UR17, UR49, UR15, UR17 ;  /* 0x0000000f311112a4 */ /* 0x000fe4000f8e0211 */
[----:B------:R-:W-:Y:S02]  /*13e0*/  @UP0 UIMAD UR16, UR49, UR21, UR16 ;  /* 0x00000015311002a4 */ /* 0x000fe4000f8e0210 */
[----:B------:R-:W-:Y:S02]  /*13f0*/  @UP0 UIMAD.WIDE.U32 UR12, UR49, UR20, UR12 ;  /* 0x00000014310c02a5 */ /* 0x000fe4000f8e000c */
[----:B------:R-:W-:-:S02]  /*1400*/  @UP1 UIMAD.WIDE.U32 UR14, UR49, UR14, UR10 ;  /* 0x0000000e310e12a5 */ /* 0x000fc4000f8e000a */
        /* <DEDUP_REMOVED lines=10> */
[----:B------:R-:W-:Y:S01]  /*14b0*/  UIMAD UR41, UR5, 0xc0, URZ ;  /* 0x000000c0052978a4 */ /* 0x000fe2000f8e023f */
[----:B------:R-:W-:Y:S01]  /*14c0*/  IMAD.U32 R7, RZ, RZ, UR7 ;  /* 0x00000007ff077e24 */ /* 0x000fe2000f8e00ff */
[----:B------:R-:W-:Y:S02]  /*14d0*/  UIADD3 UR42, -UR42, UR4, URZ ;  /* 0x000000042a2a7290 */ /* 0x000fe4000fffe13f */
[----:B------:R-:W2:Y:S01]  /*14e0*/  @P0 LDG.E R5, desc[UR50][R2.64] ;  /* 0x0000003202050981 */ /* 0x000ea2000c1e1900 */
[----:B------:R-:W-:Y:S02]  /*14f0*/  UISETP.NE.AND UP1, UPT, UR6, 0x1, UPT ;  /* 0x000000010600788c */ /* 0x000fe4000bf25270 */
[----:B------:R-:W-:Y:S01]  /*1500*/  UIADD3 UR8, UR41, 0xbf, URZ ;  /* 0x000000bf29087890 */ /* 0x000fe2000fffe03f */
[----:B------:R-:W2:Y:S01]  /*1510*/  @P1 LDG.E R0, desc[UR50][R6.64] ;  /* 0x0000003206001981 */ /* 0x000ea2000c1e1900 */
[----:B------:R-:W-:Y:S01]  /*1520*/  ULDC.64 UR4, c[0x0][0x9e0] ;  /* 0x0002780000047ab9 */ /* 0x000fe20000000a00 */
[----:B------:R-:W-:-:S02]  /*1530*/  UIADD3 UR9, UR42, 0x1, -UR37 ;  /* 0x000000012a097890 */ /* 0x000fc4000fffe825 */
[----:B------:R-:W-:Y:S01]  /*1540*/  UISETP.GE.AND UP0, UPT, UR5, 0x1, UPT ;  /* 0x000000010500788c */ /* 0x000fe2000bf06270 */
[----:B------:R-:W-:-:S03]  /*1550*/  ULDC UR10, c[0x0][0x988] ;  /* 0x00026200000a7ab9 */ /* 0x000fc60000000800 */
[----:B------:R-:W-:Y:S01]  /*1560*/  @UP1 ULDC UR6, c[0x0][0x44c] ;  /* 0x0001130000061ab9 */ /* 0x000fe20000000800 */
[----:B------:R-:W-:Y:S01]  /*1570*/  @UP1 ULDC UR11, c[0x0][0x450] ;  /* 0x00011400000b1ab9 */ /* 0x000fe20000000800 */
[----:B------:R-:W-:Y:S01]  /*1580*/  UIMAD.WIDE.U32 UR6, UR8, UR6, URZ ;  /* 0x00000006080672a5 */ /* 0x000fe2000f8e003f */
[----:B------:R-:W-:-:S03]  /*1590*/  PLOP3.LUT P1, PT, PT, PT, UP0, 0x80, 0x0 ;  /* 0x000000000000781c */ /* 0x000fc60003f2f008 */
[----:B------:R-:W-:-:S04]  /*15a0*/  @UP1 USHF.R.U32.HI UR8, URZ, UR11, UR7 ;  /* 0x0000000b3f081299 */ /* 0x000fc80008011607 */
        /* <DEDUP_REMOVED lines=17> */
.L_x_894:
[----:B------:R-:W-:-:S11]  /*16c0*/  UISETP.NE.AND UP0, UPT, UR5, 0x1, UPT ;  /* 0x000000010500788c */ /* 0x000fd6000bf05270 */
[----:B------:R-:W-:Y:S02]  /*16d0*/  @UP0 ULDC.64 UR8, c[0x0][0x9e8] ;  /* 0x00027a0000080ab9 */ /* 0x000fe40000000a00 */
[----:B------:R-:W-:-:S04]  /*16e0*/  UIMAD.WIDE.U32 UR6, UR4, UR8, URZ ;  /* 0x00000008040672a5 */ /* 0x000fc8000f8e003f */
[----:B------:R-:W-:-:S12]  /*16f0*/  @UP0 USHF.R.U32.HI UR4, URZ, UR9, UR7 ;  /* 0x000000093f040299 */ /* 0x000fd80008011607 */
.L_x_895:
[----:B------:R-:W-:-:S06]  /*1700*/  UIMAD UR4, UR4, UR5, UR5 ;  /* 0x00000005040472a4 */ /* 0x000fcc000f8e0205 */
[----:B------:R-:W-:-:S07]  /*1710*/  VIMNMX R0, R0, UR4, PT ;  /* 0x0000000400007c48 */ /* 0x000fce000bfe0100 */
.L_x_893:
[----:B------:R-:W-:Y:S01]  /*1720*/  UIADD3 UR4, UR42, 0x7f, URZ ;  /* 0x0000007f2a047890 */ /* 0x000fe2000fffe03f */
        /* <DEDUP_REMOVED lines=10> */
[----:B------:R-:W-:-:S02]  /*17d0*/  UIADD3 UR54, UR42, -UR37, URZ ;  /* 0x800000252a367290 */ /* 0x000fc4000fffe03f */
        /* <DEDUP_REMOVED lines=17> */
.L_x_897:
[----:B------:R-:W-:-:S11]  /*18f0*/  UISETP.NE.AND UP0, UPT, UR5, 0x1, UPT ;  /* 0x000000010500788c */ /* 0x000fd6000bf05270 */
[----:B------:R-:W-:Y:S02]  /*1900*/  @UP0 ULDC.64 UR10, c[0x0][0x9e8] ;  /* 0x00027a00000a0ab9 */ /* 0x000fe40000000a00 */
[----:B------:R-:W-:-:S04]  /*1910*/  UIMAD.WIDE.U32 UR6, UR4, UR10, URZ ;  /* 0x0000000a040672a5 */ /* 0x000fc8000f8e003f */
[----:B------:R-:W-:-:S12]  /*1920*/  @UP0 USHF.R.U32.HI UR4, URZ, UR11, UR7 ;  /* 0x0000000b3f040299 */ /* 0x000fd80008011607 */
.L_x_898:
[----:B------:R-:W-:-:S04]  /*1930*/  UIMAD UR4, UR4, UR5, URZ ;  /* 0x00000005040472a4 */ /* 0x000fc8000f8e023f */
[----:B------:R-:W-:-:S04]  /*1940*/  UISETP.LT.AND UP0, UPT, UR9, UR4, UPT ;  /* 0x000000040900728c */ /* 0x000fc8000bf01270 */
[----:B------:R-:W-:-:S12]  /*1950*/  USEL UR9, UR9, UR4, !UP0 ;  /* 0x0000000409097287 */ /* 0x000fd8000c000000 */
.L_x_896:
[----:B------:R-:W-:Y:S01]  /*1960*/  USHF.R.S32.HI UR4, URZ, 0x1f, UR9 ;  /* 0x0000001f3f047899 */ /* 0x000fe20008011409 */
[----:B------:R-:W-:Y:S01]  /*1970*/  PLOP3.LUT P0, PT, PT, PT, PT, 0x80, 0x0 ;  /* 0x000000000000781c */ /* 0x000fe20003f0f070 */
[----:B------:R-:W-:Y:S01]  /*1980*/  IMAD.MOV.U32 R3, RZ, RZ, RZ ;  /* 0x000000ffff037224 */ /* 0x000fe200078e00ff */
        /* <DEDUP_REMOVED lines=62> */
.L_x_900:
        /* <DEDUP_REMOVED lines=9> */
.L_x_1091:
[----:B------:R-:W-:Y:S05]  /*1e00*/  @!P0 BRA `(.L_x_902) ;  /* 0x0000000000048947 */ /* 0x000fea0003800000 */
[----:B------:R-:W-:Y:S01]  /*1e10*/  BPT.TRAP 0x1 ;  /* 0x000000040000795c */ /* 0x000fe20000300000 */
.L_x_902:
[----:B------:R-:W-:Y:S02]  /*1e20*/  IMAD.U32 R5, RZ, RZ, UR52 ;  /* 0x00000034ff057e24 */ /* 0x000fe4000f8e00ff */
[----:B0-----:R-:W-:-:S03]  /*1e30*/  IMAD.U32 R0, RZ, RZ, UR53 ;  /* 0x00000035ff007e24 */ /* 0x001fc6000f8e00ff */
[----:B------:R-:W-:Y:S02]  /*1e40*/  LEA R5, R5, UR46, 0x3 ;  /* 0x0000002e05057c11 */ /* 0x000fe4000f8e18ff */
[----:B------:R-:W-:-:S04]  /*1e50*/  SHF.L.U32 R0, R0, 0x1f, RZ ;  /* 0x0000001f00007819 */ /* 0x000fc800000006ff */
[----:B------:R0:W1:Y:S01]  /*1e60*/  SYNCS.PHASECHK.TRANS64.TRYWAIT P2, [R5+URZ+0x19c30], R0 ;  /* 0x019c3000050075a7 */ /* 0x000062000804017f */
[----:B------:R-:W-:Y:S05]  /*1e70*/  @!P0 BRA `(.L_x_903) ;  /* 0x0000000000048947 */ /* 0x000fea0003800000 */
[----:B------:R-:W-:Y:S01]  /*1e80*/  BPT.TRAP 0x1 ;  /* 0x000000040000795c */ /* 0x000fe20000300000 */
.L_x_903:
[----:B------:R-:W2:Y:S02]  /*1e90*/  S2R R2, SR_TID.X ;  /* 0x0000000000027919 */ /* 0x000ea40000002100 */
[----:B--2---:R-:W-:Y:S01]  /*1ea0*/  LOP3.LUT P1, RZ, R2, 0x7f, RZ, 0xc0, !PT ;  /* 0x0000007f02ff7812 */ /* 0x004fe2000782c0ff */
[----:B-1----:R-:W-:-:S12]  /*1eb0*/  @P2 BRA `(.L_x_904) ;  /* 0x0000000000082947 */ /* 0x002fd80003800000 */
[----:B------:R-:W1:Y:S02]  /*1ec0*/  SYNCS.PHASECHK.TRANS64.TRYWAIT P2, [R5+URZ+0x19c30], R0 ;  /* 0x019c3000050075a7 */ /* 0x000e64000804017f */
[----:B-1----:R-:W-:Y:S05]  /*1ed0*/  @!P2 BRA `(.L_x_905) ;  /* 0x0000012c0040a947 */ /* 0x002fea0003800000 */
.L_x_904:
[----:B------:R-:W-:Y:S05]  /*1ee0*/  WARPSYNC.ALL ;  /* 0x0000000000007948 */ /* 0x000fea0003800000 */
[----:B------:R-:W-:Y:S01]  /*1ef0*/  UIADD3 UR4, UR46, 0x13800, URZ ;  /* 0x000138002e047890 */ /* 0x000fe2000fffe03f */
[----:B------:R-:W-:Y:S01]  /*1f00*/  WARPGROUP.ARRIVE ;  /* 0x00000000000079c5 */ /* 0x000fe20000000000 */
[----:B------:R-:W-:Y:S01]  /*1f10*/  ULOP3.LUT UR12, UR55, 0x10000, URZ, 0xfc, !UPT ;  /* 0x00010000370c7892 */ /* 0x000fe2000f8efc3f */
[----:B01----:R-:W-:Y:S01]  /*1f20*/  VIADD R0, R17, UR41 ;  /* 0x0000002911007c36 */ /* 0x003fe20008000000 */
[----:B------:R-:W-:Y:S01]  /*1f30*/  USHF.R.U32.HI UR4, URZ, 0x4, UR4 ;  /* 0x000000043f047899 */ /* 0x000fe20008011604 */
[----:B------:R-:W-:Y:S01]  /*1f40*/  UMOV UR13, 0xc0000010 ;  /* 0xc0000010000d7882 */ /* 0x000fe20000000000 */
[----:B------:R-:W-:-:S02]  /*1f50*/  UMOV UR15, 0xc0000010 ;  /* 0xc0000010000f7882 */ /* 0x000fc40000000000 */
[----:B------:R-:W-:Y:S01]  /*1f60*/  ULOP3.LUT UR4, UR4, 0x3fff, URZ, 0xc0, !UPT ;  /* 0x00003fff04047892 */ /* 0x000fe2000f8ec03f */
[----:B------:R-:W-:Y:S01]  /*1f70*/  IMAD.MOV.U32 R2, RZ, RZ, R0 ;  /* 0x000000ffff027224 */ /* 0x000fe200078e0000 */
[----:B------:R-:W-:Y:S01]  /*1f80*/  UMOV UR5, 0xc0000010 ;  /* 0xc000001000057882 */ /* 0x000fe20000000000 */
[----:B------:R-:W-:Y:S01]  /*1f90*/  UMOV UR7, 0xc0000010 ;  /* 0xc000001000077882 */ /* 0x000fe20000000000 */
[----:B------:R-:W-:Y:S02]  /*1fa0*/  ULOP3.LUT UR16, UR4, 0x10000, URZ, 0xfc, !UPT ;  /* 0x0001000004107892 */ /* 0x000fe4000f8efc3f */
[----:B------:R-:W-:Y:S02]  /*1fb0*/  UIADD3 UR4, UR12, 0x180, URZ ;  /* 0x000001800c047890 */ /* 0x000fe4000fffe03f */
[----:B------:R-:W-:Y:S02]  /*1fc0*/  UIMAD UR14, UR52, 0x300, UR16 ;  /* 0x00000300340e78a4 */ /* 0x000fe4000f8e0210 */
[----:B------:R-:W-:-:S02]  /*1fd0*/  UIADD3 UR8, UR12, 0x300, URZ ;  /* 0x000003000c087890 */ /* 0x000fc4000fffe03f */
[----:B------:R-:W-:Y:S02]  /*1fe0*/  UIADD3 UR6, UR14, 0x100, URZ ;  /* 0x000001000e067890 */ /* 0x000fe4000fffe03f */
[----:B------:R-:W-:Y:S01]  /*1ff0*/  UIADD3 UR10, UR14, 0x200, URZ ;  /* 0x000002000e0a7890 */ /* 0x000fe2000fffe03f */
[----:B------:R-:W-:Y:S02]  /*2000*/  UMOV UR9, 0xc0000010 ;  /* 0xc000001000097882 */ /* 0x000fe40000000000 */
[----:B------:R-:W-:Y:S01]  /*2010*/  QGMMA.64x128x32.F32.E4M3.E4M3 R24, gdesc[UR12], RZ, !UPT, gsb0 ;  /* 0x01e000000c1879f3 */ /* 0x000fe2000c0008ff */
[----:B------:R-:W-:Y:S01]  /*2020*/  UMOV UR11, 0xc0000010 ;  /* 0xc0000010000b7882 */ /* 0x000fe20000000000 */
[----:B------:R-:W-:Y:S01]  /*2030*/  ULDC UR18, c[0x0][0x9dc] ;  /* 0x0002770000127ab9 */ /* 0x000fe20000000800 */
[----:B------:R-:W-:Y:S02]  /*2040*/  WARPGROUP.DEPBAR.LE gsb0, 0x0 ;  /* 0x00008000000079c5 */ /* 0x000fe40000010000 */
[----:B------:R-:W-:-:S07]  /*2050*/  WARPGROUP.ARRIVE ;  /* 0x00000000000079c5 */ /* 0x000fce0000000000 */
        /* <DEDUP_REMOVED lines=10> */
[----:B------:R-:W-:Y:S01]  /*2100*/  IMAD.MOV.U32 R3, RZ, RZ, -0x80 ;  /* 0xffffff80ff037424 */ /* 0x000fe200078e00ff */
[----:B------:R-:W-:Y:S01]  /*2110*/  ULDC.64 UR6, c[0x0][0x9e0] ;  /* 0x0002780000067ab9 */ /* 0x000fe20000000a00 */
[----:B------:R-:W-:Y:S01]  /*2120*/  IMAD.U32 R5, RZ, RZ, UR37 ;  /* 0x00000025ff057e24 */ /* 0x000fe2000f8e00ff */
[----:B------:R-:W-:Y:S01]  /*2130*/  UISETP.GE.AND UP1, UPT, UR7, 0x1, UPT ;  /* 0x000000010700788c */ /* 0x000fe2000bf26270 */
[----:B------:R-:W0:Y:S01]  /*2140*/  SHFL.IDX PT, R10, R2, RZ, 0x1c1f ;  /* 0x001c1fff020a7589 */ /* 0x000e2200000e0000 */
[----:B------:R-:W-:Y:S01]  /*2150*/  IMAD R6, R88, R3, 0x80 ;  /* 0x0000008058067424 */ /* 0x000fe200078e0203 */
[----:B------:R-:W-:-:S03]  /*2160*/  @!P1 PRMT R0, RZ, 0x654, R0 ;  /* 0x00000654ff009816 */ /* 0x000fc60000000000 */
[----:B------:R-:W-:Y:S01]  /*2170*/  VIADD R3, R6, 0x1 ;  /* 0x0000000106037836 */ /* 0x000fe20000000000 */
[----:B------:R-:W-:Y:S01]  /*2180*/  PLOP3.LUT P2, PT, PT, PT, UP1, 0x40, 0x0 ;  /* 0x000000000000781c */ /* 0x000fe20003f4e818 */
[----:B------:R-:W-:Y:S02]  /*2190*/  WARPGROUP.DEPBAR.LE gsb0, 0x0 ;  /* 0x00008000000079c5 */ /* 0x000fe40000010000 */
[----:B------:R-:W-:-:S06]  /*21a0*/  WARPGROUP.ARRIVE ;  /* 0x00000000000079c5 */ /* 0x000fcc0000000000 */
[----:B------:R-:W-:Y:S01]  /*21b0*/  QGMMA.64x128x32.F32.E4M3.E4M3 R24, gdesc[UR8], R24, gsb0 ;  /* 0x01e00000081879f3 */ /* 0x000fe20008000818 */
[----:B------:R-:W-:Y:S02]  /*21c0*/  ULOP3.LUT UR10, URZ, UR18, URZ, 0x33, !UPT ;  /* 0x000000123f0a7292 */ /* 0x000fe4000f8e333f */
[----:B------:R-:W-:Y:S02]  /*21d0*/  WARPGROUP.DEPBAR.LE gsb0, 0x0 ;  /* 0x00008000000079c5 */ /* 0x000fe40000010000 */
[----:B------:R1:W-:Y:S02]  /*21e0*/  @!P1 SYNCS.ARRIVE.TRANS64.RED.A1T0 RZ, [R0+URZ], RZ ;  /* 0x000000ff00ff99a7 */ /* 0x0003e4000810043f */
[----:B-1----:R-:W-:Y:S02]  /*21f0*/  IMAD R0, R16, -0x2, R3 ;  /* 0xfffffffe10007824 */ /* 0x002fe400078e0203 */
[----:B------:R-:W-:-:S03]  /*2200*/  VIADD R3, R6, UR42 ;  /* 0x0000002a06037c36 */ /* 0x000fc60008000000 */
[----:B------:R-:W-:Y:S01]  /*2210*/  IADD3 R0, -R5, UR42, R0 ;  /* 0x0000002a05007c10 */ /* 0x000fe2000fffe100 */
[----:B------:R-:W-:Y:S01]  /*2220*/  IMAD R7, R16, -0x2, R3 ;  /* 0xfffffffe10077824 */ /* 0x000fe200078e0203 */
[----:B------:R-:W-:-:S03]  /*2230*/  LEA R5, R88, 0xffffff80, 0x7 ;  /* 0xffffff8058057811 */ /* 0x000fc600078e38ff */
[C---:B------:R-:W-:Y:S02]  /*2240*/  VIADD R8, R0.reuse, UR6 ;  /* 0x0000000600087c36 */ /* 0x040fe40008000000 */
[----:B------:R-:W-:-:S03]  /*2250*/  VIADD R9, R0, UR10 ;  /* 0x0000000a00097c36 */ /* 0x000fc60008000000 */
[----:B0-----:R-:W-:Y:S01]  /*2260*/  VIADDMNMX R0, R10, R8, R7, PT ;  /* 0x000000080a007246 */ /* 0x001fe20003800107 */
[----:B------:R-:W-:Y:S01]  /*2270*/  IMAD.IADD R4, R9, 0x1, R10 ;  /* 0x0000000109047824 */ /* 0x000fe200078e020a */
[----:B------:R-:W-:Y:S06]  /*2280*/  @P2 BRA `(.L_x_906) ;  /* 0x00000000005c2947 */ /* 0x000fec0003800000 */
[----:B------:R-:W-:Y:S01]  /*2290*/  IMAD.U32 R3, RZ, RZ, UR37 ;  /* 0x00000025ff037e24 */ /* 0x000fe2000f8e00ff */
[----:B------:R-:W-:Y:S04]  /*22a0*/  BSSY B0, `(.L_x_907) ;  /* 0x0000011000007945 */ /* 0x000fe80003800000 */
[----:B------:R-:W-:-:S04]  /*22b0*/  IADD3 R3, -R3, UR42, R10 ;  /* 0x0000002a03037c10 */ /* 0x000fc8000fffe10a */
        /* <DEDUP_REMOVED lines=10> */
.L_x_908:
[----:B------:R-:W-:-:S06]  /*2360*/  UISETP.NE.AND UP2, UPT, UR7, 0x1, UPT ;  /* 0x000000010700788c */ /* 0x000fcc000bf45270 */
[----:B------:R-:W-:-:S05]  /*2370*/  PLOP3.LUT P2, PT, PT, PT, UP2, 0x80, 0x0 ;  /* 0x000000000000781c */ /* 0x000fca0003f4f028 */
[----:B------:R-:W-:-:S08]  /*2380*/  @UP2 ULDC.64 UR10, c[0x0][0x9e8] ;  /* 0x00027a00000a2ab9 */ /* 0x000fd00000000a00 */
[----:B------:R-:W-:-:S05]  /*2390*/  @P2 IMAD.HI.U32 R10, R3, UR10, RZ ;  /* 0x0000000a030a2c27 */ /* 0x000fca000f8e00ff */
[----:B------:R-:W-:-:S07]  /*23a0*/  @P2 SHF.R.U32.HI R3, RZ, UR11, R10 ;  /* 0x0000000bff032c19 */ /* 0x000fce000801160a */
.L_x_909:
[----:B------:R-:W-:Y:S05]  /*23b0*/  BSYNC B0 ;  /* 0x0000000000007941 */ /* 0x000fea0003800000 */
.L_x_907:
[----:B------:R-:W-:-:S04]  /*23c0*/  IMAD R3, R3, UR7, -R5 ;  /* 0x0000000703037c24 */ /* 0x000fc8000f8e0a05 */
[----:B------:R-:W-:-:S05]  /*23d0*/  IMAD R3, R16, -0x2, R3 ;  /* 0xfffffffe10037824 */ /* 0x000fca00078e0203 */
[----:B------:R-:W-:Y:S02]  /*23e0*/  VIMNMX R4, R4, R3, !PT ;  /* 0x0000000304047248 */ /* 0x000fe40007fe0100 */
[----:B------:R-:W-:-:S07]  /*23f0*/  VIADDMNMX R0, R3, UR7, R0, PT ;  /* 0x0000000703007c46 */ /* 0x000fce000b800100 */
.L_x_906:
[C---:B------:R-:W-:Y:S01]  /*2400*/  ISETP.GE.AND P4, PT, R6.reuse, 0x9, PT ;  /* 0x000000090600780c */ /* 0x040fe20003f86270 */
[----:B------:R-:W0:Y:S01]  /*2410*/  SHFL.IDX PT, R2, R2, 0x1, 0x1c1f ;  /* 0x003c1f0002027f89 */ /* 0x000e2200000e0000 */
        /* <DEDUP_REMOVED lines=11> */
[----:B------:R-:W-:Y:S02]  /*24d0*/  ISETP.GE.AND P5, PT, R6, 0x11, PT ;  /* 0x000000110600780c */ /* 0x000fe40003fa6270 */
        /* <DEDUP_REMOVED lines=166> */
[----:B------:R-:W-:-:S13]  /*2f40*/  ISETP.GE.AND P6, PT, R6, 0x7a, PT ;  /* 0x0000007a0600780c */ /* 0x000fda0003fc6270 */
[----:B------:R-:W-:Y:S02]  /*2f50*/  @P6 LOP3.LUT R19, R19, 0x8000000, RZ, 0xfc, !PT ;  /* 0x0800000013136812 */ /* 0x000fe400078efcff */
[----:B------:R-:W-:Y:S01]  /*2f60*/  ISETP.GT.AND P6, PT, R4, 0x79, !P6 ;  /* 0x000000790400780c */ /* 0x000fe200077c4270 */
[----:B0-----:R-:W-:-:S03]  /*2f70*/  IMAD.IADD R4, R9, 0x1, R2 ;  /* 0x0000000109047824 */ /* 0x001fc600078e0202 */
[----:B------:R-:W-:Y:S02]  /*2f80*/  ISETP.LT.OR P6, PT, R0, 0x7a, P6 ;  /* 0x0000007a0000780c */ /* 0x000fe400037c1670 */
[----:B------:R-:W-:Y:S02]  /*2f90*/  VIADDMNMX R0, R2, R8, R7, PT ;  /* 0x0000000802007246 */ /* 0x000fe40003800107 */
[----:B------:R-:W-:Y:S02]  /*2fa0*/  FSEL R85, R85, -INF , !P6 ;  /* 0xff80000055557808 */ /* 0x000fe40007000000 */
[----:B------:R-:W-:-:S13]  /*2fb0*/  PLOP3.LUT P6, PT, PT, PT, UP1, 0x40, 0x0 ;  /* 0x000000000000781c */ /* 0x000fda0003fce818 */
[----:B------:R-:W-:Y:S05]  /*2fc0*/  @P6 BRA `(.L_x_910) ;  /* 0x0000000000646947 */ /* 0x000fea0003800000 */
        /* <DEDUP_REMOVED lines=14> */
.L_x_912:
[----:B------:R-:W-:-:S06]  /*30b0*/  UISETP.NE.AND UP2, UPT, UR7, 0x1, UPT ;  /* 0x000000010700788c */ /* 0x000fcc000bf45270 */
[----:B------:R-:W-:-:S05]  /*30c0*/  PLOP3.LUT P6, PT, PT, PT, UP2, 0x80, 0x0 ;  /* 0x000000000000781c */ /* 0x000fca0003fcf028 */
[----:B------:R-:W-:-:S08]  /*30d0*/  @UP2 ULDC.64 UR10, c[0x0][0x9e8] ;  /* 0x00027a00000a2ab9 */ /* 0x000fd00000000a00 */
[----:B------:R-:W-:Y:S01]  /*30e0*/  @P6 IMAD.HI.U32 R6, R2, UR10, RZ ;  /* 0x0000000a02066c27 */ /* 0x000fe2000f8e00ff */
[----:B------:R-:W-:-:S13]  /*30f0*/  PLOP3.LUT P6, PT, PT, PT, UP2, 0x80, 0x0 ;  /* 0x000000000000781c */ /* 0x000fda0003fcf028 */
[----:B------:R-:W-:-:S07]  /*3100*/  @P6 SHF.R.U32.HI R2, RZ, UR11, R6 ;  /* 0x0000000bff026c19 */ /* 0x000fce0008011606 */
.L_x_913:
[----:B------:R-:W-:Y:S05]  /*3110*/  BSYNC B0 ;  /* 0x0000000000007941 */ /* 0x000fea0003800000 */
.L_x_911:
[----:B------:R-:W-:-:S04]  /*3120*/  IMAD R5, R2, UR7, -R5 ;  /* 0x0000000702057c24 */ /* 0x000fc8000f8e0a05 */
[----:B------:R-:W-:-:S05]  /*3130*/  IMAD R5, R16, -0x2, R5 ;  /* 0xfffffffe10057824 */ /* 0x000fca00078e0205 */
[----:B------:R-:W-:Y:S02]  /*3140*/  VIMNMX R4, R4, R5, !PT ;  /* 0x0000000504047248 */ /* 0x000fe40007fe0100 */
[----:B------:R-:W-:-:S07]  /*3150*/  VIADDMNMX R0, R5, UR7, R0, PT ;  /* 0x0000000705007c46 */ /* 0x000fce000b800100 */
.L_x_910:
        /* <DEDUP_REMOVED lines=198> */
[----:B------:R-:W-:Y:S01]  /*3dc0*/  FMNMX.FTZ R14, R42, R11, !PT ;  /* 0x0000000b2a0e7209 */ /* 0x000fe20007810000 */
[----:B------:R-:W-:-:S03]  /*3dd0*/  FFMA.FTZ R72, R72, UR43, -R20 ;  /* 0x0000002b48487c23 */ /* 0x000fc60008010814 */
[----:B------:R-:W-:-:S03]  /*3de0*/  FMNMX.FTZ R11, R43, R14, !PT ;  /* 0x0000000e2b0b7209 */ /* 0x000fc60007810000 */
[----:B------:R-:W-:Y:S01]  /*3df0*/  MUFU.EX2 R3, R3 ;  /* 0x0000000300037308 */ /* 0x000fe20000000800 */
[----:B------:R-:W-:-:S04]  /*3e00*/  FMNMX.FTZ R14, R46, R11, !PT ;  /* 0x0000000b2e0e7209 */ /* 0x000fc80007810000 */
[----:B------:R-:W-:Y:S01]  /*3e10*/  FMNMX.FTZ R13, R47, R14, !PT ;  /* 0x0000000e2f0d7209 */ /* 0x000fe20007810000 */
[----:B------:R-:W-:-:S02]  /*3e20*/  FFMA.FTZ R14, R41, UR43, -R20 ;  /* 0x0000002b290e7c23 */ /* 0x000fc40008010814 */
[----:B------:R-:W-:Y:S01]  /*3e30*/  MUFU.EX2 R5, R5 ;  /* 0x0000000500057308 */ /* 0x000fe20000000800 */
[----:B------:R-:W-:-:S04]  /*3e40*/  FMNMX.FTZ R24, R50, R13, !PT ;  /* 0x0000000d32187209 */ /* 0x000fc80007810000 */
[----:B------:R-:W-:-:S03]  /*3e50*/  FMNMX.FTZ R13, R51, R24, !PT ;  /* 0x00000018330d7209 */ /* 0x000fc60007810000 */
[----:B------:R-:W0:Y:S01]  /*3e60*/  MUFU.EX2 R8, R8 ;  /* 0x0000000800087308 */ /* 0x000e220000000800 */
[----:B------:R-:W-:-:S04]  /*3e70*/  FMNMX.FTZ R24, R54, R13, !PT ;  /* 0x0000000d36187209 */ /* 0x000fc80007810000 */
[----:B------:R-:W-:Y:S01]  /*3e80*/  FMNMX.FTZ R15, R55, R24, !PT ;  /* 0x00000018370f7209 */ /* 0x000fe20007810000 */
[----:B------:R-:W-:-:S01]  /*3e90*/  FFMA.FTZ R24, R45, UR43, -R20 ;  /* 0x0000002b2d187c23 */ /* 0x000fc20008010814 */
[----:B------:R-:W-:Y:S01]  /*3ea0*/  FFMA.FTZ R45, R76, UR43, -R20 ;  /* 0x0000002b4c2d7c23 */ /* 0x000fe20008010814 */
[----:B------:R-:W-:Y:S01]  /*3eb0*/  MUFU.EX2 R10, R10 ;  /* 0x0000000a000a7308 */ /* 0x000fe20000000800 */
[----:B------:R-:W-:-:S04]  /*3ec0*/  FMNMX.FTZ R28, R58, R15, !PT ;  /* 0x0000000f3a1c7209 */ /* 0x000fc80007810000 */
[----:B------:R-:W-:-:S03]  /*3ed0*/  FMNMX.FTZ R15, R59, R28, !PT ;  /* 0x0000001c3b0f7209 */ /* 0x000fc60007810000 */
[----:B------:R1:W-:Y:S01]  /*3ee0*/  MUFU.EX2 R11, R40 ;  /* 0x00000028000b7308 */ /* 0x0003e20000000800 */
[----:B------:R-:W-:Y:S02]  /*3ef0*/  FMNMX.FTZ R28, R62, R15, !PT ;  /* 0x0000000f3e1c7209 */ /* 0x000fe40007810000 */
[----:B0-----:R-:W-:Y:S02]  /*3f00*/  F2FP.SATFINITE.E4M3.F32.PACK_AB_MERGE_C R148, R8, R5, RZ ;  /* 0x000000050894723e */ /* 0x001fe400048070ff */
[----:B------:R-:W-:Y:S01]  /*3f10*/  FMNMX.FTZ R21, R63, R28, !PT ;  /* 0x0000001c3f157209 */ /* 0x000fe20007810000 */
[----:B------:R-:W-:Y:S01]  /*3f20*/  FFMA.FTZ R28, R49, UR43, -R20 ;  /* 0x0000002b311c7c23 */ /* 0x000fe20008010814 */
[----:B------:R-:W-:Y:S01]  /*3f30*/  F2FP.SATFINITE.E4M3.F32.PACK_AB_MERGE_C R148, R6, R3, R148 ;  /* 0x000000030694723e */ /* 0x000fe20004807094 */
[----:B------:R-:W0:Y:S01]  /*3f40*/  MUFU.EX2 R12, R12 ;  /* 0x0000000c000c7308 */ /* 0x000e220000000800 */
[----:B------:R-:W-:Y:S01]  /*3f50*/  FMNMX.FTZ R32, R66, R21, !PT ;  /* 0x0000001542207209 */ /* 0x000fe20007810000 */
[--C-:B-1----:R-:W-:Y:S01]  /*3f60*/  FFMA.FTZ R40, R65, UR43, -R20.reuse ;  /* 0x0000002b41287c23 */ /* 0x102fe20008010814 */
[----:B------:R-:W-:-:S02]  /*3f70*/  FFMA.FTZ R49, R80, UR43, -R20 ;  /* 0x0000002b50317c23 */ /* 0x000fc40008010814 */
[----:B------:R-:W-:-:S03]  /*3f80*/  FMNMX.FTZ R21, R67, R32, !PT ;  /* 0x0000002043157209 */ /* 0x000fc60007810000 */
[----:B------:R1:W-:Y:S01]  /*3f90*/  MUFU.EX2 R13, R44 ;  /* 0x0000002c000d7308 */ /* 0x0003e20000000800 */
[----:B------:R-:W-:-:S04]  /*3fa0*/  FMNMX.FTZ R32, R70, R21, !PT ;  /* 0x0000001546207209 */ /* 0x000fc80007810000 */
[----:B------:R-:W-:-:S03]  /*3fb0*/  FMNMX.FTZ R25, R71, R32, !PT ;  /* 0x0000002047197209 */ /* 0x000fc60007810000 */
[----:B------:R-:W-:Y:S01]  /*3fc0*/  MUFU.EX2 R14, R14 ;  /* 0x0000000e000e7308 */ /* 0x000fe20000000800 */
[----:B------:R-:W-:Y:S01]  /*3fd0*/  FMNMX.FTZ R32, R74, R25, !PT ;  /* 0x000000194a207209 */ /* 0x000fe20007810000 */
[----:B-1----:R-:W-:Y:S01]  /*3fe0*/  FFMA.FTZ R44, R69, UR43, -R20 ;  /* 0x0000002b452c7c23 */ /* 0x002fe20008010814 */
[----:B0-----:R-:W-:Y:S02]  /*3ff0*/  F2FP.SATFINITE.E4M3.F32.PACK_AB_MERGE_C R150, R12, R9, RZ ;  /* 0x000000090c96723e */ /* 0x001fe400048070ff */
[----:B------:R-:W-:Y:S02]  /*4000*/  FMNMX.FTZ R25, R75, R32, !PT ;  /* 0x000000204b197209 */ /* 0x000fe40007810000 */
[----:B------:R-:W-:Y:S01]  /*4010*/  F2FP.SATFINITE.E4M3.F32.PACK_AB_MERGE_C R150, R10, R7, R150 ;  /* 0x000000070a96723e */ /* 0x000fe20004807096 */
[----:B------:R-:W0:Y:S01]  /*4020*/  MUFU.EX2 R24, R24 ;  /* 0x0000001800187308 */ /* 0x000e220000000800 */
[----:B------:R-:W-:-:S04]  /*4030*/  FMNMX.FTZ R32, R78, R25, !PT ;  /* 0x000000194e207209 */ /* 0x000fc80007810000 */
[----:B------:R-:W-:Y:S01]  /*4040*/  FMNMX.FTZ R29, R79, R32, !PT ;  /* 0x000000204f1d7209 */ /* 0x000fe20007810000 */
[----:B------:R-:W-:-:S01]  /*4050*/  FFMA.FTZ R32, R57, UR43, -R20 ;  /* 0x0000002b39207c23 */ /* 0x000fc20008010814 */
[----:B------:R-:W-:Y:S01]  /*4060*/  IMAD.U32 R57, RZ, RZ, UR43 ;  /* 0x0000002bff397e24 */ /* 0x000fe2000f8e00ff */
[----:B------:R1:W-:Y:S01]  /*4070*/  MUFU.EX2 R15, R48 ;  /* 0x00000030000f7308 */ /* 0x0003e20000000800 */
[----:B------:R-:W-:-:S04]  /*4080*/  FMNMX.FTZ R36, R82, R29, !PT ;  /* 0x0000001d52247209 */ /* 0x000fc80007810000 */
[----:B------:R-:W-:Y:S01]  /*4090*/  FMNMX.FTZ R29, R83, R36, !PT ;  /* 0x00000024531d7209 */ /* 0x000fe20007810000 */
[----:B------:R-:W-:-:S02]  /*40a0*/  FFMA.FTZ R36, R61, UR43, -R20 ;  /* 0x0000002b3d247c23 */ /* 0x000fc40008010814 */
[----:B------:R-:W-:Y:S01]  /*40b0*/  MUFU.EX2 R28, R28 ;  /* 0x0000001c001c7308 */ /* 0x000fe20000000800 */
[----:B------:R-:W-:Y:S01]  /*40c0*/  FMNMX.FTZ R0, R86, R29, !PT ;  /* 0x0000001d56007209 */ /* 0x000fe20007810000 */
[----:B-1----:R-:W-:Y:S01]  /*40d0*/  FFMA.FTZ R48, R73, UR43, -R20 ;  /* 0x0000002b49307c23 */ /* 0x002fe20008010814 */
[----:B0-----:R-:W-:Y:S02]  /*40e0*/  F2FP.SATFINITE.E4M3.F32.PACK_AB_MERGE_C R144, R24, R13, RZ ;  /* 0x0000000d1890723e */ /* 0x001fe400048070ff */
[----:B------:R-:W-:Y:S02]  /*40f0*/  FMNMX.FTZ R0, R87, R0, !PT ;  /* 0x0000000057007209 */ /* 0x000fe40007810000 */
[----:B------:R-:W-:Y:S01]  /*4100*/  F2FP.SATFINITE.E4M3.F32.PACK_AB_MERGE_C R144, R14, R11, R144 ;  /* 0x0000000b0e90723e */ /* 0x000fe20004807090 */
[----:B------:R-:W-:Y:S02]  /*4110*/  MUFU.EX2 R29, R60 ;  /* 0x0000003c001d7308 */ /* 0x000fe40000000800 */
[----:B------:R-:W0:Y:S06]  /*4120*/  SHFL.BFLY PT, R41, R0, 0x2, 0x1f ;  /* 0x0c401f0000297f89 */ /* 0x000e2c00000e0000 */
[----:B------:R-:W-:Y:S08]  /*4130*/  MUFU.EX2 R36, R36 ;  /* 0x0000002400247308 */ /* 0x000ff00000000800 */
[----:B------:R1:W-:Y:S08]  /*4140*/  MUFU.EX2 R21, R52 ;  /* 0x0000003400157308 */ /* 0x0003f00000000800 */
[----:B------:R2:W-:Y:S01]  /*4150*/  MUFU.EX2 R25, R56 ;  /* 0x0000003800197308 */ /* 0x0005e20000000800 */
[----:B-1----:R-:W-:-:S01]  /*4160*/  FFMA.FTZ R52, R77, UR43, -R20 ;  /* 0x0000002b4d347c23 */ /* 0x002fc20008010814 */
[----:B0-----:R-:W-:-:S05]  /*4170*/  FMNMX.FTZ R53, R0, R41, !PT ;  /* 0x0000002900357209 */ /* 0x001fca0007810000 */
[----:B------:R-:W0:Y:S01]  /*4180*/  SHFL.BFLY PT, R0, R53, 0x1, 0x1f ;  /* 0x0c201f0035007f89 */ /* 0x000e2200000e0000 */
[----:B------:R-:W-:Y:S01]  /*4190*/  MUFU.EX2 R32, R32 ;  /* 0x0000002000207308 */ /* 0x000fe20000000800 */
[----:B--2---:R-:W-:-:S07]  /*41a0*/  FFMA.FTZ R56, R81, UR43, -R20 ;  /* 0x0000002b51387c23 */ /* 0x004fce0008010814 */
        /* <DEDUP_REMOVED lines=17> */
[----:B------:R-:W-:Y:S01]  /*42c0*/  FFMA.FTZ R50, R58, UR43, -R57 ;  /* 0x0000002b3a327c23 */ /* 0x000fe20008010839 */
[----:B------:R-:W-:Y:S01]  /*42d0*/  MUFU.EX2 R26, R26 ;  /* 0x0000001a001a7308 */ /* 0x000fe20000000800 */
[----:B------:R-:W-:-:S01]  /*42e0*/  FADD.FTZ R58, R3, R6 ;  /* 0x00000006033a7221 */ /* 0x000fc20000010000 */
[--C-:B------:R-:W-:Y:S01]  /*42f0*/  FFMA.FTZ R61, R31, UR43, -R57.reuse ;  /* 0x0000002b1f3d7c23 */ /* 0x100fe20008010839 */
[----:B------:R-:W-:-:S01]  /*4300*/  FFMA.FTZ R65, R55, UR43, -R57 ;  /* 0x0000002b37417c23 */ /* 0x000fc20008010839 */
[----:B------:R-:W-:Y:S01]  /*4310*/  FFMA.FTZ R31, R34, UR43, -R57 ;  /* 0x0000002b221f7c23 */ /* 0x000fe20008010839 */
[----:B------:R-:W-:-:S01]  /*4320*/  FADD.FTZ R55, R5, R58 ;  /* 0x0000003a05377221 */ /* 0x000fc20000010000 */
[--C-:B------:R-:W-:Y:S01]  /*4330*/  FFMA.FTZ R58, R62, UR43, -R57.reuse ;  /* 0x0000002b3e3a7c23 */ /* 0x100fe20008010839 */
[----:B------:R-:W-:-:S01]  /*4340*/  FFMA.FTZ R34, R35, UR43, -R57 ;  /* 0x0000002b23227c23 */ /* 0x000fc20008010839 */
[----:B------:R-:W0:Y:S01]  /*4350*/  MUFU.EX2 R27, R27 ;  /* 0x0000001b001b7308 */ /* 0x000e220000000800 */
[----:B------:R-:W-:-:S01]  /*4360*/  FADD.FTZ R62, R8, R55 ;  /* 0x00000037083e7221 */ /* 0x000fc20000010000 */
[--C-:B------:R-:W-:Y:S01]  /*4370*/  FFMA.FTZ R35, R38, UR43, -R57.reuse ;  /* 0x0000002b26237c23 */ /* 0x100fe20008010839 */
[----:B------:R-:W-:-:S01]  /*4380*/  FFMA.FTZ R38, R42, UR43, -R57 ;  /* 0x0000002b2a267c23 */ /* 0x000fc20008010839 */
[----:B------:R-:W-:Y:S01]  /*4390*/  FFMA.FTZ R42, R46, UR43, -R57 ;  /* 0x0000002b2e2a7c23 */ /* 0x000fe20008010839 */
[----:B------:R-:W-:-:S01]  /*43a0*/  FADD.FTZ R55, R7, R62 ;  /* 0x0000003e07377221 */ /* 0x000fc20000010000 */
[--C-:B------:R-:W-:Y:S01]  /*43b0*/  FFMA.FTZ R46, R51, UR43, -R57.reuse ;  /* 0x0000002b332e7c23 */ /* 0x100fe20008010839 */
[----:B------:R-:W-:-:S01]  /*43c0*/  FFMA.FTZ R51, R59, UR43, -R57 ;  /* 0x0000002b3b337c23 */ /* 0x000fc20008010839 */
[----:B------:R-:W1:Y:S01]  /*43d0*/  MUFU.EX2 R30, R30 ;  /* 0x0000001e001e7308 */ /* 0x000e620000000800 */
[----:B------:R-:W-:-:S01]  /*43e0*/  FFMA.FTZ R59, R63, UR43, -R57 ;  /* 0x0000002b3f3b7c23 */ /* 0x000fc20008010839 */
[----:B------:R-:W-:Y:S01]  /*43f0*/  FADD.FTZ R62, R10, R55 ;  /* 0x000000370a3e7221 */ /* 0x000fe20000010000 */
[----:B------:R-:W-:-:S01]  /*4400*/  FFMA.FTZ R47, R47, UR43, -R57 ;  /* 0x0000002b2f2f7c23 */ /* 0x000fc20008010839 */
[--C-:B------:R-:W-:Y:S01]  /*4410*/  FFMA.FTZ R54, R54, UR43, -R57.reuse ;  /* 0x0000002b36367c23 */ /* 0x100fe20008010839 */
[----:B------:R-:W-:-:S01]  /*4420*/  FFMA.FTZ R55, R66, UR43, -R57 ;  /* 0x0000002b42377c23 */ /* 0x000fc20008010839 */
[----:B------:R-:W-:Y:S01]  /*4430*/  FADD.FTZ R69, R9, R62 ;  /* 0x0000003e09457221 */ /* 0x000fe20000010000 */
[----:B------:R-:W-:-:S01]  /*4440*/  FFMA.FTZ R8, R67, UR43, -R57 ;  /* 0x0000002b43087c23 */ /* 0x000fc20008010839 */
[----:B------:R-:W2:Y:S01]  /*4450*/  MUFU.EX2 R61, R61 ;  /* 0x0000003d003d7308 */ /* 0x000ea20000000800 */
[----:B0-----:R-:W-:-:S01]  /*4460*/  FADD.FTZ R63, R26, R27 ;  /* 0x0000001b1a3f7221 */ /* 0x001fc20000010000 */
[----:B------:R-:W-:Y:S01]  /*4470*/  FADD.FTZ R64, R12, R69 ;  /* 0x000000450c407221 */ /* 0x000fe20000010000 */
[----:B------:R-:W-:-:S01]  /*4480*/  FFMA.FTZ R70, R70, UR43, -R57 ;  /* 0x0000002b46467c23 */ /* 0x000fc20008010839 */
[--C-:B------:R-:W-:Y:S01]  /*4490*/  FFMA.FTZ R71, R71, UR43, -R57.reuse ;  /* 0x0000002b47477c23 */ /* 0x100fe20008010839 */
[----:B------:R-:W-:-:S01]  /*44a0*/  FFMA.FTZ R74, R74, UR43, -R57 ;  /* 0x0000002b4a4a7c23 */ /* 0x000fc20008010839 */
[--C-:B------:R-:W-:Y:S01]  /*44b0*/  FFMA.FTZ R75, R75, UR43, -R57.reuse ;  /* 0x0000002b4b4b7c23 */ /* 0x100fe20008010839 */
[----:B------:R-:W-:-:S01]  /*44c0*/  FFMA.FTZ R78, R78, UR43, -R57 ;  /* 0x0000002b4e4e7c23 */ /* 0x000fc20008010839 */
[----:B------:R-:W0:Y:S01]  /*44d0*/  MUFU.EX2 R31, R31 ;  /* 0x0000001f001f7308 */ /* 0x000e220000000800 */
[----:B-1----:R-:W-:-:S01]  /*44e0*/  FADD.FTZ R62, R30, R63 ;  /* 0x0000003f1e3e7221 */ /* 0x002fc20000010000 */
[----:B------:R-:W-:Y:S01]  /*44f0*/  FADD.FTZ R63, R11, R64 ;  /* 0x000000400b3f7221 */ /* 0x000fe20000010000 */
[----:B------:R-:W-:-:S01]  /*4500*/  FFMA.FTZ R79, R79, UR43, -R57 ;  /* 0x0000002b4f4f7c23 */ /* 0x000fc20008010839 */
[--C-:B------:R-:W-:Y:S01]  /*4510*/  FFMA.FTZ R82, R82, UR43, -R57.reuse ;  /* 0x0000002b52527c23 */ /* 0x100fe20008010839 */
[----:B------:R-:W-:-:S01]  /*4520*/  FFMA.FTZ R83, R83, UR43, -R57 ;  /* 0x0000002b53537c23 */ /* 0x000fc20008010839 */
[----:B------:R-:W-:Y:S01]  /*4530*/  FADD.FTZ R12, R14, R63 ;  /* 0x0000003f0e0c7221 */ /* 0x000fe20000010000 */
[----:B------:R-:W-:-:S01]  /*4540*/  FFMA.FTZ R86, R86, UR43, -R57 ;  /* 0x0000002b56567c23 */ /* 0x000fc20008010839 */
[----:B------:R-:W1:Y:S01]  /*4550*/  MUFU.EX2 R34, R34 ;  /* 0x0000002200227308 */ /* 0x000e620000000800 */
[----:B--2---:R-:W-:-:S01]  /*4560*/  FADD.FTZ R62, R61, R62 ;  /* 0x0000003e3d3e7221 */ /* 0x004fc20000010000 */
[----:B------:R-:W-:Y:S01]  /*4570*/  FFMA.FTZ R57, R87, UR43, -R57 ;  /* 0x0000002b57397c23 */ /* 0x000fe20008010839 */
[----:B------:R-:W-:-:S04]  /*4580*/  F2FP.SATFINITE.E4M3.F32.PACK_AB_MERGE_C R30, R61, R30, RZ ;  /* 0x0000001e3d1e723e */ /* 0x000fc800048070ff */
[----:B------:R-:W-:Y:S01]  /*4590*/  F2FP.SATFINITE.E4M3.F32.PACK_AB_MERGE_C R149, R27, R26, R30 ;  /* 0x0000001a1b95723e */ /* 0x000fe2000480701e */
        /* <DEDUP_REMOVED lines=9> */
[----:B------:R-:W-:Y:S01]  /*4630*/  FADD.FTZ R10, R28, R5 ;  /* 0x000000051c0a7221 */ /* 0x000fe20000010000 */
[----:B------:R-:W-:Y:S01]  /*4640*/  F2FP.SATFINITE.E4M3.F32.PACK_AB_MERGE_C R5, R4, R21, RZ ;  /* 0x000000150405723e */ /* 0x000fe200048070ff */
[----:B------:R-:W2:Y:S01]  /*4650*/  MUFU.EX2 R39, R39 ;  /* 0x0000002700277308 */ /* 0x000ea20000000800 */
[----:B0-----:R-:W-:-:S01]  /*4660*/  FADD.FTZ R3, R60, R3 ;  /* 0x000000033c037221 */ /* 0x001fc20000010000 */
[----:B------:R-:W-:Y:S01]  /*4670*/  FADD.FTZ R21, R21, R10 ;  /* 0x0000000a15157221 */ /* 0x000fe20000010000 */
[----:B------:R-:W-:Y:S02]  /*4680*/  F2FP.SATFINITE.E4M3.F32.PACK_AB_MERGE_C R146, R28, R15, R5 ;  /* 0x0000000f1c92723e */ /* 0x000fe40004807005 */
[----:B------:R-:W-:Y:S01]  /*4690*/  F2FP.SATFINITE.E4M3.F32.PACK_AB_MERGE_C R35, R60, R35, RZ ;  /* 0x000000233c23723e */ /* 0x000fe200048070ff */
[----:B------:R-:W-:-:S02]  /*46a0*/  FADD.FTZ R4, R4, R21 ;  /* 0x0000001504047221 */ /* 0x000fc40000010000 */
[----:B------:R-:W0:Y:S01]  /*46b0*/  MUFU.EX2 R42, R42 ;  /* 0x0000002a002a7308 */ /* 0x000e220000000800 */
[----:B-1----:R-:W-:-:S01]  /*46c0*/  FADD.FTZ R6, R38, R3 ;  /* 0x0000000326067221 */ /* 0x002fc20000010000 */
[----:B------:R-:W-:Y:S01]  /*46d0*/  FADD.FTZ R5, R25, R4 ;  /* 0x0000000419057221 */ /* 0x000fe20000010000 */
[----:B------:R-:W-:-:S05]  /*46e0*/  F2FP.SATFINITE.E4M3.F32.PACK_AB_MERGE_C R151, R34, R31, R35 ;  /* 0x0000001f2297723e */ /* 0x000fca0004807023 */
        /* <DEDUP_REMOVED lines=10> */
[----:B------:R-:W-:-:S01]  /*4790*/  FADD.FTZ R29, R29, R32 ;  /* 0x000000201d1d7221 */ /* 0x000fc20000010000 */
[----:B------:R-:W-:Y:S02]  /*47a0*/  F2FP.SATFINITE.E4M3.F32.PACK_AB_MERGE_C R42, R47, R42, RZ ;  /* 0x0000002a2f2a723e */ /* 0x000fe400048070ff */
[----:B------:R-:W-:Y:S01]  /*47b0*/  F2FP.SATFINITE.E4M3.F32.PACK_AB_MERGE_C R142, R40, R33, R5 ;  /* 0x00000021288e723e */ /* 0x000fe20004807005 */
[----:B------:R-:W-:Y:S01]  /*47c0*/  FADD.FTZ R36, R36, R29 ;  /* 0x0000001d24247221 */ /* 0x000fe20000010000 */
[----:B------:R-:W1:Y:S01]  /*47d0*/  MUFU.EX2 R54, R54 ;  /* 0x0000003600367308 */ /* 0x000e620000000800 */
[----:B--2---:R-:W-:-:S01]  /*47e0*/  FADD.FTZ R3, R43, R6 ;  /* 0x000000062b037221 */ /* 0x004fc20000010000 */
[----:B------:R-:W-:Y:S01]  /*47f0*/  F2FP.SATFINITE.E4M3.F32.PACK_AB_MERGE_C R145, R39, R38, R42 ;  /* 0x000000262791723e */ /* 0x000fe2000480702a */
[----:B------:R-:W-:-:S04]  /*4800*/  FADD.FTZ R33, R33, R36 ;  /* 0x0000002421217221 */ /* 0x000fc80000010000 */
[----:B------:R-:W-:Y:S01]  /*4810*/  FADD.FTZ R40, R40, R33 ;  /* 0x0000002128287221 */ /* 0x000fe20000010000 */
[----:B------:R-:W2:Y:S01]  /*4820*/  MUFU.EX2 R65, R65 ;  /* 0x0000004100417308 */ /* 0x000ea20000000800 */
[----:B0-----:R-:W-:-:S02]  /*4830*/  FADD.FTZ R3, R46, R3 ;  /* 0x000000032e037221 */ /* 0x001fc40000010000 */
[----:B------:R-:W-:-:S04]  /*4840*/  FADD.FTZ R37, R37, R40 ;  /* 0x0000002825257221 */ /* 0x000fc80000010000 */
[----:B------:R-:W-:Y:S01]  /*4850*/  FADD.FTZ R44, R44, R37 ;  /* 0x000000252c2c7221 */ /* 0x000fe20000010000 */
        /* <DEDUP_REMOVED lines=76> */
.L_x_915:
[----:B------:R-:W-:-:S11]  /*4d20*/  UISETP.NE.AND UP2, UPT, UR7, 0x1, UPT ;  /* 0x000000010700788c */ /* 0x000fd6000bf45270 */
[----:B------:R-:W-:Y:S02]  /*4d30*/  @UP2 ULDC.64 UR20, c[0x0][0x9e8] ;  /* 0x00027a0000142ab9 */ /* 0x000fe40000000a00 */
[----:B------:R-:W-:-:S04]  /*4d40*/  UIMAD.WIDE.U32 UR10, UR14, UR20, URZ ;  /* 0x000000140e0a72a5 */ /* 0x000fc8000f8e003f */
[----:B------:R-:W-:-:S12]  /*4d50*/  @UP2 USHF.R.U32.HI UR14, URZ, UR21, UR11 ;  /* 0x000000153f0e2299 */ /* 0x000fd8000801160b */
.L_x_916:
[----:B------:R-:W-:-:S04]  /*4d60*/  UIMAD UR7, UR14, UR7, UR7 ;  /* 0x000000070e0772a4 */ /* 0x000fc8000f8e0207 */
[----:B------:R-:W-:-:S04]  /*4d70*/  UISETP.LT.AND UP2, UPT, UR6, UR7, UPT ;  /* 0x000000070600728c */ /* 0x000fc8000bf41270 */
[----:B------:R-:W-:-:S12]  /*4d80*/  USEL UR6, UR6, UR7, UP2 ;  /* 0x0000000706067287 */ /* 0x000fd80009000000 */
.L_x_914:
        /* <DEDUP_REMOVED lines=35> */
.L_x_935:
[----:B------:R-:W-:-:S04]  /*4fc0*/  UIADD3 UR19, UR52, 0x1, URZ ;  /* 0x0000000134137890 */ /* 0x000fc8000fffe03f */
[----:B------:R-:W-:-:S04]  /*4fd0*/  UISETP.NE.AND UP2, UPT, UR19, 0x2, UPT ;  /* 0x000000021300788c */ /* 0x000fc8000bf45270 */
[----:B------:R-:W-:Y:S02]  /*4fe0*/  USEL UR20, URZ, 0x1, UP2 ;  /* 0x000000013f147887 */ /* 0x000fe40009000000 */
[----:B------:R-:W-:Y:S02]  /*4ff0*/  USEL UR19, UR19, URZ, UP2 ;  /* 0x0000003f13137287 */ /* 0x000fe40009000000 */
[----:B------:R-:W-:Y:S01]  /*5000*/  ULOP3.LUT UR20, UR53, UR20, URZ, 0x3c, !UPT ;  /* 0x0000001435147292 */ /* 0x000fe2000f8e3c3f */
[----:B------:R-:W-:Y:S11]  /*5010*/  @!P0 BRA `(.L_x_918) ;  /* 0x0000000000048947 */ /* 0x000ff60003800000 */
[----:B------:R-:W-:Y:S01]  /*5020*/  BPT.TRAP 0x1 ;  /* 0x000000040000795c */ /* 0x000fe20000300000 */
.L_x_918:
[----:B------:R-:W-:Y:S01]  /*5030*/  ULEA UR23, UR19, UR46, 0x3 ;  /* 0x0000002e13177291 */ /* 0x000fe2000f8e183f */
[----:B------:R-:W-:-:S05]  /*5040*/  IMAD.U32 R6, RZ, RZ, UR20 ;  /* 0x00000014ff067e24 */ /* 0x000fca000f8e00ff */
[----:B------:R-:W-:-:S04]  /*5050*/  SHF.L.U32 R6, R6, 0x1f, RZ ;  /* 0x0000001f06067819 */ /* 0x000fc800000006ff */
[----:B------:R0:W1:Y:S01]  /*5060*/  SYNCS.PHASECHK.TRANS64.TRYWAIT P2, [UR23+0x19c30], R6 ;  /* 0x019c3006ff0075a7 */ /* 0x0000620008040157 */
[----:B------:R-:W-:Y:S05]  /*5070*/  @!P0 BRA `(.L_x_919) ;  /* 0x0000000000048947 */ /* 0x000fea0003800000 */
[----:B------:R-:W-:Y:S01]  /*5080*/  BPT.TRAP 0x1 ;  /* 0x000000040000795c */ /* 0x000fe20000300000 */
.L_x_919:
[----:B-1----:R-:W-:Y:S05]  /*5090*/  @P2 BRA `(.L_x_920) ;  /* 0x0000000000082947 */ /* 0x002fea0003800000 */
[----:B------:R-:W1:Y:S02]  /*50a0*/  SYNCS.PHASECHK.TRANS64.TRYWAIT P2, [UR23+0x19c30], R6 ;  /* 0x019c3006ff0075a7 */ /* 0x000e640008040157 */
[----:B-1----:R-:W-:Y:S05]  /*50b0*/  @!P2 BRA `(.L_x_921) ;  /* 0x000000f800dca947 */ /* 0x002fea0003800000 */
.L_x_920:
        /* <DEDUP_REMOVED lines=17> */
.L_x_922:
[----:B------:R-:W-:Y:S01]  /*51d0*/  ULEA UR11, UR52, UR46, 0x3 ;  /* 0x0000002e340b7291 */ /* 0x000fe2000f8e183f */
[----:B01----:R-:W-:-:S05]  /*51e0*/  IMAD.U32 R6, RZ, RZ, UR53 ;  /* 0x00000035ff067e24 */ /* 0x003fca000f8e00ff */
[----:B------:R-:W-:-:S04]  /*51f0*/  SHF.L.U32 R6, R6, 0x1f, RZ ;  /* 0x0000001f06067819 */ /* 0x000fc800000006ff */
[----:B------:R0:W1:Y:S01]  /*5200*/  SYNCS.PHASECHK.TRANS64.TRYWAIT P2, [UR11+0x19c50], R6 ;  /* 0x019c5006ff0075a7 */ /* 0x000062000804014b */
[----:B------:R-:W-:Y:S05]  /*5210*/  @!P0 BRA `(.L_x_923) ;  /* 0x0000000000048947 */ /* 0x000fea0003800000 */
[----:B------:R-:W-:Y:S01]  /*5220*/  BPT.TRAP 0x1 ;  /* 0x000000040000795c */ /* 0x000fe20000300000 */
.L_x_923:
[----:B-1----:R-:W-:Y:S05]  /*5230*/  @P2 BRA `(.L_x_924) ;  /* 0x0000000000082947 */ /* 0x002fea0003800000 */
[----:B------:R-:W1:Y:S02]  /*5240*/  SYNCS.PHASECHK.TRANS64.TRYWAIT P2, [UR11+0x19c50], R6 ;  /* 0x019c5006ff0075a7 */ /* 0x000e64000804014b */
[----:B-1----:R-:W-:Y:S05]  /*5250*/  @!P2 BRA `(.L_x_925) ;  /* 0x000000f8008ca947 */ /* 0x002fea0003800000 */
.L_x_924:
[----:B------:R-:W-:Y:S01]  /*5260*/  UIADD3 UR6, UR46, 0x3000, URZ ;  /* 0x000030002e067890 */ /* 0x000fe2000fffe03f */
[----:B------:R-:W-:Y:S01]  /*5270*/  WARPGROUP.ARRIVE ;  /* 0x00000000000079c5 */ /* 0x000fe20000000000 */
[----:B------:R-:W-:Y:S01]  /*5280*/  UMOV UR7, 0x40000040 ;  /* 0x4000004000077882 */ /* 0x000fe20000000000 */
[----:B------:R-:W-:Y:S01]  /*5290*/  PLOP3.LUT P2, PT, PT, PT, UP0, 0x80, 0x0 ;  /* 0x000000000000781c */ /* 0x000fe20003f4f008 */
[----:B------:R-:W-:Y:S01]  /*52a0*/  USHF.R.U32.HI UR6, URZ, 0x4, UR6 ;  /* 0x000000043f067899 */ /* 0x000fe20008011606 */
[----:B------:R-:W-:Y:S01]  /*52b0*/  PLOP3.LUT P3, PT, PT, PT, UP0, 0x80, 0x0 ;  /* 0x000000000000781c */ /* 0x000fe20003f6f008 */
[----:B------:R-:W-:Y:S02]  /*52c0*/  VIADD R13, R17, UR41 ;  /* 0x00000029110d7c36 */ /* 0x000fe40008000000 */
[----:B------:R-:W-:Y:S01]  /*52d0*/  ULOP3.LUT UR6, UR6, 0x3fff, URZ, 0xc0, !UPT ;  /* 0x00003fff06067892 */ /* 0x000fe2000f8ec03f */
[----:B01----:R-:W-:Y:S02]  /*52e0*/  IMAD.U32 R6, RZ, RZ, UR23 ;  /* 0x00000017ff067e24 */ /* 0x003fe4000f8e00ff */
[----:B------:R-:W-:Y:S01]  /*52f0*/  IMAD.SHL.U32 R8, R3, 0x80, RZ ;  /* 0x0000008003087824 */ /* 0x000fe200078e00ff */
[----:B------:R-:W-:Y:S01]  /*5300*/  ULOP3.LUT UR6, UR6, 0x10000, URZ, 0xfc, !UPT ;  /* 0x0001000006067892 */ /* 0x000fe2000f8efc3f */
[----:B------:R-:W-:-:S03]  /*5310*/  @!P1 VIADD R6, R6, 0x19c40 ;  /* 0x00019c4006069836 */ /* 0x000fc60000000000 */
[----:B------:R-:W-:Y:S02]  /*5320*/  UIMAD UR10, UR52, 0x300, UR6 ;  /* 0x00000300340a78a4 */ /* 0x000fe4000f8e0206 */
[----:B------:R-:W-:-:S05]  /*5330*/  @!P1 PRMT R6, RZ, 0x654, R6 ;  /* 0x00000654ff069816 */ /* 0x000fca0000000006 */
[----:B------:R-:W-:Y:S02]  /*5340*/  UMOV UR6, UR10 ;  /* 0x0000000a00067c82 */ /* 0x000fe40008000000 */
        /* <DEDUP_REMOVED lines=23> */
[----:B------:R-:W0:Y:S02]  /*54c0*/  SHFL.IDX PT, R15, R13, RZ, 0x1c1f ;  /* 0x001c1fff0d0f7589 */ /* 0x000e2400000e0000 */
[----:B------:R-:W-:Y:S01]  /*54d0*/  IMAD R7, R16, -0x2, R7 ;  /* 0xfffffffe10077824 */ /* 0x000fe200078e0207 */
[----:B------:R-:W-:Y:S02]  /*54e0*/  WARPGROUP.DEPBAR.LE gsb0, 0x0 ;  /* 0x00008000000079c5 */ /* 0x000fe40000010000 */
[----:B------:R1:W-:Y:S02]  /*54f0*/  @!P1 SYNCS.ARRIVE.TRANS64.RED.A1T0 RZ, [R6+URZ], RZ ;  /* 0x000000ff06ff99a7 */ /* 0x0003e4000810043f */
[----:B-1----:R-:W-:-:S05]  /*5500*/  IMAD.U32 R6, RZ, RZ, UR37 ;  /* 0x00000025ff067e24 */ /* 0x002fca000f8e00ff */
[----:B------:R-:W-:-:S05]  /*5510*/  IADD3 R7, -R6, UR42, R7 ;  /* 0x0000002a06077c10 */ /* 0x000fca000fffe107 */
[C---:B------:R-:W-:Y:S02]  /*5520*/  VIADD R12, R7.reuse, UR22 ;  /* 0x00000016070c7c36 */ /* 0x040fe40008000000 */
[----:B------:R-:W-:Y:S02]  /*5530*/  VIADD R11, R7, UR6 ;  /* 0x00000006070b7c36 */ /* 0x000fe40008000000 */
[--C-:B0-----:R-:W-:Y:S02]  /*5540*/  IMAD.IADD R10, R12, 0x1, R15.reuse ;  /* 0x000000010c0a7824 */ /* 0x101fe400078e020f */
[----:B------:R-:W-:Y:S01]  /*5550*/  IMAD.IADD R9, R11, 0x1, R15 ;  /* 0x000000010b097824 */ /* 0x000fe200078e020f */
[----:B------:R-:W-:Y:S06]  /*5560*/  @P2 BRA `(.L_x_926) ;  /* 0x00000000005c2947 */ /* 0x000fec0003800000 */
[----:B------:R-:W-:Y:S01]  /*5570*/  IMAD.U32 R6, RZ, RZ, UR37 ;  /* 0x00000025ff067e24 */ /* 0x000fe2000f8e00ff */
[----:B------:R-:W-:Y:S04]  /*5580*/  BSSY B0, `(.L_x_927) ;  /* 0x0000011000007945 */ /* 0x000fe80003800000 */
[----:B------:R-:W-:-:S04]  /*5590*/  IADD3 R15, -R6, UR42, R15 ;  /* 0x0000002a060f7c10 */ /* 0x000fc8000fffe10f */
        /* <DEDUP_REMOVED lines=10> */
.L_x_928:
[----:B------:R-:W-:-:S05]  /*5640*/  IMAD.U32 R14, RZ, RZ, UR21 ;  /* 0x00000015ff0e7e24 */ /* 0x000fca000f8e00ff */
[----:B------:R-:W-:-:S13]  /*5650*/  ISETP.NE.AND P2, PT, R14, 0x1, PT ;  /* 0x000000010e00780c */ /* 0x000fda0003f45270 */
[----:B------:R-:W0:Y:S02]  /*5660*/  @P2 LDC.64 R6, c[0x0][0x9e8] ;  /* 0x00027a00ff062b82 */ /* 0x000e240000000a00 */
[----:B0-----:R-:W-:-:S05]  /*5670*/  @P2 IMAD.HI.U32 R6, R15, R6, RZ ;  /* 0x000000060f062227 */ /* 0x001fca00078e00ff */
[----:B------:R-:W-:-:S07]  /*5680*/  @P2 SHF.R.U32.HI R15, RZ, R7, R6 ;  /* 0x00000007ff0f2219 */ /* 0x000fce0000011606 */
.L_x_929:
[----:B------:R-:W-:Y:S05]  /*5690*/  BSYNC B0 ;  /* 0x0000000000007941 */ /* 0x000fea0003800000 */
.L_x_927:
[----:B------:R-:W-:-:S04]  /*56a0*/  IMAD R15, R15, R14, -R8 ;  /* 0x0000000e0f0f7224 */ /* 0x000fc800078e0a08 */
[----:B------:R-:W-:-:S05]  /*56b0*/  IMAD R15, R16, -0x2, R15 ;  /* 0xfffffffe100f7824 */ /* 0x000fca00078e020f */
[----:B------:R-:W-:Y:S02]  /*56c0*/  VIADDMNMX R10, R15, R14, R10, PT ;  /* 0x0000000e0f0a7246 */ /* 0x000fe4000380010a */
[----:B------:R-:W-:-:S07]  /*56d0*/  VIMNMX R9, R9, R15, !PT ;  /* 0x0000000f09097248 */ /* 0x000fce0007fe0100 */
.L_x_926:
        /* <DEDUP_REMOVED lines=115> */
.L_x_932:
[----:B------:R-:W-:-:S05]  /*5e10*/  IMAD.U32 R6, RZ, RZ, UR21 ;  /* 0x00000015ff067e24 */ /* 0x000fca000f8e00ff */
[----:B------:R-:W-:-:S13]  /*5e20*/  ISETP.NE.AND P3, PT, R6, 0x1, PT ;  /* 0x000000010600780c */ /* 0x000fda0003f65270 */
[----:B------:R-:W0:Y:S02]  /*5e30*/  @P3 LDC.64 R10, c[0x0][0x9e8] ;  /* 0x00027a00ff0a3b82 */ /* 0x000e240000000a00 */
[----:B0-----:R-:W-:-:S05]  /*5e40*/  @P3 IMAD.HI.U32 R10, R13, R10, RZ ;  /* 0x0000000a0d0a3227 */ /* 0x001fca00078e00ff */
[----:B------:R-:W-:-:S07]  /*5e50*/  @P3 SHF.R.U32.HI R13, RZ, R11, R10 ;  /* 0x0000000bff0d3219 */ /* 0x000fce000001160a */
.L_x_933:
[----:B------:R-:W-:Y:S05]  /*5e60*/  BSYNC B0 ;  /* 0x0000000000007941 */ /* 0x000fea0003800000 */
.L_x_931:
[----:B------:R-:W-:-:S04]  /*5e70*/  IMAD R13, R13, R6, -R8 ;  /* 0x000000060d0d7224 */ /* 0x000fc800078e0a08 */
[----:B------:R-:W-:-:S05]  /*5e80*/  IMAD R13, R16, -0x2, R13 ;  /* 0xfffffffe100d7824 */ /* 0x000fca00078e020d */
[----:B------:R-:W-:Y:S02]  /*5e90*/  VIADDMNMX R12, R13, R6, R12, PT ;  /* 0x000000060d0c7246 */ /* 0x000fe4000380010c */
[----:B------:R-:W-:-:S07]  /*5ea0*/  VIMNMX R9, R9, R13, !PT ;  /* 0x0000000d09097248 */ /* 0x000fce0007fe0100 */
.L_x_930:
        /* <DEDUP_REMOVED lines=38> */
[----:B------:R-:W-:Y:S02]  /*6110*/  ISETP.LT.OR P3, PT, R12, 0xa, P3 ;  /* 0x0000000a0c00780c */ /* 0x000fe40001f61670 */
[----:B------:R-:W-:Y:S02]  /*6120*/  FMNMX.FTZ R11, R61, R6, !PT ;  /* 0x000000063d0b7209 */ /* 0x000fe40007810000 */
[----:B------:R-:W-:Y:S02]  /*6130*/  FMNMX.FTZ R21, R27, R20, !PT ;  /* 0x000000141b157209 */ /* 0x000fe40007810000 */
[----:B------:R-:W-:Y:S02]  /*6140*/  FMNMX.FTZ R6, R64, R11, !PT ;  /* 0x0000000b40067209 */ /* 0x000fe40007810000 */
[----:B------:R-:W-:-:S02]  /*6150*/  ISETP.LT.OR P4, PT, R12, 0x11, P4 ;  /* 0x000000110c00780c */ /* 0x000fc40002781670 */
[----:B------:R-:W-:Y:S02]  /*6160*/  FMNMX.FTZ R11, R65, R6, !PT ;  /* 0x00000006410b7209 */ /* 0x000fe40007810000 */
[----:B------:R-:W-:Y:S02]  /*6170*/  FSEL R31, R31, -INF , !P3 ;  /* 0xff8000001f1f7808 */ /* 0x000fe40005800000 */
[----:B------:R-:W-:Y:S02]  /*6180*/  FMNMX.FTZ R6, R68, R11, !PT ;  /* 0x0000000b44067209 */ /* 0x000fe40007810000 */
[----:B------:R-:W-:Y:S02]  /*6190*/  FMNMX.FTZ R24, R30, R21, !PT ;  /* 0x000000151e187209 */ /* 0x000fe40007810000 */
        /* <DEDUP_REMOVED lines=18> */
[C---:B------:R-:W-:Y:S01]  /*62c0*/  ISETP.LT.OR P3, PT, R12.reuse, 0x22, P3 ;  /* 0x000000220c00780c */ /* 0x040fe20001f61670 */
[----:B------:R-:W0:Y:S01]  /*62d0*/  SHFL.BFLY PT, R11, R8, 0x2, 0x1f ;  /* 0x0c401f00080b7f89 */ /* 0x000e2200000e0000 */
[----:B------:R-:W-:-:S02]  /*62e0*/  ISETP.LT.OR P4, PT, R12, 0x29, P4 ;  /* 0x000000290c00780c */ /* 0x000fc40002781670 */
[----:B------:R-:W-:Y:S02]  /*62f0*/  FSEL R43, R43, -INF , !P3 ;  /* 0xff8000002b2b7808 */ /* 0x000fe40005800000 */
[C---:B------:R-:W-:Y:S02]  /*6300*/  ISETP.GT.AND P3, PT, R9.reuse, 0x29, P2 ;  /* 0x000000290900780c */ /* 0x040fe40001764270 */
[----:B------:R-:W-:Y:S02]  /*6310*/  FSEL R46, R46, -INF , !P4 ;  /* 0xff8000002e2e7808 */ /* 0x000fe40006000000 */
[C---:B------:R-:W-:Y:S02]  /*6320*/  ISETP.GT.AND P4, PT, R9.reuse, 0x30, P2 ;  /* 0x000000300900780c */ /* 0x040fe40001784270 */
[----:B------:R-:W-:Y:S02]  /*6330*/  ISETP.LT.OR P5, PT, R12, 0x2a, P3 ;  /* 0x0000002a0c00780c */ /* 0x000fe40001fa1670 */
[----:B------:R-:W-:-:S02]  /*6340*/  ISETP.GT.AND P3, PT, R9, 0x31, P2 ;  /* 0x000000310900780c */ /* 0x000fc40001764270 */
[----:B------:R-:W-:Y:S02]  /*6350*/  FSEL R47, R47, -INF , !P5 ;  /* 0xff8000002f2f7808 */ /* 0x000fe40006800000 */
[C---:B------:R-:W-:Y:S02]  /*6360*/  ISETP.LT.OR P4, PT, R12.reuse, 0x31, P4 ;  /* 0x000000310c00780c */ /* 0x040fe40002781670 */
[----:B------:R-:W-:Y:S02]  /*6370*/  ISETP.GT.AND P5, PT, R9, 0x38, P2 ;  /* 0x000000380900780c */ /* 0x000fe400017a4270 */
[----:B------:R-:W-:Y:S02]  /*6380*/  ISETP.LT.OR P3, PT, R12, 0x32, P3 ;  /* 0x000000320c00780c */ /* 0x000fe40001f61670 */
[----:B------:R-:W-:Y:S02]  /*6390*/  FSEL R50, R50, -INF , !P4 ;  /* 0xff80000032327808 */ /* 0x000fe40006000000 */
[----:B0-----:R-:W-:-:S02]  /*63a0*/  FMNMX.FTZ R11, R8, R11, !PT ;  /* 0x0000000b080b7209 */ /* 0x001fc40007810000 */
[----:B------:R-:W-:Y:S02]  /*63b0*/  ISETP.GT.AND P4, PT, R9, 0x39, P2 ;  /* 0x000000390900780c */ /* 0x000fe40001784270 */
[----:B------:R-:W-:Y:S01]  /*63c0*/  FSEL R51, R51, -INF , !P3 ;  /* 0xff80000033337808 */ /* 0x000fe20005800000 */
[----:B------:R-:W0:Y:S01]  /*63d0*/  SHFL.BFLY PT, R6, R11, 0x1, 0x1f ;  /* 0x0c201f000b067f89 */ /* 0x000e2200000e0000 */
[C---:B------:R-:W-:Y:S02]  /*63e0*/  ISETP.LT.OR P5, PT, R12.reuse, 0x39, P5 ;  /* 0x000000390c00780c */ /* 0x040fe40002fa1670 */
[----:B------:R-:W-:Y:S02]  /*63f0*/  ISETP.GT.AND P3, PT, R9, 0x40, P2 ;  /* 0x000000400900780c */ /* 0x000fe40001764270 */
[----:B------:R-:W-:Y:S02]  /*6400*/  ISETP.LT.OR P4, PT, R12, 0x3a, P4 ;  /* 0x0000003a0c00780c */ /* 0x000fe40002781670 */
[----:B------:R-:W-:-:S02]  /*6410*/  FSEL R54, R54, -INF , !P5 ;  /* 0xff80000036367808 */ /* 0x000fc40006800000 */
[----:B------:R-:W-:Y:S02]  /*6420*/  ISETP.GT.AND P5, PT, R9, 0x41, P2 ;  /* 0x000000410900780c */ /* 0x000fe400017a4270 */
[----:B------:R-:W-:Y:S02]  /*6430*/  FSEL R55, R55, -INF , !P4 ;  /* 0xff80000037377808 */ /* 0x000fe40006000000 */
[C---:B------:R-:W-:Y:S02]  /*6440*/  ISETP.LT.OR P3, PT, R12.reuse, 0x41, P3 ;  /* 0x000000410c00780c */ /* 0x040fe40001f61670 */
[----:B------:R-:W-:Y:S02]  /*6450*/  ISETP.GT.AND P4, PT, R9, 0x48, P2 ;  /* 0x000000480900780c */ /* 0x000fe40001784270 */
[----:B------:R-:W-:Y:S02]  /*6460*/  ISETP.LT.OR P5, PT, R12, 0x42, P5 ;  /* 0x000000420c00780c */ /* 0x000fe40002fa1670 */
[----:B------:R-:W-:-:S02]  /*6470*/  FSEL R58, R58, -INF , !P3 ;  /* 0xff8000003a3a7808 */ /* 0x000fc40005800000 */
[----:B------:R-:W-:Y:S02]  /*6480*/  ISETP.GT.AND P3, PT, R9, 0x49, P2 ;  /* 0x000000490900780c */ /* 0x000fe40001764270 */
[----:B------:R-:W-:Y:S02]  /*6490*/  FSEL R59, R59, -INF , !P5 ;  /* 0xff8000003b3b7808 */ /* 0x000fe40006800000 */
[----:B0-----:R-:W-:Y:S02]  /*64a0*/  FMNMX.FTZ R6, R11, R6, !PT ;  /* 0x000000060b067209 */ /* 0x001fe40007810000 */
[----:B------:R-:W-:Y:S02]  /*64b0*/  ISETP.LT.OR P4, PT, R12, 0x49, P4 ;  /* 0x000000490c00780c */ /* 0x000fe40002781670 */
[C---:B------:R-:W-:Y:S01]  /*64c0*/  FSETP.NEU.FTZ.AND P6, PT, R6.reuse, -INF , PT ;  /* 0xff8000000600780b */ /* 0x040fe20003fdd000 */
[----:B------:R-:W-:-:S01]  /*64d0*/  FFMA.FTZ R10, R6, R13, -8 ;  /* 0xc1000000060a7423 */ /* 0x000fc2000001000d */
[----:B------:R-:W-:-:S02]  /*64e0*/  ISETP.GT.AND P5, PT, R9, 0x50, P2 ;  /* 0x000000500900780c */ /* 0x000fc400017a4270 */
[----:B------:R-:W-:Y:S02]  /*64f0*/  ISETP.LT.OR P3, PT, R12, 0x4a, P3 ;  /* 0x0000004a0c00780c */ /* 0x000fe40001f61670 */
[----:B------:R-:W-:Y:S02]  /*6500*/  FSEL R8, R10, RZ, P6 ;  /* 0x000000ff0a087208 */ /* 0x000fe40003000000 */
[----:B------:R-:W-:Y:S02]  /*6510*/  FSEL R62, R62, -INF , !P4 ;  /* 0xff8000003e3e7808 */ /* 0x000fe40006000000 */
[----:B------:R-:W-:Y:S01]  /*6520*/  ISETP.GT.AND P4, PT, R9, 0x51, P2 ;  /* 0x000000510900780c */ /* 0x000fe20001784270 */
        /* <DEDUP_REMOVED lines=12> */
[----:B------:R-:W-:Y:S01]  /*65f0*/  FSEL R63, R63, -INF , !P3 ;  /* 0xff8000003f3f7808 */ /* 0x000fe20005800000 */
[--C-:B------:R-:W-:Y:S01]  /*6600*/  FFMA.FTZ R41, R41, UR43, -R8.reuse ;  /* 0x0000002b29297c23 */ /* 0x100fe20008010808 */
[----:B------:R-:W-:Y:S01]  /*6610*/  FMNMX.FTZ R26, R38, R25, !PT ;  /* 0x00000019261a7209 */ /* 0x000fe20007810000 */
[--C-:B------:R-:W-:Y:S01]  /*6620*/  FFMA.FTZ R25, R40, UR43, -R8.reuse ;  /* 0x0000002b28197c23 */ /* 0x100fe20008010808 */
[----:B------:R-:W-:Y:S01]  /*6630*/  ISETP.LT.OR P5, PT, R12, 0x51, P5 ;  /* 0x000000510c00780c */ /* 0x000fe20002fa1670 */
[--C-:B------:R-:W-:Y:S01]  /*6640*/  FFMA.FTZ R44, R44, UR43, -R8.reuse ;  /* 0x0000002b2c2c7c23 */ /* 0x100fe20008010808 */
[----:B------:R-:W-:Y:S01]  /*6650*/  FMNMX.FTZ R29, R39, R26, !PT ;  /* 0x0000001a271d7209 */ /* 0x000fe20007810000 */
[----:B------:R1:W-:Y:S01]  /*6660*/  MUFU.EX2 R24, R37 ;  /* 0x0000002500187308 */ /* 0x0003e20000000800 */
[----:B------:R-:W-:Y:S01]  /*6670*/  ISETP.GT.AND P3, PT, R9, 0x58, P2 ;  /* 0x000000580900780c */ /* 0x000fe20001764270 */
[--C-:B------:R-:W-:Y:S01]  /*6680*/  FFMA.FTZ R56, R56, UR43, -R8.reuse ;  /* 0x0000002b38387c23 */ /* 0x100fe20008010808 */
        /* <DEDUP_REMOVED lines=10> */
[----:B------:R-:W-:Y:S01]  /*6730*/  ISETP.GT.AND P5, PT, R9, 0x59, P2 ;  /* 0x000000590900780c */ /* 0x000fe200017a4270 */
[----:B------:R-:W-:Y:S01]  /*6740*/  FFMA.FTZ R85, R85, UR43, -R8 ;  /* 0x0000002b55557c23 */ /* 0x000fe20008010808 */
[----:B------:R-:W-:-:S02]  /*6750*/  FMNMX.FTZ R29, R47, R28, !PT ;  /* 0x0000001c2f1d7209 */ /* 0x000fc40007810000 */
[----:B------:R-:W-:Y:S01]  /*6760*/  FSEL R67, R67, -INF , !P4 ;  /* 0xff80000043437808 */ /* 0x000fe20006000000 */
[----:B------:R-:W-:Y:S01]  /*6770*/  MUFU.EX2 R28, R44 ;  /* 0x0000002c001c7308 */ /* 0x000fe20000000800 */
[----:B------:R-:W-:Y:S01]  /*6780*/  FMNMX.FTZ R32, R50, R29, !PT ;  /* 0x0000001d32207209 */ /* 0x000fe20007810000 */
[----:B------:R-:W-:Y:S01]  /*6790*/  FFMA.FTZ R29, R45, UR43, -R8 ;  /* 0x0000002b2d1d7c23 */ /* 0x000fe20008010808 */
[----:B------:R-:W-:Y:S02]  /*67a0*/  ISETP.LT.OR P3, PT, R12, 0x59, P3 ;  /* 0x000000590c00780c */ /* 0x000fe40001f61670 */
[----:B0-----:R-:W-:Y:S02]  /*67b0*/  FMNMX.FTZ R33, R51, R32, !PT ;  /* 0x0000002033217209 */ /* 0x001fe40007810000 */
[----:B------:R-:W-:Y:S01]  /*67c0*/  ISETP.GT.AND P4, PT, R9, 0x60, P2 ;  /* 0x000000600900780c */ /* 0x000fe20001784270 */
[----:B------:R-:W-:Y:S01]  /*67d0*/  MUFU.EX2 R10, R10 ;  /* 0x0000000a000a7308 */ /* 0x000fe20000000800 */
[----:B------:R-:W-:-:S02]  /*67e0*/  FMNMX.FTZ R32, R54, R33, !PT ;  /* 0x0000002136207209 */ /* 0x000fc40007810000 */
[----:B------:R-:W-:Y:S02]  /*67f0*/  ISETP.LT.OR P5, PT, R12, 0x5a, P5 ;  /* 0x0000005a0c00780c */ /* 0x000fe40002fa1670 */
[----:B------:R-:W-:Y:S02]  /*6800*/  FMNMX.FTZ R33, R55, R32, !PT ;  /* 0x0000002037217209 */ /* 0x000fe40007810000 */
[----:B------:R-:W-:Y:S01]  /*6810*/  FSEL R70, R70, -INF , !P3 ;  /* 0xff80000046467808 */ /* 0x000fe20005800000 */
[----:B------:R0:W-:Y:S01]  /*6820*/  MUFU.EX2 R32, R48 ;  /* 0x0000003000207308 */ /* 0x0001e20000000800 */
[----:B------:R-:W-:Y:S01]  /*6830*/  FMNMX.FTZ R36, R58, R33, !PT ;  /* 0x000000213a247209 */ /* 0x000fe20007810000 */
[--C-:B------:R-:W-:Y:S01]  /*6840*/  FFMA.FTZ R33, R49, UR43, -R8.reuse ;  /* 0x0000002b31217c23 */ /* 0x100fe20008010808 */
[----:B------:R-:W-:Y:S01]  /*6850*/  ISETP.GT.AND P3, PT, R9, 0x61, P2 ;  /* 0x000000610900780c */ /* 0x000fe20001764270 */
[----:B------:R-:W-:Y:S01]  /*6860*/  FFMA.FTZ R49, R69, UR43, -R8 ;  /* 0x0000002b45317c23 */ /* 0x000fe20008010808 */
[----:B-1----:R-:W-:-:S02]  /*6870*/  FMNMX.FTZ R37, R59, R36, !PT ;  /* 0x000000243b257209 */ /* 0x002fc40007810000 */
[----:B------:R-:W-:Y:S01]  /*6880*/  FSEL R71, R71, -INF , !P5 ;  /* 0xff80000047477808 */ /* 0x000fe20006800000 */
[----:B------:R-:W-:Y:S01]  /*6890*/  MUFU.EX2 R7, R7 ;  /* 0x0000000700077308 */ /* 0x000fe20000000800 */
[----:B------:R-:W-:Y:S01]  /*68a0*/  FMNMX.FTZ R36, R62, R37, !PT ;  /* 0x000000253e247209 */ /* 0x000fe20007810000 */
[--C-:B0-----:R-:W-:Y:S01]  /*68b0*/  FFMA.FTZ R48, R68, UR43, -R8.reuse ;  /* 0x0000002b44307c23 */ /* 0x101fe20008010808 */
[----:B------:R-:W-:Y:S02]  /*68c0*/  ISETP.LT.OR P4, PT, R12, 0x61, P4 ;  /* 0x000000610c00780c */ /* 0x000fe40002781670 */
[----:B------:R-:W-:Y:S02]  /*68d0*/  FMNMX.FTZ R37, R63, R36, !PT ;  /* 0x000000243f257209 */ /* 0x000fe40007810000 */
[----:B------:R-:W-:Y:S01]  /*68e0*/  ISETP.GT.AND P5, PT, R9, 0x68, P2 ;  /* 0x000000680900780c */ /* 0x000fe200017a4270 */
[----:B------:R0:W-:Y:S01]  /*68f0*/  MUFU.EX2 R36, R52 ;  /* 0x0000003400247308 */ /* 0x0001e20000000800 */
[----:B------:R-:W-:Y:S01]  /*6900*/  FMNMX.FTZ R40, R66, R37, !PT ;  /* 0x0000002542287209 */ /* 0x000fe20007810000 */
[--C-:B------:R-:W-:Y:S01]  /*6910*/  FFMA.FTZ R37, R53, UR43, -R8.reuse ;  /* 0x0000002b35257c23 */ /* 0x100fe20008010808 */
[----:B------:R-:W-:Y:S01]  /*6920*/  ISETP.LT.OR P3, PT, R12, 0x62, P3 ;  /* 0x000000620c00780c */ /* 0x000fe20001f61670 */
[----:B------:R-:W-:Y:S01]  /*6930*/  FFMA.FTZ R53, R73, UR43, -R8 ;  /* 0x0000002b49357c23 */ /* 0x000fe20008010808 */
[----:B------:R-:W-:-:S02]  /*6940*/  FMNMX.FTZ R41, R67, R40, !PT ;  /* 0x0000002843297209 */ /* 0x000fc40007810000 */
[----:B------:R-:W-:Y:S01]  /*6950*/  FSEL R74, R74, -INF , !P4 ;  /* 0xff8000004a4a7808 */ /* 0x000fe20006000000 */
[----:B------:R-:W-:Y:S01]  /*6960*/  MUFU.EX2 R11, R11 ;  /* 0x0000000b000b7308 */ /* 0x000fe20000000800 */
[----:B------:R-:W-:Y:S01]  /*6970*/  FMNMX.FTZ R40, R70, R41, !PT ;  /* 0x0000002946287209 */ /* 0x000fe20007810000 */
[----:B0-----:R-:W-:Y:S01]  /*6980*/  FFMA.FTZ R52, R72, UR43, -R8 ;  /* 0x0000002b48347c23 */ /* 0x001fe20008010808 */
[----:B------:R-:W-:Y:S02]  /*6990*/  ISETP.GT.AND P4, PT, R9, 0x69, P2 ;  /* 0x000000690900780c */ /* 0x000fe40001784270 */
[----:B------:R-:W-:Y:S02]  /*69a0*/  FMNMX.FTZ R41, R71, R40, !PT ;  /* 0x0000002847297209 */ /* 0x000fe40007810000 */
[----:B------:R-:W-:Y:S01]  /*69b0*/  FSEL R75, R75, -INF , !P3 ;  /* 0xff8000004b4b7808 */ /* 0x000fe20005800000 */
[----:B------:R0:W-:Y:S01]  /*69c0*/  MUFU.EX2 R40, R56 ;  /* 0x0000003800287308 */ /* 0x0001e20000000800 */
[----:B------:R-:W-:-:S02]  /*69d0*/  ISETP.LT.OR P5, PT, R12, 0x69, P5 ;  /* 0x000000690c00780c */ /* 0x000fc40002fa1670 */
[----:B------:R-:W-:Y:S02]  /*69e0*/  FMNMX.FTZ R44, R74, R41, !PT ;  /* 0x000000294a2c7209 */ /* 0x000fe40007810000 */
[----:B------:R-:W-:Y:S02]  /*69f0*/  ISETP.GT.AND P3, PT, R9, 0x70, P2 ;  /* 0x000000700900780c */ /* 0x000fe40001764270 */
[----:B------:R-:W-:Y:S01]  /*6a00*/  ISETP.LT.OR P4, PT, R12, 0x6a, P4 ;  /* 0x0000006a0c00780c */ /* 0x000fe20002781670 */
[----:B------:R-:W-:Y:S01]  /*6a10*/  MUFU.EX2 R14, R14 ;  /* 0x0000000e000e7308 */ /* 0x000fe20000000800 */
[----:B------:R-:W-:Y:S02]  /*6a20*/  FSEL R78, R78, -INF , !P5 ;  /* 0xff8000004e4e7808 */ /* 0x000fe40006800000 */
[----:B------:R-:W-:Y:S02]  /*6a30*/  FMNMX.FTZ R41, R75, R44, !PT ;  /* 0x0000002c4b297209 */ /* 0x000fe40007810000 */
[----:B------:R-:W-:-:S02]  /*6a40*/  ISETP.GT.AND P5, PT, R9, 0x71, P2 ;  /* 0x000000710900780c */ /* 0x000fc400017a4270 */
[----:B------:R-:W-:Y:S01]  /*6a50*/  FSEL R79, R79, -INF , !P4 ;  /* 0xff8000004f4f7808 */ /* 0x000fe20006000000 */
[----:B------:R-:W-:Y:S01]  /*6a60*/  MUFU.EX2 R13, R13 ;  /* 0x0000000d000d7308 */ /* 0x000fe20000000800 */
[----:B------:R-:W-:Y:S02]  /*6a70*/  ISETP.LT.OR P3, PT, R12, 0x71, P3 ;  /* 0x000000710c00780c */ /* 0x000fe40001f61670 */
[----:B------:R-:W-:Y:S01]  /*6a80*/  FMNMX.FTZ R44, R78, R41, !PT ;  /* 0x000000294e2c7209 */ /* 0x000fe20007810000 */
[----:B------:R-:W-:-:S01]  /*6a90*/  FFMA.FTZ R41, R60, UR43, -R8 ;  /* 0x0000002b3c297c23 */ /* 0x000fc20008010808 */
[----:B------:R-:W-:Y:S01]  /*6aa0*/  ISETP.GT.AND P4, PT, R9, 0x78, P2 ;  /* 0x000000780900780c */ /* 0x000fe20001784270 */
[----:B------:R-:W-:-:S01]  /*6ab0*/  FFMA.FTZ R60, R80, UR43, -R8 ;  /* 0x0000002b503c7c23 */ /* 0x000fc20008010808 */
        /* <DEDUP_REMOVED lines=12> */
[----:B------:R-:W-:Y:S01]  /*6b80*/  FFMA.FTZ R61, R81, UR43, -R8 ;  /* 0x0000002b513d7c23 */ /* 0x000fe20008010808 */
[----:B------:R-:W-:Y:S01]  /*6b90*/  FMNMX.FTZ R45, R83, R44, !PT ;  /* 0x0000002c532d7209 */ /* 0x000fe20007810000 */
[----:B------:R-:W-:Y:S01]  /*6ba0*/  MUFU.EX2 R25, R25 ;  /* 0x0000001900197308 */ /* 0x000fe20000000800 */
[----:B------:R-:W-:-:S02]  /*6bb0*/  FSEL R87, R87, -INF , !P2 ;  /* 0xff80000057577808 */ /* 0x000fc40005000000 */
[----:B------:R-:W-:Y:S01]  /*6bc0*/  FMNMX.FTZ R44, R86, R45, !PT ;  /* 0x0000002d562c7209 */ /* 0x000fe20007810000 */
[----:B------:R-:W-:-:S01]  /*6bd0*/  FFMA.FTZ R45, R65, UR43, -R8 ;  /* 0x0000002b412d7c23 */ /* 0x000fc20008010808 */
[----:B------:R-:W-:Y:S02]  /*6be0*/  FSEL R69, R6, RZ, P6 ;  /* 0x000000ff06457208 */ /* 0x000fe40003000000 */
[----:B0-----:R-:W-:Y:S01]  /*6bf0*/  FMNMX.FTZ R56, R87, R44, !PT ;  /* 0x0000002c57387209 */ /* 0x001fe20007810000 */
[----:B------:R-:W-:Y:S02]  /*6c00*/  MUFU.EX2 R29, R29 ;  /* 0x0000001d001d7308 */ /* 0x000fe40000000800 */
[----:B------:R-:W-:-:S02]  /*6c10*/  FADD.FTZ R2, -R69, R2 ;  /* 0x0000000245027221 */ /* 0x000fc40000010100 */
[----:B-1----:R-:W0:Y:S04]  /*6c20*/  SHFL.BFLY PT, R57, R56, 0x2, 0x1f ;  /* 0x0c401f0038397f89 */ /* 0x002e2800000e0000 */
        /* <DEDUP_REMOVED lines=75> */
[--C-:B------:R-:W-:Y:S01]  /*70e0*/  FFMA.FTZ R70, R71, UR43, -R2.reuse ;  /* 0x0000002b47467c23 */ /* 0x100fe20008010802 */
[----:B------:R-:W-:-:S01]  /*70f0*/  FFMA.FTZ R71, R74, UR43, -R2 ;  /* 0x0000002b4a477c23 */ /* 0x000fc20008010802 */
[----:B------:R-:W-:Y:S02]  /*7100*/  FADD.FTZ R5, R26, R5 ;  /* 0x000000051a057221 */ /* 0x000fe40000010000 */
[----:B------:R-:W0:Y:S01]  /*7110*/  MUFU.EX2 R43, R43 ;  /* 0x0000002b002b7308 */ /* 0x000e220000000800 */
[----:B-1----:R-:W-:-:S01]  /*7120*/  FADD.FTZ R73, R39, R72 ;  /* 0x0000004827497221 */ /* 0x002fc20000010000 */
[----:B------:R-:W-:-:S06]  /*7130*/  FADD.FTZ R72, R28, R5 ;  /* 0x000000051c487221 */ /* 0x000fcc0000010000 */
[----:B------:R-:W1:Y:S01]  /*7140*/  MUFU.EX2 R46, R46 ;  /* 0x0000002e002e7308 */ /* 0x000e620000000800 */
[----:B--2---:R-:W-:-:S01]  /*7150*/  FADD.FTZ R4, R42, R73 ;  /* 0x000000492a047221 */ /* 0x004fc20000010000 */
[----:B------:R-:W-:-:S04]  /*7160*/  FADD.FTZ R73, R29, R72 ;  /* 0x000000481d497221 */ /* 0x000fc80000010000 */
[----:B------:R-:W-:Y:S02]  /*7170*/  FADD.FTZ R72, R32, R73 ;  /* 0x0000004920487221 */ /* 0x000fe40000010000 */
[----:B------:R-:W2:Y:S01]  /*7180*/  MUFU.EX2 R47, R47 ;  /* 0x0000002f002f7308 */ /* 0x000ea20000000800 */
[----:B0-----:R-:W-:-:S01]  /*7190*/  FADD.FTZ R5, R43, R4 ;  /* 0x000000042b057221 */ /* 0x001fc20000010000 */
[----:B------:R-:W-:Y:S01]  /*71a0*/  FADD.FTZ R73, R33, R72 ;  /* 0x0000004821497221 */ /* 0x000fe20000010000 */
[----:B------:R-:W-:-:S05]  /*71b0*/  FFMA.FTZ R72, R75, UR43, -R2 ;  /* 0x0000002b4b487c23 */ /* 0x000fca0008010802 */
[----:B------:R-:W0:Y:S01]  /*71c0*/  MUFU.EX2 R50, R50 ;  /* 0x0000003200327308 */ /* 0x000e220000000800 */
[----:B-1----:R-:W-:-:S07]  /*71d0*/  FADD.FTZ R4, R46, R5 ;  /* 0x000000052e047221 */ /* 0x002fce0000010000 */
[----:B------:R-:W1:Y:S01]  /*71e0*/  MUFU.EX2 R51, R51 ;  /* 0x0000003300337308 */ /* 0x000e620000000800 */
[----:B--2---:R-:W-:-:S01]  /*71f0*/  FADD.FTZ R5, R47, R4 ;  /* 0x000000042f057221 */ /* 0x004fc20000010000 */
[----:B------:R-:W-:Y:S01]  /*7200*/  FADD.FTZ R4, R36, R73 ;  /* 0x0000004924047221 */ /* 0x000fe20000010000 */
[----:B------:R-:W-:-:S05]  /*7210*/  FFMA.FTZ R73, R78, UR43, -R2 ;  /* 0x0000002b4e497c23 */ /* 0x000fca0008010802 */
        /* <DEDUP_REMOVED lines=67> */
.L_x_934:
        /* <DEDUP_REMOVED lines=94> */
.L_x_917:
[----:B------:R-:W-:Y:S01]  /*7c30*/  ULDC UR6, c[0x0][0x448] ;  /* 0x0001120000067ab9 */ /* 0x000fe20000000800 */
[----:B------:R-:W-:Y:S01]  /*7c40*/  ULDC UR14, c[0x0][0x9e4] ;  /* 0x00027900000e7ab9 */ /* 0x000fe20000000800 */
[----:B------:R-:W-:Y:S02]  /*7c50*/  UISETP.NE.AND UP0, UPT, UR6, 0x1, UPT ;  /* 0x000000010600788c */ /* 0x000fe4000bf05270 */
[----:B------:R-:W-:Y:S02]  /*7c60*/  UISETP.GE.AND UP1, UPT, UR14, 0x1, UPT ;  /* 0x000000010e00788c */ /* 0x000fe4000bf26270 */
[----:B------:R-:W-:Y:S02]  /*7c70*/  UIADD3 UR10, UR41, 0xbf, URZ ;  /* 0x000000bf290a7890 */ /* 0x000fe4000fffe03f */
[----:B------:R-:W-:Y:S02]  /*7c80*/  UIADD3 UR11, UR42, 0x1, -UR37 ;  /* 0x000000012a0b7890 */ /* 0x000fe4000fffe825 */
[----:B------:R-:W-:-:S03]  /*7c90*/  PLOP3.LUT P5, PT, PT, PT, UP1, 0x80, 0x0 ;  /* 0x000000000000781c */ /* 0x000fc60003faf018 */
[----:B------:R-:W-:Y:S01]  /*7ca0*/  @UP0 ULDC UR6, c[0x0][0x44c] ;  /* 0x0001130000060ab9 */ /* 0x000fe20000000800 */
[----:B------:R-:W-:Y:S01]  /*7cb0*/  @UP0 ULDC UR15, c[0x0][0x450] ;  /* 0x00011400000f0ab9 */ /* 0x000fe20000000800 */
[----:B------:R-:W-:-:S04]  /*7cc0*/  UIMAD.WIDE.U32 UR6, UR10, UR6, URZ ;  /* 0x000000060a0672a5 */ /* 0x000fc8000f8e003f */
[----:B------:R-:W-:-:S04]  /*7cd0*/  @UP0 USHF.R.U32.HI UR10, URZ, UR15, UR7 ;  /* 0x0000000f3f0a0299 */ /* 0x000fc80008011607 */
[----:B------:R-:W-:-:S04]  /*7ce0*/  UIADD3 UR10, UR11, UR10, URZ ;  /* 0x0000000a0b0a7290 */ /* 0x000fc8000fffe03f */
        /* <DEDUP_REMOVED lines=12> */
.L_x_937:
[----:B------:R-:W-:-:S11]  /*7db0*/  UISETP.NE.AND UP1, UPT, UR14, 0x1, UPT ;  /* 0x000000010e00788c */ /* 0x000fd6000bf25270 */
[----:B------:R-:W-:Y:S02]  /*7dc0*/  @UP1 ULDC.64 UR20, c[0x0][0x9e8] ;  /* 0x00027a0000141ab9 */ /* 0x000fe40000000a00 */
[----:B------:R-:W-:-:S04]  /*7dd0*/  UIMAD.WIDE.U32 UR6, UR10, UR20, URZ ;  /* 0x000000140a0672a5 */ /* 0x000fc8000f8e003f */
[----:B------:R-:W-:-:S12]  /*7de0*/  @UP1 USHF.R.U32.HI UR10, URZ, UR21, UR7 ;  /* 0x000000153f0a1299 */ /* 0x000fd80008011607 */
.L_x_938:
[----:B------:R-:W-:-:S04]  /*7df0*/  UIMAD UR10, UR10, UR14, URZ ;  /* 0x0000000e0a0a72a4 */ /* 0x000fc8000f8e023f */
[----:B------:R-:W-:-:S04]  /*7e00*/  UISETP.LT.AND UP1, UPT, UR18, UR10, UPT ;  /* 0x0000000a1200728c */ /* 0x000fc8000bf21270 */
[----:B------:R-:W-:-:S12]  /*7e10*/  USEL UR18, UR18, UR10, !UP1 ;  /* 0x0000000a12127287 */ /* 0x000fd8000c800000 */
.L_x_936:
[----:B------:R-:W-:-:S04]  /*7e20*/  UIADD3 UR18, UR18, 0x7f, URZ ;  /* 0x0000007f12127890 */ /* 0x000fc8000fffe03f */
[----:B------:R-:W-:-:S04]  /*7e30*/  USHF.R.S32.HI UR6, URZ, 0x1f, UR18 ;  /* 0x0000001f3f067899 */ /* 0x000fc80008011412 */
[----:B------:R-:W-:-:S04]  /*7e40*/  ULEA.HI UR6, UR6, UR18, URZ, 0x7 ;  /* 0x0000001206067291 */ /* 0x000fc8000f8f383f */
[----:B------:R-:W-:-:S04]  /*7e50*/  USHF.R.S32.HI UR6, URZ, 0x7, UR6 ;  /* 0x000000073f067899 */ /* 0x000fc80008011406 */
[----:B------:R-:W-:-:S04]  /*7e60*/  UISETP.LT.AND UP1, UPT, UR44, UR6, UPT ;  /* 0x000000062c00728c */ /* 0x000fc8000bf21270 */
[----:B------:R-:W-:-:S06]  /*7e70*/  USEL UR17, UR44, UR6, !UP1 ;  /* 0x000000062c117287 */ /* 0x000fcc000c800000 */
[----:B------:R-:W-:-:S13]  /*7e80*/  ISETP.GE.AND P2, PT, R3, UR17, PT ;  /* 0x0000001103007c0c */ /* 0x000fda000bf46270 */
[----:B------:R-:W-:Y:S05]  /*7e90*/  @!P2 BRA `(.L_x_939) ;  /* 0x0000001800e8a947 */ /* 0x000fea0003800000 */
[----:B------:R-:W-:Y:S01]  /*7ea0*/  IMAD.MOV.U32 R9, RZ, RZ, R0 ;  /* 0x000000ffff097224 */ /* 0x000fe200078e0000 */
[----:B------:R-:W-:Y:S01]  /*7eb0*/  UMOV UR18, UR53 ;  /* 0x0000003500127c82 */ /* 0x000fe20008000000 */
[----:B------:R-:W-:Y:S01]  /*7ec0*/  IMAD.MOV.U32 R7, RZ, RZ, R2 ;  /* 0x000000ffff077224 */ /* 0x000fe200078e0002 */
[----:B------:R-:W-:-:S06]  /*7ed0*/  UMOV UR19, UR52 ;  /* 0x0000003400137c82 */ /* 0x000fcc0008000000 */
.L_x_949:
[----:B------:R-:W-:-:S04]  /*7ee0*/  UISETP.NE.AND UP1, UPT, UR19, 0x1, UPT ;  /* 0x000000011300788c */ /* 0x000fc8000bf25270 */
[----:B------:R-:W-:-:S04]  /*7ef0*/  USEL UR53, URZ, 0x1, UP1 ;  /* 0x000000013f357887 */ /* 0x000fc80008800000 */
[----:B------:R-:W-:Y:S01]  /*7f00*/  ULOP3.LUT UR53, UR18, UR53, URZ, 0x3c, !UPT ;  /* 0x0000003512357292 */ /* 0x000fe2000f8e3c3f */
[----:B------:R-:W-:Y:S11]  /*7f10*/  @!P0 BRA `(.L_x_940) ;  /* 0x0000000000048947 */ /* 0x000ff60003800000 */
[----:B------:R-:W-:Y:S01]  /*7f20*/  BPT.TRAP 0x1 ;  /* 0x000000040000795c */ /* 0x000fe20000300000 */
.L_x_940:
        /* <DEDUP_REMOVED lines=9> */
.L_x_941:
[----:B-1----:R-:W-:Y:S05]  /*7fc0*/  @P2 BRA `(.L_x_942) ;  /* 0x0000000000082947 */ /* 0x002fea0003800000 */
[----:B------:R-:W1:Y:S02]  /*7fd0*/  SYNCS.PHASECHK.TRANS64.TRYWAIT P2, [UR20+0x19c30], R0 ;  /* 0x019c3000ff0075a7 */ /* 0x000e640008040154 */
[----:B-1----:R-:W-:Y:S05]  /*7fe0*/  @!P2 BRA `(.L_x_943) ;  /* 0x000000cc0040a947 */ /* 0x002fea0003800000 */
.L_x_942:
        /* <DEDUP_REMOVED lines=17> */
.L_x_944:
[----:B------:R-:W-:Y:S01]  /*8100*/  ULEA UR11, UR19, UR46, 0x3 ;  /* 0x0000002e130b7291 */ /* 0x000fe2000f8e183f */
[----:B01----:R-:W-:-:S05]  /*8110*/  IMAD.U32 R0, RZ, RZ, UR18 ;  /* 0x00000012ff007e24 */ /* 0x003fca000f8e00ff */
[----:B------:R-:W-:-:S04]  /*8120*/  SHF.L.U32 R0, R0, 0x1f, RZ ;  /* 0x0000001f00007819 */ /* 0x000fc800000006ff */
[----:B------:R0:W1:Y:S01]  /*8130*/  SYNCS.PHASECHK.TRANS64.TRYWAIT P2, [UR11+0x19c50], R0 ;  /* 0x019c5000ff0075a7 */ /* 0x000062000804014b */
[----:B------:R-:W-:Y:S05]  /*8140*/  @!P0 BRA `(.L_x_945) ;  /* 0x0000000000048947 */ /* 0x000fea0003800000 */
[----:B------:R-:W-:Y:S01]  /*8150*/  BPT.TRAP 0x1 ;  /* 0x000000040000795c */ /* 0x000fe20000300000 */
.L_x_945:
[----:B-1----:R-:W-:Y:S05]  /*8160*/  @P2 BRA `(.L_x_946) ;  /* 0x0000000000082947 */ /* 0x002fea0003800000 */
[----:B------:R-:W1:Y:S02]  /*8170*/  SYNCS.PHASECHK.TRANS64.TRYWAIT P2, [UR11+0x19c50], R0 ;  /* 0x019c5000ff0075a7 */ /* 0x000e64000804014b */
[----:B-1----:R-:W-:Y:S05]  /*8180*/  @!P2 BRA `(.L_x_947) ;  /* 0x000000c800f0a947 */ /* 0x002fea0003800000 */
.L_x_946:
        /* <DEDUP_REMOVED lines=89> */
[C---:B------:R-:W-:Y:S01]  /*8720*/  FFMA.FTZ R8, R2.reuse, R15, -8 ;  /* 0xc100000002087423 */ /* 0x040fe2000001000f */
[----:B------:R-:W-:-:S03]  /*8730*/  FADD.FTZ R6, -R2, R7 ;  /* 0x0000000702067221 */ /* 0x000fc60000010100 */
[--C-:B------:R-:W-:Y:S01]  /*8740*/  FFMA.FTZ R14, R33, UR43, -R8.reuse ;  /* 0x0000002b210e7c23 */ /* 0x100fe20008010808 */
[----:B------:R-:W-:-:S01]  /*8750*/  FFMA.FTZ R33, R52, UR43, -R8 ;  /* 0x0000002b34217c23 */ /* 0x000fc20008010808 */
[--C-:B------:R-:W-:Y:S01]  /*8760*/  FFMA.FTZ R52, R69, UR43, -R8.reuse ;  /* 0x0000002b45347c23 */ /* 0x100fe20008010808 */
[----:B------:R-:W-:Y:S02]  /*8770*/  IMAD.U32 R69, RZ, RZ, UR43 ;  /* 0x0000002bff457e24 */ /* 0x000fe4000f8e00ff */
[--C-:B------:R-:W-:Y:S01]  /*8780*/  FFMA.FTZ R13, R32, UR43, -R8.reuse ;  /* 0x0000002b200d7c23 */ /* 0x100fe20008010808 */
[----:B------:R-:W-:-:S01]  /*8790*/  FFMA.FTZ R32, R49, UR43, -R8 ;  /* 0x0000002b31207c23 */ /* 0x000fc20008010808 */
[----:B------:R-:W-:Y:S01]  /*87a0*/  FFMA.FTZ R49, R68, UR43, -R8 ;  /* 0x0000002b44317c23 */ /* 0x000fe20008010808 */
[----:B------:R-:W-:-:S01]  /*87b0*/  FADD.FTZ R7, -R0, R9 ;  /* 0x0000000900077221 */ /* 0x000fc20000010100 */
[----:B------:R-:W-:Y:S01]  /*87c0*/  FFMA.FTZ R68, R0, R69, -8 ;  /* 0xc100000000447423 */ /* 0x000fe20000010045 */
[----:B------:R-:W-:Y:S01]  /*87d0*/  FMUL.FTZ R6, R6, UR43 ;  /* 0x0000002b06067c20 */ /* 0x000fe20008410000 */
[----:B------:R-:W-:Y:S01]  /*87e0*/  FFMA.FTZ R9, R24, UR43, -R8 ;  /* 0x0000002b18097c23 */ /* 0x000fe20008010808 */
[----:B------:R-:W-:Y:S01]  /*87f0*/  FMUL.FTZ R7, R7, UR43 ;  /* 0x0000002b07077c20 */ /* 0x000fe20008410000 */
[----:B------:R-:W-:Y:S01]  /*8800*/  FFMA.FTZ R26, R26, UR43, -R68 ;  /* 0x0000002b1a1a7c23 */ /* 0x000fe20008010844 */
[----:B------:R-:W-:-:S01]  /*8810*/  FFMA.FTZ R10, R25, UR43, -R8 ;  /* 0x0000002b190a7c23 */ /* 0x000fc20008010808 */
[----:B------:R-:W-:Y:S01]  /*8820*/  FFMA.FTZ R27, R27, UR43, -R68 ;  /* 0x0000002b1b1b7c23 */ /* 0x000fe20008010844 */
        /* <DEDUP_REMOVED lines=38> */
[----:B------:R-:W-:-:S02]  /*8a90*/  WARPGROUP.DEPBAR.LE gsb0, 0x0 ;  /* 0x00008000000079c5 */ /* 0x000fc40000010000 */
[----:B------:R-:W-:Y:S01]  /*8aa0*/  WARPGROUP.ARRIVE ;  /* 0x00000000000079c5 */ /* 0x000fe20000000000 */
[----:B------:R-:W2:Y:S01]  /*8ab0*/  MUFU.EX2 R27, R27 ;  /* 0x0000001b001b7308 */ /* 0x000ea20000000800 */
[----:B-1----:R-:W-:-:S01]  /*8ac0*/  FFMA.FTZ R4, R7, R4, R26 ;  /* 0x0000000407047223 */ /* 0x002fc2000001001a */
[----:B------:R-:W-:Y:S01]  /*8ad0*/  FFMA.FTZ R44, R61, UR43, -R8 ;  /* 0x0000002b3d2c7c23 */ /* 0x000fe20008010808 */
[----:B------:R-:W-:-:S01]  /*8ae0*/  FFMA.FTZ R63, R63, UR43, -R68 ;  /* 0x0000002b3f3f7c23 */ /* 0x000fc20008010844 */
[----:B------:R-:W-:Y:S01]  /*8af0*/  FFMA.FTZ R45, R64, UR43, -R8 ;  /* 0x0000002b402d7c23 */ /* 0x000fe20008010808 */
[----:B------:R-:W-:Y:S01]  /*8b00*/  QGMMA.64x96x32.F32.E4M3.E4M3 R88, R140, gdesc[UR4], R88, gsb0 ;  /* 0x016000048c587df3 */ /* 0x000fe20008000858 */
[----:B------:R-:W-:Y:S01]  /*8b10*/  UIADD3 UR6, UR10, 0x6, URZ ;  /* 0x000000060a067890 */ /* 0x000fe2000fffe03f */
[----:B------:R-:W-:Y:S01]  /*8b20*/  FFMA.FTZ R66, R66, UR43, -R68 ;  /* 0x0000002b42427c23 */ /* 0x000fe20008010844 */
[----:B------:R-:W1:Y:S01]  /*8b30*/  MUFU.EX2 R11, R11 ;  /* 0x0000000b000b7308 */ /* 0x000e620000000800 */
[----:B0-----:R-:W-:-:S01]  /*8b40*/  FADD.FTZ R72, R10, R5 ;  /* 0x000000050a487221 */ /* 0x001fc20000010000 */
[----:B------:R-:W-:Y:S01]  /*8b50*/  UMOV UR7, 0x40000040 ;  /* 0x4000004000077882 */ /* 0x000fe20000000000 */
[----:B------:R-:W-:-:S01]  /*8b60*/  FFMA.FTZ R48, R65, UR43, -R8 ;  /* 0x0000002b41307c23 */ /* 0x000fc20008010808 */
[----:B------:R-:W-:Y:S01]  /*8b70*/  FFMA.FTZ R67, R67, UR43, -R68 ;  /* 0x0000002b43437c23 */ /* 0x000fe20008010844 */
[----:B------:R-:W-:-:S01]  /*8b80*/  FFMA.FTZ R57, R76, UR43, -R8 ;  /* 0x0000002b4c397c23 */ /* 0x000fc20008010808 */
[--C-:B------:R-:W-:Y:S01]  /*8b90*/  FFMA.FTZ R60, R77, UR43, -R8.reuse ;  /* 0x0000002b4d3c7c23 */ /* 0x100fe20008010808 */
[----:B------:R-:W-:-:S01]  /*8ba0*/  FFMA.FTZ R61, R80, UR43, -R8 ;  /* 0x0000002b503d7c23 */ /* 0x000fc20008010808 */
[----:B------:R-:W0:Y:S01]  /*8bb0*/  MUFU.EX2 R30, R30 ;  /* 0x0000001e001e7308 */ /* 0x000e220000000800 */
[----:B--2---:R-:W-:-:S01]  /*8bc0*/  FADD.FTZ R5, R27, R4 ;  /* 0x000000041b057221 */ /* 0x004fc20000010000 */
[----:B------:R-:W-:Y:S01]  /*8bd0*/  FFMA.FTZ R64, R81, UR43, -R8 ;  /* 0x0000002b51407c23 */ /* 0x000fe20008010808 */
[----:B------:R-:W-:-:S02]  /*8be0*/  IMAD.U32 R80, RZ, RZ, UR20 ;  /* 0x00000014ff507e24 */ /* 0x000fc4000f8e00ff */
[--C-:B------:R-:W-:Y:S01]  /*8bf0*/  FFMA.FTZ R65, R84, UR43, -R8.reuse ;  /* 0x0000002b54417c23 */ /* 0x100fe20008010808 */
[----:B------:R-:W-:-:S02]  /*8c00*/  FFMA.FTZ R8, R85, UR43, -R8 ;  /* 0x0000002b55087c23 */ /* 0x000fc40008010808 */
        /* <DEDUP_REMOVED lines=25> */
[----:B--2---:R-:W-:-:S01]  /*8da0*/  FADD.FTZ R5, R39, R4 ;  /* 0x0000000427057221 */ /* 0x004fc20000010000 */
[----:B------:R-:W-:Y:S02]  /*8db0*/  WARPGROUP.DEPBAR.LE gsb0, 0x0 ;  /* 0x00008000000079c5 */ /* 0x000fe40000010000 */
[----:B------:R-:W-:-:S04]  /*8dc0*/  WARPGROUP.ARRIVE ;  /* 0x00000000000079c5 */ /* 0x000fc80000000000 */
[----:B------:R-:W2:Y:S01]  /*8dd0*/  MUFU.EX2 R24, R24 ;  /* 0x0000001800187308 */ /* 0x000ea20000000800 */
[----:B-1----:R-:W-:-:S01]  /*8de0*/  FADD.FTZ R73, R21, R72 ;  /* 0x0000004815497221 */ /* 0x002fc20000010000 */
[----:B------:R-:W-:Y:S06]  /*8df0*/  QGMMA.64x96x32.F32.E4M3.E4M3 R88, R136, gdesc[UR4], R88, gsb0 ;  /* 0x0160000488587df3 */ /* 0x000fec0008000858 */
        /* <DEDUP_REMOVED lines=82> */
[----:B------:R-:W1:Y:S01]  /*9320*/  MUFU.EX2 R60, R60 ;  /* 0x0000003c003c7308 */ /* 0x000e620000000800 */
[----:B---3--:R-:W-:-:S07]  /*9330*/  FADD.FTZ R5, R57, R78 ;  /* 0x0000004e39057221 */ /* 0x008fce0000010000 */
        /* <DEDUP_REMOVED lines=22> */
.L_x_948:
        /* <DEDUP_REMOVED lines=14> */
[----:B------:R-:W-:Y:S01]  /*9580*/  SYNCS.ARRIVE.TRANS64.RED.A1T0 RZ, [UR6], RZ ;  /* 0x000000ffffff79a7 */ /* 0x000fe20008100406 */
        /* <DEDUP_REMOVED lines=75> */
.L_x_939:
        /* <DEDUP_REMOVED lines=8> */
[----:B------:R-:W-:-:S05]  /*9ac0*/  ULDC UR19, c[0x0][0x9e0] ;  /* 0x0002780000137ab9 */ /* 0x000fca0000000800 */
.L_x_968:
[----:B------:R-:W-:-:S04]  /*9ad0*/  UISETP.NE.AND UP1, UPT, UR18, 0x1, UPT ;  /* 0x000000011200788c */ /* 0x000fc8000bf25270 */
[----:B------:R-:W-:-:S04]  /*9ae0*/  USEL UR53, URZ, 0x1, UP1 ;  /* 0x000000013f357887 */ /* 0x000fc80008800000 */
[----:B------:R-:W-:Y:S01]  /*9af0*/  ULOP3.LUT UR53, UR17, UR53, URZ, 0x3c, !UPT ;  /* 0x0000003511357292 */ /* 0x000fe2000f8e3c3f */
[----:B------:R-:W-:Y:S11]  /*9b00*/  @!P0 BRA `(.L_x_951) ;  /* 0x0000000000048947 */ /* 0x000ff60003800000 */
[----:B------:R-:W-:Y:S01]  /*9b10*/  BPT.TRAP 0x1 ;  /* 0x000000040000795c */ /* 0x000fe20000300000 */
.L_x_951:
        /* <DEDUP_REMOVED lines=9> */
.L_x_952:
[----:B-1----:R-:W-:Y:S05]  /*9bb0*/  @P2 BRA `(.L_x_953) ;  /* 0x0000000000082947 */ /* 0x002fea0003800000 */
[----:B------:R-:W1:Y:S02]  /*9bc0*/  SYNCS.PHASECHK.TRANS64.TRYWAIT P2, [UR22+0x19c30], R0 ;  /* 0x019c3000ff0075a7 */ /* 0x000e640008040156 */
[----:B-1----:R-:W-:Y:S05]  /*9bd0*/  @!P2 BRA `(.L_x_954) ;  /* 0x000000b00074a947 */ /* 0x002fea0003800000 */
.L_x_953:
        /* <DEDUP_REMOVED lines=17> */
.L_x_955:
[----:B------:R-:W-:Y:S01]  /*9cf0*/  ULEA UR11, UR18, UR46, 0x3 ;  /* 0x0000002e120b7291 */ /* 0x000fe2000f8e183f */
[----:B01----:R-:W-:-:S05]  /*9d00*/  IMAD.U32 R0, RZ, RZ, UR17 ;  /* 0x00000011ff007e24 */ /* 0x003fca000f8e00ff */
[----:B------:R-:W-:-:S04]  /*9d10*/  SHF.L.U32 R0, R0, 0x1f, RZ ;  /* 0x0000001f00007819 */ /* 0x000fc800000006ff */
[----:B------:R0:W1:Y:S01]  /*9d20*/  SYNCS.PHASECHK.TRANS64.TRYWAIT P2, [UR11+0x19c50], R0 ;  /* 0x019c5000ff0075a7 */ /* 0x000062000804014b */
[----:B------:R-:W-:Y:S05]  /*9d30*/  @!P0 BRA `(.L_x_956) ;  /* 0x0000000000048947 */ /* 0x000fea0003800000 */
[----:B------:R-:W-:Y:S01]  /*9d40*/  BPT.TRAP 0x1 ;  /* 0x000000040000795c */ /* 0x000fe20000300000 */
.L_x_956:
[----:B-1----:R-:W-:Y:S05]  /*9d50*/  @P2 BRA `(.L_x_957) ;  /* 0x0000000000082947 */ /* 0x002fea0003800000 */
[----:B------:R-:W1:Y:S02]  /*9d60*/  SYNCS.PHASECHK.TRANS64.TRYWAIT P2, [UR11+0x19c50], R0 ;  /* 0x019c5000ff0075a7 */ /* 0x000e64000804014b */
[----:B-1----:R-:W-:Y:S05]  /*9d70*/  @!P2 BRA `(.L_x_958) ;  /* 0x000000b00024a947 */ /* 0x002fea0003800000 */
.L_x_957:
[----:B------:R-:W-:Y:S01]  /*9d80*/  UIADD3 UR6, UR46, 0x3000, URZ ;  /* 0x000030002e067890 */ /* 0x000fe2000fffe03f */
[----:B------:R-:W-:Y:S01]  /*9d90*/  WARPGROUP.ARRIVE ;  /* 0x00000000000079c5 */ /* 0x000fe20000000000 */
[----:B------:R-:W-:Y:S01]  /*9da0*/  UMOV UR7, 0x40000040 ;  /* 0x4000004000077882 */ /* 0x000fe20000000000 */
[----:B------:R-:W-:Y:S01]  /*9db0*/  PLOP3.LUT P2, PT, PT, PT, UP0, 0x80, 0x0 ;  /* 0x000000000000781c */ /* 0x000fe20003f4f008 */
[----:B------:R-:W-:Y:S01]  /*9dc0*/  USHF.R.U32.HI UR6, URZ, 0x4, UR6 ;  /* 0x000000043f067899 */ /* 0x000fe20008011606 */
[----:B------:R-:W-:Y:S02]  /*9dd0*/  VIADD R13, R17, UR41 ;  /* 0x00000029110d7c36 */ /* 0x000fe40008000000 */
[----:B------:R-:W-:Y:S01]  /*9de0*/  IMAD.U32 R2, RZ, RZ, UR22 ;  /* 0x00000016ff027e24 */ /* 0x000fe2000f8e00ff */
[----:B------:R-:W-:-:S03]  /*9df0*/  ULOP3.LUT UR6, UR6, 0x3fff, URZ, 0xc0, !UPT ;  /* 0x00003fff06067892 */ /* 0x000fc6000f8ec03f */
[----:B------:R-:W-:Y:S01]  /*9e00*/  @!P1 VIADD R2, R2, 0x19c40 ;  /* 0x00019c4002029836 */ /* 0x000fe20000000000 */
[----:B------:R-:W-:-:S04]  /*9e10*/  ULOP3.LUT UR6, UR6, 0x10000, URZ, 0xfc, !UPT ;  /* 0x0001000006067892 */ /* 0x000fc8000f8efc3f */
[----:B------:R-:W-:Y:S01]  /*9e20*/  UIMAD UR10, UR18, 0x300, UR6 ;  /* 0x00000300120a78a4 */ /* 0x000fe2000f8e0206 */
[----:B------:R-:W-:-:S06]  /*9e30*/  @!P1 PRMT R2, RZ, 0x654, R2 ;  /* 0x00000654ff029816 */ /* 0x000fcc0000000002 */
        /* <DEDUP_REMOVED lines=18> */
[----:B01----:R-:W-:Y:S01]  /*9f60*/  @P2 IMAD.HI.U32 R0, R13, UR6, RZ ;  /* 0x000000060d002c27 */ /* 0x003fe2000f8e00ff */
[----:B------:R-:W-:-:S04]  /*9f70*/  @UP0 ULDC UR6, c[0x0][0x450] ;  /* 0x0001140000060ab9 */ /* 0x000fc80000000800 */
[----:B------:R-:W-:Y:S01]  /*9f80*/  @P2 SHF.R.U32.HI R13, RZ, UR6, R0 ;  /* 0x00000006ff0d2c19 */ /* 0x000fe20008011600 */
[----:B------:R-:W-:Y:S01]  /*9f90*/  IMAD.SHL.U32 R0, R3, 0x80, RZ ;  /* 0x0000008003007824 */ /* 0x000fe200078e00ff */
[----:B------:R-:W-:-:S03]  /*9fa0*/  ULOP3.LUT UR6, URZ, UR20, URZ, 0x33, !UPT ;  /* 0x000000143f067292 */ /* 0x000fc6000f8e333f */
[----:B------:R-:W0:Y:S01]  /*9fb0*/  SHFL.IDX PT, R15, R13, RZ, 0x1c1f ;  /* 0x001c1fff0d0f7589 */ /* 0x000e2200000e0000 */
[----:B------:R-:W-:-:S05]  /*9fc0*/  IADD3 R7, -R0, 0x1, RZ ;  /* 0x0000000100077810 */ /* 0x000fca0007ffe1ff */
        /* <DEDUP_REMOVED lines=9> */
[----:B------:R-:W-:Y:S06]  /*a060*/  @!P5 BRA `(.L_x_959) ;  /* 0x00000000005cd947 */ /* 0x000fec0003800000 */
        /* <DEDUP_REMOVED lines=13> */
.L_x_961:
[----:B------:R-:W-:-:S05]  /*a140*/  IMAD.U32 R14, RZ, RZ, UR21 ;  /* 0x00000015ff0e7e24 */ /* 0x000fca000f8e00ff */
[----:B------:R-:W-:-:S13]  /*a150*/  ISETP.NE.AND P2, PT, R14, 0x1, PT ;  /* 0x000000010e00780c */ /* 0x000fda0003f45270 */
[----:B------:R-:W0:Y:S02]  /*a160*/  @P2 LDC.64 R6, c[0x0][0x9e8] ;  /* 0x00027a00ff062b82 */ /* 0x000e240000000a00 */
[----:B0-----:R-:W-:-:S05]  /*a170*/  @P2 IMAD.HI.U32 R6, R15, R6, RZ ;  /* 0x000000060f062227 */ /* 0x001fca00078e00ff */
[----:B------:R-:W-:-:S07]  /*a180*/  @P2 SHF.R.U32.HI R15, RZ, R7, R6 ;  /* 0x00000007ff0f2219 */ /* 0x000fce0000011606 */
.L_x_962:
[----:B------:R-:W-:Y:S05]  /*a190*/  BSYNC B0 ;  /* 0x0000000000007941 */ /* 0x000fea0003800000 */
.L_x_960:
[----:B------:R-:W-:-:S04]  /*a1a0*/  IMAD R15, R15, R14, -R0 ;  /* 0x0000000e0f0f7224 */ /* 0x000fc800078e0a00 */
[----:B------:R-:W-:-:S05]  /*a1b0*/  IMAD R15, R16, -0x2, R15 ;  /* 0xfffffffe100f7824 */ /* 0x000fca00078e020f */
[----:B------:R-:W-:Y:S02]  /*a1c0*/  VIADDMNMX R10, R15, R14, R10, PT ;  /* 0x0000000e0f0a7246 */ /* 0x000fe4000380010a */
[----:B------:R-:W-:-:S07]  /*a1d0*/  VIMNMX R2, R2, R15, !PT ;  /* 0x0000000f02027248 */ /* 0x000fce0007fe0100 */
.L_x_959:
        /* <DEDUP_REMOVED lines=9> */
[C---:B------:R-:W-:Y:S02]  /*a270*/  ISETP.GT.AND P4, PT, R2.reuse, 0x9, P2 ;  /* 0x000000090200780c */ /* 0x040fe40001784270 */
[----:B------:R-:W-:Y:S02]  /*a280*/  ISETP.GT.AND P6, PT, R2, 0x10, P2 ;  /* 0x000000100200780c */ /* 0x000fe400017c4270 */
[----:B------:R-:W-:-:S02]  /*a290*/  ISETP.LT.OR P3, PT, R10, 0x9, P3 ;  /* 0x000000090a00780c */ /* 0x000fc40001f61670 */
[----:B------:R-:W-:Y:S01]  /*a2a0*/  ISETP.LT.OR P4, PT, R10, 0xa, P4 ;  /* 0x0000000a0a00780c */ /* 0x000fe20002781670 */
[--C-:B0-----:R-:W-:Y:S01]  /*a2b0*/  IMAD.IADD R12, R12, 0x1, R13.reuse ;  /* 0x000000010c0c7824 */ /* 0x101fe200078e020d */
[----:B------:R-:W-:Y:S01]  /*a2c0*/  ISETP.LT.OR P6, PT, R10, 0x11, P6 ;  /* 0x000000110a00780c */ /* 0x000fe200037c1670 */
[----:B------:R-:W-:Y:S01]  /*a2d0*/  IMAD.IADD R6, R11, 0x1, R13 ;  /* 0x000000010b067824 */ /* 0x000fe200078e020d */
[----:B------:R-:W-:Y:S02]  /*a2e0*/  FSEL R28, R28, -INF , !P3 ;  /* 0xff8000001c1c7808 */ /* 0x000fe40005800000 */
[----:B------:R-:W-:Y:S02]  /*a2f0*/  FSEL R29, R29, -INF , !P4 ;  /* 0xff8000001d1d7808 */ /* 0x000fe40006000000 */
[----:B------:R-:W-:Y:S02]  /*a300*/  FSEL R32, R32, -INF , !P6 ;  /* 0xff80000020207808 */ /* 0x000fe40007000000 */
[----:B------:R-:W-:-:S02]  /*a310*/  ISETP.GT.AND P3, PT, R2, 0x11, P2 ;  /* 0x000000110200780c */ /* 0x000fc40001764270 */
[C---:B------:R-:W-:Y:S02]  /*a320*/  ISETP.GT.AND P4, PT, R2.reuse, 0x18, P2 ;  /* 0x000000180200780c */ /* 0x040fe40001784270 */
[----:B------:R-:W-:Y:S02]  /*a330*/  ISETP.GT.AND P6, PT, R2, 0x19, P2 ;  /* 0x000000190200780c */ /* 0x000fe400017c4270 */
[C---:B------:R-:W-:Y:S02]  /*a340*/  ISETP.LT.OR P3, PT, R10.reuse, 0x12, P3 ;  /* 0x000000120a00780c */ /* 0x040fe40001f61670 */
[C---:B------:R-:W-:Y:S02]  /*a350*/  ISETP.LT.OR P4, PT, R10.reuse, 0x19, P4 ;  /* 0x000000190a00780c */ /* 0x040fe40002781670 */
[----:B------:R-:W-:Y:S02]  /*a360*/  ISETP.LT.OR P6, PT, R10, 0x1a, P6 ;  /* 0x0000001a0a00780c */ /* 0x000fe400037c1670 */
[----:B------:R-:W-:-:S02]  /*a370*/  FSEL R33, R33, -INF , !P3 ;  /* 0xff80000021217808 */ /* 0x000fc40005800000 */
[----:B------:R-:W-:Y:S02]  /*a380*/  FSEL R36, R36, -INF , !P4 ;  /* 0xff80000024247808 */ /* 0x000fe40006000000 */
[----:B------:R-:W-:Y:S02]  /*a390*/  FSEL R37, R37, -INF , !P6 ;  /* 0xff80000025257808 */ /* 0x000fe40007000000 */
[C---:B------:R-:W-:Y:S02]  /*a3a0*/  ISETP.GT.AND P3, PT, R2.reuse, 0x20, P2 ;  /* 0x000000200200780c */ /* 0x040fe40001764270 */
[C---:B------:R-:W-:Y:S02]  /*a3b0*/  ISETP.GT.AND P4, PT, R2.reuse, 0x21, P2 ;  /* 0x000000210200780c */ /* 0x040fe40001784270 */
[----:B------:R-:W-:Y:S02]  /*a3c0*/  ISETP.GT.AND P6, PT, R2, 0x28, P2 ;  /* 0x000000280200780c */ /* 0x000fe400017c4270 */
[----:B------:R-:W-:-:S02]  /*a3d0*/  ISETP.LT.OR P3, PT, R10, 0x21, P3 ;  /* 0x000000210a00780c */ /* 0x000fc40001f61670 */
[C---:B------:R-:W-:Y:S02]  /*a3e0*/  ISETP.LT.OR P4, PT, R10.reuse, 0x22, P4 ;  /* 0x000000220a00780c */ /* 0x040fe40002781670 */
[----:B------:R-:W-:Y:S02]  /*a3f0*/  ISETP.LT.OR P6, PT, R10, 0x29, P6 ;  /* 0x000000290a00780c */ /* 0x000fe400037c1670 */
        /* <DEDUP_REMOVED lines=65> */
[----:B------:R-:W-:Y:S01]  /*a810*/  FSEL R85, R85, -INF , !P6 ;  /* 0xff80000055557808 */ /* 0x000fe20007000000 */
        /* <DEDUP_REMOVED lines=14> */
.L_x_965:
[----:B------:R-:W-:-:S05]  /*a900*/  IMAD.U32 R2, RZ, RZ, UR21 ;  /* 0x00000015ff027e24 */ /* 0x000fca000f8e00ff */
[----:B------:R-:W-:-:S13]  /*a910*/  ISETP.NE.AND P3, PT, R2, 0x1, PT ;  /* 0x000000010200780c */ /* 0x000fda0003f65270 */
[----:B------:R-:W0:Y:S02]  /*a920*/  @P3 LDC.64 R10, c[0x0][0x9e8] ;  /* 0x00027a00ff0a3b82 */ /* 0x000e240000000a00 */
[----:B0-----:R-:W-:-:S05]  /*a930*/  @P3 IMAD.HI.U32 R10, R13, R10, RZ ;  /* 0x0000000a0d0a3227 */ /* 0x001fca00078e00ff */
[----:B------:R-:W-:-:S07]  /*a940*/  @P3 SHF.R.U32.HI R13, RZ, R11, R10 ;  /* 0x0000000bff0d3219 */ /* 0x000fce000001160a */
.L_x_966:
[----:B------:R-:W-:Y:S05]  /*a950*/  BSYNC B0 ;  /* 0x0000000000007941 */ /* 0x000fea0003800000 */
.L_x_964:
[----:B------:R-:W-:-:S04]  /*a960*/  IMAD R13, R13, R2, -R0 ;  /* 0x000000020d0d7224 */ /* 0x000fc800078e0a00 */
[----:B------:R-:W-:-:S05]  /*a970*/  IMAD R13, R16, -0x2, R13 ;  /* 0xfffffffe100d7824 */ /* 0x000fca00078e020d */
[----:B------:R-:W-:Y:S02]  /*a980*/  VIADDMNMX R12, R13, R2, R12, PT ;  /* 0x000000020d0c7246 */ /* 0x000fe4000380010c */
[----:B------:R-:W-:-:S07]  /*a990*/  VIMNMX R6, R6, R13, !PT ;  /* 0x0000000d06067248 */ /* 0x000fce0007fe0100 */
.L_x_963:
        /* <DEDUP_REMOVED lines=34> */
[----:B------:R-:W-:Y:S02]  /*abc0*/  ISETP.GT.AND P3, PT, R6, RZ, P2 ;  /* 0x000000ff0600720c */ /* 0x000fe40001764270 */
        /* <DEDUP_REMOVED lines=9> */
[----:B------:R-:W-:Y:S02]  /*ac60*/  ISETP.GT.AND P4, PT, R6, 0x18, P2 ;  /* 0x000000180600780c */ /* 0x000fe40001784270 */
[----:B------:R-:W-:Y:S02]  /*ac70*/  FMNMX.FTZ R0, R68, R11, !PT ;  /* 0x0000000b44007209 */ /* 0x000fe40007810000 */
[----:B------:R-:W-:Y:S02]  /*ac80*/  FSEL R26, R26, -INF , !P3 ;  /* 0xff8000001a1a7808 */ /* 0x000fe40005800000 */
[----:B------:R-:W-:Y:S02]  /*ac90*/  FMNMX.FTZ R11, R69, R0, !PT ;  /* 0x00000000450b7209 */ /* 0x000fe40007810000 */
[----:B------:R-:W-:-:S02]  /*aca0*/  ISETP.LT.OR P6, PT, R12, 0x9, P6 ;  /* 0x000000090c00780c */ /* 0x000fc400037c1670 */
[----:B------:R-:W-:Y:S02]  /*acb0*/  FMNMX.FTZ R0, R72, R11, !PT ;  /* 0x0000000b48007209 */ /* 0x000fe40007810000 */
[----:B------:R-:W-:Y:S02]  /*acc0*/  ISETP.LT.OR P4, PT, R12, 0x19, P4 ;  /* 0x000000190c00780c */ /* 0x000fe40002781670 */
[----:B------:R-:W-:Y:S02]  /*acd0*/  FMNMX.FTZ R11, R73, R0, !PT ;  /* 0x00000000490b7209 */ /* 0x000fe40007810000 */
[----:B------:R-:W-:Y:S02]  /*ace0*/  FMNMX.FTZ R20, R26, R9, !PT ;  /* 0x000000091a147209 */ /* 0x000fe40007810000 */
[----:B------:R-:W-:Y:S02]  /*acf0*/  FMNMX.FTZ R0, R76, R11, !PT ;  /* 0x0000000b4c007209 */ /* 0x000fe40007810000 */
[----:B------:R-:W-:-:S02]  /*ad00*/  FSEL R30, R30, -INF , !P6 ;  /* 0xff8000001e1e7808 */ /* 0x000fc40007000000 */
[----:B------:R-:W-:Y:S02]  /*ad10*/  FMNMX.FTZ R11, R77, R0, !PT ;  /* 0x000000004d0b7209 */ /* 0x000fe40007810000 */
[----:B------:R-:W-:Y:S02]  /*ad20*/  FSEL R38, R38, -INF , !P4 ;  /* 0xff80000026267808 */ /* 0x000fe40006000000 */
[----:B------:R-:W-:Y:S02]  /*ad30*/  FMNMX.FTZ R0, R80, R11, !PT ;  /* 0x0000000b50007209 */ /* 0x000fe40007810000 */
[----:B------:R-:W-:Y:S02]  /*ad40*/  FMNMX.FTZ R15, R27, R20, !PT ;  /* 0x000000141b0f7209 */ /* 0x000fe40007810000 */
[----:B------:R-:W-:Y:S02]  /*ad50*/  FMNMX.FTZ R11, R81, R0, !PT ;  /* 0x00000000510b7209 */ /* 0x000fe40007810000 */
[----:B------:R-:W-:-:S02]  /*ad60*/  ISETP.GT.AND P4, PT, R6, 0x20, P2 ;  /* 0x000000200600780c */ /* 0x000fc40001784270 */
[----:B------:R-:W-:Y:S02]  /*ad70*/  FMNMX.FTZ R0, R84, R11, !PT ;  /* 0x0000000b54007209 */ /* 0x000fe40007810000 */
[----:B------:R-:W-:Y:S02]  /*ad80*/  FMNMX.FTZ R24, R30, R15, !PT ;  /* 0x0000000f1e187209 */ /* 0x000fe40007810000 */
[----:B------:R-:W-:Y:S02]  /*ad90*/  FMNMX.FTZ R0, R85, R0, !PT ;  /* 0x0000000055007209 */ /* 0x000fe40007810000 */
[----:B------:R-:W-:Y:S02]  /*ada0*/  ISETP.LT.OR P4, PT, R12, 0x21, P4 ;  /* 0x000000210c00780c */ /* 0x000fe40002781670 */
[----:B------:R-:W-:Y:S01]  /*adb0*/  FMNMX.FTZ R21, R31, R24, !PT ;  /* 0x000000181f157209 */ /* 0x000fe20007810000 */
[----:B------:R-:W0:Y:S01]  /*adc0*/  SHFL.BFLY PT, R11, R0, 0x2, 0x1f ;  /* 0x0c401f00000b7f89 */ /* 0x000e2200000e0000 */
[----:B------:R-:W-:-:S02]  /*add0*/  FSEL R42, R42, -INF , !P4 ;  /* 0xff8000002a2a7808 */ /* 0x000fc40006000000 */
[----:B------:R-:W-:Y:S02]  /*ade0*/  ISETP.GT.AND P4, PT, R6, 0x28, P2 ;  /* 0x000000280600780c */ /* 0x000fe40001784270 */
[----:B------:R-:W-:Y:S02]  /*adf0*/  FMNMX.FTZ R24, R34, R21, !PT ;  /* 0x0000001522187209 */ /* 0x000fe40007810000 */
[----:B------:R-:W-:Y:S02]  /*ae00*/  ISETP.LT.OR P4, PT, R12, 0x29, P4 ;  /* 0x000000290c00780c */ /* 0x000fe40002781670 */
[----:B------:R-:W-:Y:S02]  /*ae10*/  FMNMX.FTZ R21, R35, R24, !PT ;  /* 0x0000001823157209 */ /* 0x000fe40007810000 */
[----:B------:R-:W-:Y:S02]  /*ae20*/  FSEL R46, R46, -INF , !P4 ;  /* 0xff8000002e2e7808 */ /* 0x000fe40006000000 */
[----:B------:R-:W-:-:S02]  /*ae30*/  ISETP.GT.AND P4, PT, R6, 0x29, P2 ;  /* 0x000000290600780c */ /* 0x000fc40001784270 */
[----:B------:R-:W-:Y:S02]  /*ae40*/  ISETP.GT.AND P3, PT, R6, 0x30, P2 ;  /* 0x000000300600780c */ /* 0x000fe40001764270 */
[C---:B------:R-:W-:Y:S02]  /*ae50*/  ISETP.LT.OR P4, PT, R12.reuse, 0x2a, P4 ;  /* 0x0000002a0c00780c */ /* 0x040fe40002781670 */
[----:B------:R-:W-:Y:S02]  /*ae60*/  ISETP.LT.OR P3, PT, R12, 0x31, P3 ;  /* 0x000000310c00780c */ /* 0x000fe40001f61670 */
[----:B------:R-:W-:Y:S02]  /*ae70*/  FSEL R47, R47, -INF , !P4 ;  /* 0xff8000002f2f7808 */ /* 0x000fe40006000000 */
[----:B------:R-:W-:Y:S02]  /*ae80*/  ISETP.GT.AND P4, PT, R6, 0x31, P2 ;  /* 0x000000310600780c */ /* 0x000fe40001784270 */
[----:B0-----:R-:W-:-:S02]  /*ae90*/  FMNMX.FTZ R11, R0, R11, !PT ;  /* 0x0000000b000b7209 */ /* 0x001fc40007810000 */
[----:B------:R-:W-:Y:S02]  /*aea0*/  FSEL R50, R50, -INF , !P3 ;  /* 0xff80000032327808 */ /* 0x000fe40005800000 */
[----:B------:R-:W-:Y:S01]  /*aeb0*/  ISETP.GT.AND P3, PT, R6, 0x38, P2 ;  /* 0x000000380600780c */ /* 0x000fe20001764270 */
[----:B------:R-:W0:Y:S01]  /*aec0*/  SHFL.BFLY PT, R2, R11, 0x1, 0x1f ;  /* 0x0c201f000b027f89 */ /* 0x000e2200000e0000 */
[C---:B------:R-:W-:Y:S02]  /*aed0*/  ISETP.LT.OR P4, PT, R12.reuse, 0x32, P4 ;  /* 0x000000320c00780c */ /* 0x040fe40002781670 */
[----:B------:R-:W-:Y:S02]  /*aee0*/  ISETP.LT.OR P3, PT, R12, 0x39, P3 ;  /* 0x000000390c00780c */ /* 0x000fe40001f61670 */
[----:B------:R-:W-:Y:S02]  /*aef0*/  FSEL R51, R51, -INF , !P4 ;  /* 0xff80000033337808 */ /* 0x000fe40006000000 */
[----:B------:R-:W-:-:S02]  /*af00*/  ISETP.GT.AND P4, PT, R6, 0x39, P2 ;  /* 0x000000390600780c */ /* 0x000fc40001784270 */
[----:B------:R-:W-:Y:S02]  /*af10*/  FSEL R54, R54, -INF , !P3 ;  /* 0xff80000036367808 */ /* 0x000fe40005800000 */
[----:B------:R-:W-:Y:S02]  /*af20*/  ISETP.GT.AND P3, PT, R6, 0x40, P2 ;  /* 0x000000400600780c */ /* 0x000fe40001764270 */
[C---:B------:R-:W-:Y:S02]  /*af30*/  ISETP.LT.OR P4, PT, R12.reuse, 0x3a, P4 ;  /* 0x0000003a0c00780c */ /* 0x040fe40002781670 */
[----:B------:R-:W-:Y:S02]  /*af40*/  ISETP.LT.OR P3, PT, R12, 0x41, P3 ;  /* 0x000000410c00780c */ /* 0x000fe40001f61670 */
[----:B------:R-:W-:Y:S02]  /*af50*/  FSEL R55, R55, -INF , !P4 ;  /* 0xff80000037377808 */ /* 0x000fe40006000000 */
[----:B------:R-:W-:-:S02]  /*af60*/  ISETP.GT.AND P4, PT, R6, 0x41, P2 ;  /* 0x000000410600780c */ /* 0x000fc40001784270 */
[----:B------:R-:W-:Y:S02]  /*af70*/  FSEL R58, R58, -INF , !P3 ;  /* 0xff8000003a3a7808 */ /* 0x000fe40005800000 */
[----:B------:R-:W-:Y:S02]  /*af80*/  ISETP.GT.AND P3, PT, R6, 0x48, P2 ;  /* 0x000000480600780c */ /* 0x000fe40001764270 */
[----:B0-----:R-:W-:Y:S02]  /*af90*/  FMNMX.FTZ R2, R11, R2, !PT ;  /* 0x000000020b027209 */ /* 0x001fe40007810000 */
[----:B------:R-:W-:Y:S02]  /*afa0*/  ISETP.LT.OR P4, PT, R12, 0x42, P4 ;  /* 0x000000420c00780c */ /* 0x000fe40002781670 */
[C---:B------:R-:W-:Y:S01]  /*afb0*/  FSETP.NEU.FTZ.AND P6, PT, R2.reuse, -INF , PT ;  /* 0xff8000000200780b */ /* 0x040fe20003fdd000 */
[----:B------:R-:W-:-:S01]  /*afc0*/  FFMA.FTZ R0, R2, R13, -8 ;  /* 0xc100000002007423 */ /* 0x000fc2000001000d */
[----:B------:R-:W-:-:S02]  /*afd0*/  ISETP.LT.OR P3, PT, R12, 0x49, P3 ;  /* 0x000000490c00780c */ /* 0x000fc40001f61670 */
[----:B------:R-:W-:Y:S02]  /*afe0*/  FSEL R59, R59, -INF , !P4 ;  /* 0xff8000003b3b7808 */ /* 0x000fe40006000000 */
[----:B------:R-:W-:Y:S02]  /*aff0*/  FSEL R0, R0, RZ, P6 ;  /* 0x000000ff00007208 */ /* 0x000fe40003000000 */
[----:B------:R-:W-:Y:S02]  /*b000*/  ISETP.GT.AND P4, PT, R6, 0x49, P2 ;  /* 0x000000490600780c */ /* 0x000fe40001784270 */
[----:B------:R-:W-:Y:S01]  /*b010*/  FSEL R62, R62, -INF , !P3 ;  /* 0xff8000003e3e7808 */ /* 0x000fe20005800000 */
[----:B------:R-:W-:-:S01]  /*b020*/  FFMA.FTZ R11, R28, UR43, -R0 ;  /* 0x0000002b1c0b7c23 */ /* 0x000fc20008010800 */
[----:B------:R-:W-:Y:S01]  /*b030*/  FMNMX.FTZ R28, R38, R21, !PT ;  /* 0x00000015261c7209 */ /* 0x000fe20007810000 */
[----:B------:R-:W-:-:S01]  /*b040*/  FFMA.FTZ R10, R7, UR43, -R0 ;  /* 0x0000002b070a7c23 */ /* 0x000fc20008010800 */
[--C-:B------:R-:W-:Y:S01]  /*b050*/  FFMA.FTZ R7, R25, UR43, -R0.reuse ;  /* 0x0000002b19077c23 */ /* 0x100fe20008010800 */
[----:B------:R-:W-:-:S01]  /*b060*/  FFMA.FTZ R13, R32, UR43, -R0 ;  /* 0x0000002b200d7c23 */ /* 0x000fc20008010800 */
[----:B------:R-:W-:Y:S01]  /*b070*/  FMNMX.FTZ R25, R39, R28, !PT ;  /* 0x0000001c27197209 */ /* 0x000fe20007810000 */
[----:B------:R-:W-:-:S01]  /*b080*/  FFMA.FTZ R14, R29, UR43, -R0 ;  /* 0x0000002b1d0e7c23 */ /* 0x000fc20008010800 */
[--C-:B------:R-:W-:Y:S01]  /*b090*/  FFMA.FTZ R33, R33, UR43, -R0.reuse ;  /* 0x0000002b21217c23 */ /* 0x100fe20008010800 */
[----:B------:R-:W-:-:S01]  /*b0a0*/  FFMA.FTZ R15, R36, UR43, -R0 ;  /* 0x0000002b240f7c23 */ /* 0x000fc20008010800 */
[----:B------:R-:W-:Y:S01]  /*b0b0*/  FMNMX.FTZ R28, R42, R25, !PT ;  /* 0x000000192a1c7209 */ /* 0x000fe20007810000 */
[----:B------:R-:W-:-:S01]  /*b0c0*/  FFMA.FTZ R37, R37, UR43, -R0 ;  /* 0x0000002b25257c23 */ /* 0x000fc20008010800 */
        /* <DEDUP_REMOVED lines=9> */
[----:B------:R-:W-:Y:S01]  /*b160*/  ISETP.LT.OR P3, PT, R12, 0x51, P3 ;  /* 0x000000510c00780c */ /* 0x000fe20001f61670 */
[--C-:B------:R-:W-:Y:S01]  /*b170*/  FFMA.FTZ R25, R44, UR43, -R0.reuse ;  /* 0x0000002b2c197c23 */ /* 0x100fe20008010800 */
[----:B------:R-:W-:Y:S01]  /*b180*/  FMNMX.FTZ R29, R47, R32, !PT ;  /* 0x000000202f1d7209 */ /* 0x000fe20007810000 */
[--C-:B------:R-:W-:Y:S01]  /*b190*/  FFMA.FTZ R57, R57, UR43, -R0.reuse ;  /* 0x0000002b39397c23 */ /* 0x100fe20008010800 */
[----:B------:R-:W-:Y:S01]  /*b1a0*/  FSEL R63, R63, -INF , !P4 ;  /* 0xff8000003f3f7808 */ /* 0x000fe20006000000 */
[--C-:B------:R-:W-:Y:S01]  /*b1b0*/  FFMA.FTZ R49, R49, UR43, -R0.reuse ;  /* 0x0000002b31317c23 */ /* 0x100fe20008010800 */
[----:B------:R-:W-:Y:S01]  /*b1c0*/  FMNMX.FTZ R32, R50, R29, !PT ;  /* 0x0000001d32207209 */ /* 0x000fe20007810000 */
[----:B------:R-:W-:Y:S01]  /*b1d0*/  MUFU.EX2 R28, R41 ;  /* 0x00000029001c7308 */ /* 0x000fe20000000800 */
[----:B------:R-:W-:Y:S01]  /*b1e0*/  ISETP.GT.AND P4, PT, R6, 0x51, P2 ;  /* 0x000000510600780c */ /* 0x000fe20001784270 */
[--C-:B------:R-:W-:Y:S01]  /*b1f0*/  FFMA.FTZ R53, R53, UR43, -R0.reuse ;  /* 0x0000002b35357c23 */ /* 0x100fe20008010800 */
[----:B------:R-:W-:Y:S01]  /*b200*/  FMNMX.FTZ R29, R51, R32, !PT ;  /* 0x00000020331d7209 */ /* 0x000fe20007810000 */
[--C-:B------:R-:W-:Y:S01]  /*b210*/  FFMA.FTZ R64, R64, UR43, -R0.reuse ;  /* 0x0000002b40407c23 */ /* 0x100fe20008010800 */
[----:B------:R-:W-:Y:S01]  /*b220*/  FSEL R66, R66, -INF , !P3 ;  /* 0xff80000042427808 */ /* 0x000fe20005800000 */
[--C-:B------:R-:W-:Y:S01]  /*b230*/  FFMA.FTZ R85, R85, UR43, -R0.reuse ;  /* 0x0000002b55557c23 */ /* 0x100fe20008010800 */
[----:B------:R-:W-:Y:S01]  /*b240*/  FMNMX.FTZ R36, R54, R29, !PT ;  /* 0x0000001d36247209 */ /* 0x000fe20007810000 */
[----:B------:R-:W-:Y:S01]  /*b250*/  FFMA.FTZ R29, R48, UR43, -R0 ;  /* 0x0000002b301d7c23 */ /* 0x000fe20008010800 */
[----:B------:R-:W-:Y:S01]  /*b260*/  ISETP.GT.AND P3, PT, R6, 0x58, P2 ;  /* 0x000000580600780c */ /* 0x000fe20001764270 */
[----:B------:R-:W-:Y:S01]  /*b270*/  MUFU.EX2 R32, R45 ;  /* 0x0000002d00207308 */ /* 0x000fe20000000800 */
[----:B0-----:R-:W-:-:S02]  /*b280*/  FMNMX.FTZ R33, R55, R36, !PT ;  /* 0x0000002437217209 */ /* 0x001fc40007810000 */
[----:B------:R-:W-:Y:S02]  /*b290*/  ISETP.LT.OR P4, PT, R12, 0x52, P4 ;  /* 0x000000520c00780c */ /* 0x000fe40002781670 */
[----:B------:R-:W-:Y:S02]  /*b2a0*/  FMNMX.FTZ R36, R58, R33, !PT ;  /* 0x000000213a247209 */ /* 0x000fe40007810000 */
[----:B------:R-:W-:Y:S01]  /*b2b0*/  ISETP.LT.OR P3, PT, R12, 0x59, P3 ;  /* 0x000000590c00780c */ /* 0x000fe20001f61670 */
[----:B------:R-:W-:Y:S01]  /*b2c0*/  MUFU.EX2 R10, R10 ;  /* 0x0000000a000a7308 */ /* 0x000fe20000000800 */
[----:B------:R-:W-:Y:S02]  /*b2d0*/  FMNMX.FTZ R33, R59, R36, !PT ;  /* 0x000000243b217209 */ /* 0x000fe40007810000 */
[----:B------:R-:W-:Y:S02]  /*b2e0*/  FSEL R67, R67, -INF , !P4 ;  /* 0xff80000043437808 */ /* 0x000fe40006000000 */
[----:B------:R-:W-:Y:S01]  /*b2f0*/  FMNMX.FTZ R40, R62, R33, !PT ;  /* 0x000000213e287209 */ /* 0x000fe20007810000 */
[--C-:B------:R-:W-:Y:S01]  /*b300*/  FFMA.FTZ R33, R52, UR43, -R0.reuse ;  /* 0x0000002b34217c23 */ /* 0x100fe20008010800 */
[----:B------:R-:W-:Y:S01]  /*b310*/  ISETP.GT.AND P4, PT, R6, 0x59, P2 ;  /* 0x000000590600780c */ /* 0x000fe20001784270 */
[----:B------:R0:W-:Y:S01]  /*b320*/  MUFU.EX2 R36, R49 ;  /* 0x0000003100247308 */ /* 0x0001e20000000800 */
[----:B-1----:R-:W-:Y:S01]  /*b330*/  FMNMX.FTZ R37, R63, R40, !PT ;  /* 0x000000283f257209 */ /* 0x002fe20007810000 */
[----:B------:R-:W-:Y:S01]  /*b340*/  FFMA.FTZ R52, R72, UR43, -R0 ;  /* 0x0000002b48347c23 */ /* 0x000fe20008010800 */
[----:B------:R-:W-:-:S02]  /*b350*/  FSEL R70, R70, -INF , !P3 ;  /* 0xff80000046467808 */ /* 0x000fc40005800000 */
[----:B------:R-:W-:Y:S02]  /*b360*/  FMNMX.FTZ R40, R66, R37, !PT ;  /* 0x0000002542287209 */ /* 0x000fe40007810000 */
[----:B------:R-:W-:Y:S01]  /*b370*/  ISETP.GT.AND P3, PT, R6, 0x60, P2 ;  /* 0x000000600600780c */ /* 0x000fe20001764270 */
[----:B------:R-:W-:Y:S01]  /*b380*/  MUFU.EX2 R7, R7 ;  /* 0x0000000700077308 */ /* 0x000fe20000000800 */
[C---:B------:R-:W-:Y:S01]  /*b390*/  ISETP.LT.OR P4, PT, R12.reuse, 0x5a, P4 ;  /* 0x0000005a0c00780c */ /* 0x040fe20002781670 */
[----:B0-----:R-:W-:Y:S01]  /*b3a0*/  FFMA.FTZ R49, R69, UR43, -R0 ;  /* 0x0000002b45317c23 */ /* 0x001fe20008010800 */
[----:B------:R-:W-:Y:S02]  /*b3b0*/  FMNMX.FTZ R37, R67, R40, !PT ;  /* 0x0000002843257209 */ /* 0x000fe40007810000 */
[----:B------:R-:W-:Y:S02]  /*b3c0*/  ISETP.LT.OR P3, PT, R12, 0x61, P3 ;  /* 0x000000610c00780c */ /* 0x000fe40001f61670 */
[----:B------:R-:W-:Y:S01]  /*b3d0*/  FSEL R71, R71, -INF , !P4 ;  /* 0xff80000047477808 */ /* 0x000fe20006000000 */
[----:B------:R0:W-:Y:S01]  /*b3e0*/  MUFU.EX2 R40, R53 ;  /* 0x0000003500287308 */ /* 0x0001e20000000800 */
[----:B------:R-:W-:-:S02]  /*b3f0*/  ISETP.GT.AND P4, PT, R6, 0x61, P2 ;  /* 0x000000610600780c */ /* 0x000fc40001784270 */
[----:B------:R-:W-:Y:S01]  /*b400*/  FMNMX.FTZ R44, R70, R37, !PT ;  /* 0x00000025462c7209 */ /* 0x000fe20007810000 */
[----:B------:R-:W-:-:S01]  /*b410*/  FFMA.FTZ R37, R56, UR43, -R0 ;  /* 0x0000002b38257c23 */ /* 0x000fc20008010800 */
[----:B------:R-:W-:Y:S02]  /*b420*/  FSEL R74, R74, -INF , !P3 ;  /* 0xff8000004a4a7808 */ /* 0x000fe40005800000 */
[----:B------:R-:W-:Y:S01]  /*b430*/  ISETP.GT.AND P3, PT, R6, 0x68, P2 ;  /* 0x000000680600780c */ /* 0x000fe20001764270 */
[----:B------:R-:W-:Y:S01]  /*b440*/  MUFU.EX2 R11, R11 ;  /* 0x0000000b000b7308 */ /* 0x000fe20000000800 */
[C---:B------:R-:W-:Y:S01]  /*b450*/  ISETP.LT.OR P4, PT, R12.reuse, 0x62, P4 ;  /* 0x000000620c00780c */ /* 0x040fe20002781670 */
[----:B0-----:R-:W-:Y:S01]  /*b460*/  FFMA.FTZ R53, R73, UR43, -R0 ;  /* 0x0000002b49357c23 */ /* 0x001fe20008010800 */
[----:B------:R-:W-:Y:S02]  /*b470*/  FMNMX.FTZ R41, R71, R44, !PT ;  /* 0x0000002c47297209 */ /* 0x000fe40007810000 */
[----:B------:R-:W-:-:S02]  /*b480*/  ISETP.LT.OR P3, PT, R12, 0x69, P3 ;  /* 0x000000690c00780c */ /* 0x000fc40001f61670 */
[----:B------:R-:W-:Y:S01]  /*b490*/  FSEL R75, R75, -INF , !P4 ;  /* 0xff8000004b4b7808 */ /* 0x000fe20006000000 */
[----:B------:R-:W-:Y:S01]  /*b4a0*/  MUFU.EX2 R14, R14 ;  /* 0x0000000e000e7308 */ /* 0x000fe20000000800 */
[----:B------:R-:W-:Y:S02]  /*b4b0*/  ISETP.GT.AND P4, PT, R6, 0x69, P2 ;  /* 0x000000690600780c */ /* 0x000fe40001784270 */
[----:B------:R-:W-:Y:S02]  /*b4c0*/  FMNMX.FTZ R44, R74, R41, !PT ;  /* 0x000000294a2c7209 */ /* 0x000fe40007810000 */
[----:B------:R-:W-:Y:S02]  /*b4d0*/  FSEL R78, R78, -INF , !P3 ;  /* 0xff8000004e4e7808 */ /* 0x000fe40005800000 */
[----:B------:R-:W-:Y:S01]  /*b4e0*/  ISETP.GT.AND P3, PT, R6, 0x70, P2 ;  /* 0x000000700600780c */ /* 0x000fe20001764270 */
[----:B------:R-:W-:Y:S01]  /*b4f0*/  MUFU.EX2 R13, R13 ;  /* 0x0000000d000d7308 */ /* 0x000fe20000000800 */
[----:B------:R-:W-:-:S02]  /*b500*/  ISETP.LT.OR P4, PT, R12, 0x6a, P4 ;  /* 0x0000006a0c00780c */ /* 0x000fc40002781670 */
[----:B------:R-:W-:Y:S02]  /*b510*/  FMNMX.FTZ R41, R75, R44, !PT ;  /* 0x0000002c4b297209 */ /* 0x000fe40007810000 */
[----:B------:R-:W-:Y:S02]  /*b520*/  ISETP.LT.OR P3, PT, R12, 0x71, P3 ;  /* 0x000000710c00780c */ /* 0x000fe40001f61670 */
[----:B------:R-:W-:Y:S01]  /*b530*/  FSEL R79, R79, -INF , !P4 ;  /* 0xff8000004f4f7808 */ /* 0x000fe20006000000 */
[----:B------:R0:W-:Y:S01]  /*b540*/  MUFU.EX2 R44, R57 ;  /* 0x00000039002c7308 */ /* 0x0001e20000000800 */
[----:B------:R-:W-:Y:S02]  /*b550*/  ISETP.GT.AND P4, PT, R6, 0x71, P2 ;  /* 0x000000710600780c */ /* 0x000fe40001784270 */
[----:B------:R-:W-:Y:S02]  /*b560*/  FMNMX.FTZ R48, R78, R41, !PT ;  /* 0x000000294e307209 */ /* 0x000fe40007810000 */
[----:B------:R-:W-:-:S02]  /*b570*/  FSEL R82, R82, -INF , !P3 ;  /* 0xff80000052527808 */ /* 0x000fc40005800000 */
[----:B------:R-:W-:Y:S01]  /*b580*/  ISETP.GT.AND P3, PT, R6, 0x78, P2 ;  /* 0x000000780600780c */ /* 0x000fe20001764270 */
[----:B------:R-:W-:Y:S01]  /*b590*/  MUFU.EX2 R15, R15 ;  /* 0x0000000f000f7308 */ /* 0x000fe20000000800 */
[----:B------:R-:W-:Y:S02]  /*b5a0*/  ISETP.LT.OR P4, PT, R12, 0x72, P4 ;  /* 0x000000720c00780c */ /* 0x000fe40002781670 */
[----:B------:R-:W-:Y:S02]  /*b5b0*/  FMNMX.FTZ R41, R79, R48, !PT ;  /* 0x000000304f297209 */ /* 0x000fe40007810000 */
[----:B------:R-:W-:Y:S01]  /*b5c0*/  ISETP.GT.AND P2, PT, R6, 0x79, P2 ;  /* 0x000000790600780c */ /* 0x000fe20001744270 */
[--C-:B------:R-:W-:Y:S01]  /*b5d0*/  FFMA.FTZ R6, R60, UR43, -R0.reuse ;  /* 0x0000002b3c067c23 */ /* 0x100fe20008010800 */
[----:B------:R-:W-:Y:S01]  /*b5e0*/  ISETP.LT.OR P3, PT, R12, 0x79, P3 ;  /* 0x000000790c00780c */ /* 0x000fe20001f61670 */
[--C-:B------:R-:W-:Y:S01]  /*b5f0*/  FFMA.FTZ R60, R80, UR43, -R0.reuse ;  /* 0x0000002b503c7c23 */ /* 0x100fe20008010800 */
[----:B------:R-:W-:Y:S01]  /*b600*/  FSEL R83, R83, -INF , !P4 ;  /* 0xff80000053537808 */ /* 0x000fe20006000000 */
[----:B------:R-:W-:Y:S01]  /*b610*/  MUFU.EX2 R21, R21 ;  /* 0x0000001500157308 */ /* 0x000fe20000000800 */
[----:B------:R-:W-:Y:S01]  /*b620*/  FMNMX.FTZ R48, R82, R41, !PT ;  /* 0x0000002952307209 */ /* 0x000fe20007810000 */
[--C-:B------:R-:W-:Y:S01]  /*b630*/  FFMA.FTZ R41, R61, UR43, -R0.reuse ;  /* 0x0000002b3d297c23 */ /* 0x100fe20008010800 */
[----:B------:R-:W-:Y:S01]  /*b640*/  ISETP.LT.OR P2, PT, R12, 0x7a, P2 ;  /* 0x0000007a0c00780c */ /* 0x000fe20001741670 */
[----:B------:R-:W-:Y:S01]  /*b650*/  FFMA.FTZ R61, R81, UR43, -R0 ;  /* 0x0000002b513d7c23 */ /* 0x000fe20008010800 */
[----:B------:R-:W-:-:S02]  /*b660*/  FSEL R86, R86, -INF , !P3 ;  /* 0xff80000056567808 */ /* 0x000fc40005800000 */
[----:B------:R-:W-:Y:S01]  /*b670*/  FMNMX.FTZ R45, R83, R48, !PT ;  /* 0x00000030532d7209 */ /* 0x000fe20007810000 */
[----:B------:R-:W-:-:S01]  /*b680*/  FFMA.FTZ R48, R68, UR43, -R0 ;  /* 0x0000002b44307c23 */ /* 0x000fc20008010800 */
[----:B------:R-:W-:Y:S01]  /*b690*/  FSEL R87, R87, -INF , !P2 ;  /* 0xff80000057577808 */ /* 0x000fe20005000000 */
[----:B------:R-:W-:Y:S01]  /*b6a0*/  MUFU.EX2 R25, R25 ;  /* 0x0000001900197308 */ /* 0x000fe20000000800 */
[----:B------:R-:W-:Y:S01]  /*b6b0*/  FMNMX.FTZ R12, R86, R45, !PT ;  /* 0x0000002d560c7209 */ /* 0x000fe20007810000 */
[----:B------:R-:W-:Y:S01]  /*b6c0*/  FFMA.FTZ R45, R65, UR43, -R0 ;  /* 0x0000002b412d7c23 */ /* 0x000fe20008010800 */
[----:B------:R-:W-:Y:S02]  /*b6d0*/  FSEL R69, R2, RZ, P6 ;  /* 0x000000ff02457208 */ /* 0x000fe40003000000 */
[----:B------:R-:W-:-:S03]  /*b6e0*/  FMNMX.FTZ R56, R87, R12, !PT ;  /* 0x0000000c57387209 */ /* 0x000fc60007810000 */
[----:B------:R1:W-:Y:S01]  /*b6f0*/  MUFU.EX2 R12, R64 ;  /* 0x00000040000c7308 */ /* 0x0003e20000000800 */
[----:B------:R-:W-:-:S01]  /*b700*/  FADD.FTZ R8, -R69, R8 ;  /* 0x0000000845087221 */ /* 0x000fc20000010100 */
[----:B0-----:R-:W0:Y:S06]  /*b710*/  SHFL.BFLY PT, R57, R56, 0x2, 0x1f ;  /* 0x0c401f0038397f89 */ /* 0x001e2c00000e0000 */
[----:B------:R-:W-:Y:S01]  /*b720*/  MUFU.EX2 R29, R29 ;  /* 0x0000001d001d7308 */ /* 0x000fe20000000800 */
[----:B-1----:R-:W-:-:S07]  /*b730*/  FFMA.FTZ R64, R84, UR43, -R0 ;  /* 0x0000002b54407c23 */ /* 0x002fce0008010800 */
[----:B------:R-:W-:Y:S08]  /*b740*/  MUFU.EX2 R33, R33 ;  /* 0x0000002100217308 */ /* 0x000ff00000000800 */
[----:B------:R-:W-:Y:S01]  /*b750*/  MUFU.EX2 R37, R37 ;  /* 0x0000002500257308 */ /* 0x000fe20000000800 */
[----:B0-----:R-:W-:Y:S01]  /*b760*/  FMNMX.FTZ R65, R56, R57, !PT ;  /* 0x0000003938417209 */ /* 0x001fe20007810000 */
[--C-:B------:R-:W-:Y:S01]  /*b770*/  FFMA.FTZ R56, R76, UR43, -R0.reuse ;  /* 0x0000002b4c387c23 */ /* 0x100fe20008010800 */
[----:B------:R-:W-:-:S03]  /*b780*/  FFMA.FTZ R57, R77, UR43, -R0 ;  /* 0x0000002b4d397c23 */ /* 0x000fc60008010800 */
[----:B------:R-:W0:Y:S02]  /*b790*/  SHFL.BFLY PT, R68, R65, 0x1, 0x1f ;  /* 0x0c201f0041447f89 */ /* 0x000e2400000e0000 */
[----:B------:R-:W-:Y:S08]  /*b7a0*/  MUFU.EX2 R6, R6 ;  /* 0x0000000600067308 */ /* 0x000ff00000000800 */
[----:B------:R-:W-:Y:S08]  /*b7b0*/  MUFU.EX2 R41, R41 ;  /* 0x0000002900297308 */ /* 0x000ff00000000800 */
[----:B------:R-:W-:Y:S01]  /*b7c0*/  MUFU.EX2 R45, R45 ;  /* 0x0000002d002d7308 */ /* 0x000fe20000000800 */
[----:B0-----:R-:W-:Y:S01]  /*b7d0*/  FMNMX.FTZ R0, R65, R68, !PT ;  /* 0x0000004441007209 */ /* 0x001fe20007810000 */
[----:B------:R-:W-:-:S06]  /*b7e0*/  IMAD.U32 R65, RZ, RZ, UR43 ;  /* 0x0000002bff417e24 */ /* 0x000fcc000f8e00ff */
[----:B------:R-:W-:Y:S01]  /*b7f0*/  MUFU.EX2 R48, R48 ;  /* 0x0000003000307308 */ /* 0x000fe20000000800 */
[C---:B------:R-:W-:Y:S01]  /*b800*/  FSETP.NEU.FTZ.AND P2, PT, R0.reuse, -INF , PT ;  /* 0xff8000000000780b */ /* 0x040fe20003f5d000 */
[----:B------:R-:W-:Y:S01]  /*b810*/  FFMA.FTZ R68, R0, R65, -8 ;  /* 0xc100000000447423 */ /* 0x000fe20000010041 */
[----:B------:R-:W-:-:S04]  /*b820*/  FMUL.FTZ R65, R8, UR43 ;  /* 0x0000002b08417c20 */ /* 0x000fc80008410000 */
[----:B------:R-:W-:Y:S01]  /*b830*/  FSEL R8, R68, RZ, P2 ;  /* 0x000000ff44087208 */ /* 0x000fe20001000000 */
[----:B------:R-:W-:Y:S01]  /*b840*/  MUFU.EX2 R49, R49 ;  /* 0x0000003100317308 */ /* 0x000fe20000000800 */
        /* <DEDUP_REMOVED lines=87> */
[----:B------:R-:W-:Y:S01]  /*bdc0*/  FFMA.FTZ R71, R78, UR43, -R8 ;  /* 0x0000002b4e477c23 */ /* 0x000fe20008010808 */
[----:B------:R-:W-:-:S01]  /*bdd0*/  FADD.FTZ R78, R48, R77 ;  /* 0x0000004d304e7221 */ /* 0x000fc20000010000 */
[--C-:B------:R-:W-:Y:S01]  /*bde0*/  FFMA.FTZ R76, R83, UR43, -R8.reuse ;  /* 0x0000002b534c7c23 */ /* 0x100fe20008010808 */
[----:B------:R-:W-:-:S03]  /*bdf0*/  FFMA.FTZ R77, R86, UR43, -R8 ;  /* 0x0000002b564d7c23 */ /* 0x000fc60008010808 */
[----:B------:R-:W1:Y:S01]  /*be00*/  MUFU.EX2 R55, R55 ;  /* 0x0000003700377308 */ /* 0x000e620000000800 */
[----:B--2---:R-:W-:-:S01]  /*be10*/  FADD.FTZ R75, R51, R74 ;  /* 0x0000004a334b7221 */ /* 0x004fc20000010000 */
[----:B------:R-:W-:Y:S01]  /*be20*/  FFMA.FTZ R74, R79, UR43, -R8 ;  /* 0x0000002b4f4a7c23 */ /* 0x000fe20008010808 */
[----:B------:R-:W-:-:S05]  /*be30*/  FADD.FTZ R79, R49, R78 ;  /* 0x0000004e314f7221 */ /* 0x000fca0000010000 */
[----:B------:R-:W2:Y:S01]  /*be40*/  MUFU.EX2 R62, R62 ;  /* 0x0000003e003e7308 */ /* 0x000ea20000000800 */
[----:B0-----:R-:W-:-:S01]  /*be50*/  FADD.FTZ R4, R58, R75 ;  /* 0x0000004b3a047221 */ /* 0x001fc20000010000 */
[--C-:B------:R-:W-:Y:S01]  /*be60*/  FFMA.FTZ R75, R82, UR43, -R8.reuse ;  /* 0x0000002b524b7c23 */ /* 0x100fe20008010808 */
[----:B------:R-:W-:-:S05]  /*be70*/  FFMA.FTZ R8, R87, UR43, -R8 ;  /* 0x0000002b57087c23 */ /* 0x000fca0008010808 */
        /* <DEDUP_REMOVED lines=44> */
.L_x_967:
        /* <DEDUP_REMOVED lines=90> */
.L_x_950:
[----:B------:R-:W-:Y:S06]  /*c6e0*/  BAR.ARV 0x8, 0x200 ;  /* 0x0208000000007b1d */ /* 0x000fec0000002000 */
[----:B------:R-:W-:Y:S05]  /*c6f0*/  @!P0 BRA `(.L_x_969) ;  /* 0x0000000000048947 */ /* 0x000fea0003800000 */
[----:B------:R-:W-:Y:S01]  /*c700*/  BPT.TRAP 0x1 ;  /* 0x000000040000795c */ /* 0x000fe20000300000 */
.L_x_969:
[----:B------:R-:W-:Y:S01]  /*c710*/  ULEA UR14, UR52, UR46, 0x3 ;  /* 0x0000002e340e7291 */ /* 0x000fe2000f8e183f */
[----:B------:R-:W-:-:S05]  /*c720*/  IMAD.U32 R3, RZ, RZ, UR53 ;  /* 0x00000035ff037e24 */ /* 0x000fca000f8e00ff */
[----:B------:R-:W-:-:S04]  /*c730*/  SHF.L.U32 R3, R3, 0x1f, RZ ;  /* 0x0000001f03037819 */ /* 0x000fc800000006ff */
[----:B------:R0:W1:Y:S01]  /*c740*/  SYNCS.PHASECHK.TRANS64.TRYWAIT P1, [UR14+0x19c50], R3 ;  /* 0x019c5003ff0075a7 */ /* 0x000062000802014e */
[----:B------:R-:W-:Y:S05]  /*c750*/  @!P0 BRA `(.L_x_970) ;  /* 0x0000000000048947 */ /* 0x000fea0003800000 */
[----:B------:R-:W-:Y:S01]  /*c760*/  BPT.TRAP 0x1 ;  /* 0x000000040000795c */ /* 0x000fe20000300000 */
.L_x_970:
[----:B-1----:R-:W-:Y:S05]  /*c770*/  @P1 BRA `(.L_x_971) ;  /* 0x0000000000081947 */ /* 0x002fea0003800000 */
[----:B------:R-:W1:Y:S02]  /*c780*/  SYNCS.PHASECHK.TRANS64.TRYWAIT P1, [UR14+0x19c50], R3 ;  /* 0x019c5003ff0075a7 */ /* 0x000e64000802014e */
[----:B-1----:R-:W-:Y:S05]  /*c790*/  @!P1 BRA `(.L_x_972) ;  /* 0x0000008400b49947 */ /* 0x002fea0003800000 */
.L_x_971:
        /* <DEDUP_REMOVED lines=15> */
[----:B------:R-:W-:Y:S02]  /*c890*/  @UP0 UIMAD UR7, UR48, UR11, UR6 ;  /* 0x0000000b300702a4 */ /* 0x000fe4000f8e0206 */
[----:B------:R-:W-:-:S02]  /*c8a0*/  UIMAD UR6, UR52, 0x300, UR46 ;  /* 0x00000300340678a4 */ /* 0x000fc4000f8e022e */
[----:B------:R-:W-:Y:S01]  /*c8b0*/  @UP0 UIADD3 UR9, UR9, UR7, URZ ;  /* 0x0000000709090290 */ /* 0x000fe2000fffe03f */
[----:B------:R-:W-:Y:S02]  /*c8c0*/  @UP0 ULDC.64 UR12, c[0x0][0x9d0] ;  /* 0x00027400000c0ab9 */ /* 0x000fe40000000a00 */
[----:B------:R-:W-:Y:S01]  /*c8d0*/  UMOV UR7, 0x40000040 ;  /* 0x4000004000077882 */ /* 0x000fe20000000000 */
[----:B------:R-:W-:Y:S02]  /*c8e0*/  @UP0 UIMAD UR10, UR15, UR12, URZ ;  /* 0x0000000c0f0a02a4 */ /* 0x000fe4000f8e023f */
[----:B------:R-:W-:Y:S01]  /*c8f0*/  @UP0 UIMAD.WIDE.U32 UR8, UR49, UR12, UR8 ;  /* 0x0000000c310802a5 */ /* 0x000fe2000f8e0008 */
[----:B------:R-:W-:Y:S01]  /*c900*/  QGMMA.64x96x32.F32.E4M3.E4M3 R88, R148, gdesc[UR4], R88, gsb0 ;  /* 0x0160000494587df3 */ /* 0x000fe20008000858 */
[----:B------:R-:W-:Y:S02]  /*c910*/  @UP0 UIMAD UR10, UR49, UR13, UR10 ;  /* 0x0000000d310a02a4 */ /* 0x000fe4000f8e020a */
[----:B------:R-:W-:-:S02]  /*c920*/  @UP0 ULEA UR4, UP1, UR8, UR4, 0x2 ;  /* 0x0000000408040291 */ /* 0x000fc4000f82103f */
[----:B------:R-:W-:-:S04]  /*c930*/  @UP0 UIADD3 UR7, UR9, UR10, URZ ;  /* 0x0000000a09070290 */ /* 0x000fc8000fffe03f */
[----:B------:R-:W-:Y:S01]  /*c940*/  @UP0 ULEA.HI.X UR5, UR8, UR5, UR7, 0x2, UP1 ;  /* 0x0000000508050291 */ /* 0x000fe200088f1407 */
[----:B-1----:R-:W-:-:S05]  /*c950*/  IMAD.U32 R6, RZ, RZ, UR4 ;  /* 0x00000004ff067e24 */ /* 0x002fca000f8e00ff */
        /* <DEDUP_REMOVED lines=30> */
[----:B------:R-:W-:Y:S01]  /*cb40*/  @P1 MUFU.RCP R4, R12 ;  /* 0x0000000c00041308 */ /* 0x000fe20000001000 */
[----:B------:R-:W-:Y:S02]  /*cb50*/  WARPGROUP.DEPBAR.LE gsb0, 0x0 ;  /* 0x00008000000079c5 */ /* 0x000fe40000010000 */
[----:B------:R-:W-:-:S06]  /*cb60*/  WARPGROUP.ARRIVE ;  /* 0x00000000000079c5 */ /* 0x000fcc0000000000 */
[----:B------:R-:W-:Y:S01]  /*cb70*/  QGMMA.64x96x32.F32.E4M3.E4M3 R88, R136, gdesc[UR4], R88, gsb0 ;  /* 0x0160000488587df3 */ /* 0x000fe20008000858 */
[----:B------:R-:W-:Y:S01]  /*cb80*/  FSETP.NE.FTZ.AND P1, PT, R13, RZ, PT ;  /* 0x000000ff0d00720b */ /* 0x000fe20003f35000 */
[----:B------:R-:W-:Y:S01]  /*cb90*/  IMAD.MOV.U32 R10, RZ, RZ, RZ ;  /* 0x000000ffff0a7224 */ /* 0x000fe200078e00ff */
        /* <DEDUP_REMOVED lines=18> */
.L_x_973:
        /* <DEDUP_REMOVED lines=58> */
.L_x_899:
[----:B------:R-:W0:Y:S01]  /*d060*/  S2R R5, SR_CgaCtaId ;  /* 0x0000000000057919 */ /* 0x000e220000008800 */
[----:B------:R-:W-:Y:S01]  /*d070*/  MOV R0, 0x400 ;  /* 0x0000040000007802 */ /* 0x000fe20000000f00 */
[----:B------:R-:W-:Y:S01]  /*d080*/  BSSY B0, `(.L_x_974) ;  /* 0x0000210000007945 */ /* 0x000fe20003800000 */
[----:B------:R-:W-:Y:S02]  /*d090*/  BAR.SYNC.DEFER_BLOCKING 0x5, 0x200 ;  /* 0x0148000000007b1d */ /* 0x000fe40000010000 */
[----:B0-----:R-:W-:-:S05]  /*d0a0*/  LEA R0, R5, R0, 0x18 ;  /* 0x0000000005007211 */ /* 0x001fca00078ec0ff */
[----:B------:R-:W0:Y:S02]  /*d0b0*/  LDS.128 R24, [R0+0x19cd0] ;  /* 0x019cd00000187984 */ /* 0x000e240000000c00 */
[----:B0-----:R-:W-:Y:S02]  /*d0c0*/  R2UR UR5, R25 ;  /* 0x00000000190572ca */ /* 0x001fe400000e0000 */
[----:B------:R-:W-:Y:S02]  /*d0d0*/  R2UR UR49, R26 ;  /* 0x000000001a3172ca */ /* 0x000fe400000e0000 */
        /* <DEDUP_REMOVED lines=9> */
[----:B------:R-:W0:Y:S01]  /*d170*/  S2R R25, SR_SWINHI ;  /* 0x0000000000197919 */ /* 0x000e220000002f00 */
[----:B------:R-:W-:Y:S01]  /*d180*/  F2FP.BF16.F32.PACK_AB R13, R124, R13 ;  /* 0x0000000d7c0d723e */ /* 0x000fe200000010ff */
[----:B------:R-:W-:Y:S02]  /*d190*/  ULDC.64 UR6, c[0x0][0xc00] ;  /* 0x0003000000067ab9 */ /* 0x000fe40000000a00 */
[----:B------:R1:W2:Y:S01]  /*d1a0*/  LDG.E.CONSTANT R2, desc[UR50][R4.64] ;  /* 0x0000003204027981 */ /* 0x0002a2000c1e9900 */
[----:B------:R-:W-:Y:S01]  /*d1b0*/  F2FP.BF16.F32.PACK_AB R14, R125, R14 ;  /* 0x0000000e7d0e723e */ /* 0x000fe200000010ff */
[----:B------:R-:W-:Y:S01]  /*d1c0*/  UISETP.NE.U32.AND UP0, UPT, UR6, URZ, UPT ;  /* 0x0000003f0600728c */ /* 0x000fe2000bf05070 */
[----:B------:R-:W-:Y:S02]  /*d1d0*/  F2FP.BF16.F32.PACK_AB R24, R127, R12 ;  /* 0x0000000c7f18723e */ /* 0x000fe400000010ff */
[----:B------:R-:W-:Y:S01]  /*d1e0*/  F2FP.BF16.F32.PACK_AB R9, R132, R9 ;  /* 0x000000098409723e */ /* 0x000fe200000010ff */
[----:B------:R-:W-:Y:S01]  /*d1f0*/  UISETP.NE.AND.EX UP0, UPT, UR7, URZ, UPT, UP0 ;  /* 0x0000003f0700728c */ /* 0x000fe2000bf05300 */
[----:B------:R-:W-:-:S02]  /*d200*/  F2FP.BF16.F32.PACK_AB R10, R133, R10 ;  /* 0x0000000a850a723e */ /* 0x000fc400000010ff */
[----:B------:R-:W-:Y:S01]  /*d210*/  F2FP.BF16.F32.PACK_AB R7, R134, R7 ;  /* 0x000000078607723e */ /* 0x000fe200000010ff */
[----:B------:R-:W-:Y:S01]  /*d220*/  ULDC.64 UR6, c[0x0][0xc00] ;  /* 0x0003000000067ab9 */ /* 0x000fe20000000a00 */
[----:B-1----:R-:W-:Y:S01]  /*d230*/  LOP3.LUT P0, R4, R41, 0x3, RZ, 0xc0, !PT ;  /* 0x0000000329047812 */ /* 0x002fe2000780c0ff */
[----:B------:R-:W-:Y:S01]  /*d240*/  UIMAD.WIDE UR6, UR40, 0x4, UR6 ;  /* 0x00000004280678a5 */ /* 0x000fe2000f8e0206 */
[----:B------:R-:W-:Y:S02]  /*d250*/  F2FP.BF16.F32.PACK_AB R6, R135, R6 ;  /* 0x000000068706723e */ /* 0x000fe400000010ff */
[----:B------:R-:W-:Y:S02]  /*d260*/  ISETP.EQ.OR P0, PT, R4, 0x3, !P0 ;  /* 0x000000030400780c */ /* 0x000fe40004702670 */
[----:B------:R-:W-:Y:S02]  /*d270*/  F2FP.BF16.F32.PACK_AB R11, R126, R11 ;  /* 0x0000000b7e0b723e */ /* 0x000fe400000010ff */
[----:B------:R-:W-:-:S02]  /*d280*/  SEL R41, R13, R14, P0 ;  /* 0x0000000e0d297207 */ /* 0x000fc40000000000 */
[----:B------:R-:W-:Y:S02]  /*d290*/  SEL R42, R14, R13, P0 ;  /* 0x0000000d0e2a7207 */ /* 0x000fe40000000000 */
[----:B------:R-:W-:Y:S02]  /*d2a0*/  SEL R43, R9, R10, P0 ;  /* 0x0000000a092b7207 */ /* 0x000fe40000000000 */
[----:B------:R-:W-:Y:S02]  /*d2b0*/  SEL R44, R10, R9, P0 ;  /* 0x000000090a2c7207 */ /* 0x000fe40000000000 */
[----:B------:R-:W-:Y:S02]  /*d2c0*/  SEL R49, R7, R6, P0 ;  /* 0x0000000607317207 */ /* 0x000fe40000000000 */
[----:B------:R-:W-:Y:S02]  /*d2d0*/  MOV R4, R0 ;  /* 0x0000000000047202 */ /* 0x000fe40000000f00 */
[----:B0-----:R-:W-:-:S02]  /*d2e0*/  MOV R5, R25 ;  /* 0x0000001900057202 */ /* 0x001fc40000000f00 */
[----:B------:R-:W-:Y:S02]  /*d2f0*/  SEL R50, R6, R7, P0 ;  /* 0x0000000706327207 */ /* 0x000fe40000000000 */
[----:B------:R-:W-:Y:S01]  /*d300*/  F2FP.BF16.F32.PACK_AB R39, R92, R39 ;  /* 0x000000275c27723e */ /* 0x000fe200000010ff */
[----:B------:R-:W-:Y:S01]  /*d310*/  IMAD.WIDE R12, R157, 0x2, R4 ;  /* 0x000000029d0c7825 */ /* 0x000fe200078e0204 */
[----:B------:R-:W-:Y:S02]  /*d320*/  F2FP.BF16.F32.PACK_AB R40, R93, R40 ;  /* 0x000000285d28723e */ /* 0x000fe400000010ff */
[----:B------:R-:W-:Y:S02]  /*d330*/  F2FP.BF16.F32.PACK_AB R37, R94, R37 ;  /* 0x000000255e25723e */ /* 0x000fe400000010ff */
[C---:B------:R-:W-:Y:S02]  /*d340*/  IADD3 R9, P5, R12.reuse, 0x20, RZ ;  /* 0x000000200c097810 */ /* 0x040fe40007fbe0ff */
[----:B------:R-:W-:-:S02]  /*d350*/  IADD3 R51, P4, R12, 0x3000, RZ ;  /* 0x000030000c337810 */ /* 0x000fc40007f9e0ff */
[----:B------:R-:W-:Y:S01]  /*d360*/  LOP3.LUT R6, R9, 0x180, RZ, 0xc0, !PT ;  /* 0x0000018009067812 */ /* 0x000fe200078ec0ff */
[----:B------:R-:W-:Y:S01]  /*d370*/  IMAD.X R25, RZ, RZ, R13, P5 ;  /* 0x000000ffff197224 */ /* 0x000fe200028e060d */
[----:B------:R-:W-:Y:S02]  /*d380*/  IADD3 R10, P3, R12, 0x3020, RZ ;  /* 0x000030200c0a7810 */ /* 0x000fe40007f7e0ff */
[----:B------:R-:W-:Y:S02]  /*d390*/  SHF.R.U64 R6, R6, 0x3, RZ ;  /* 0x0000000306067819 */ /* 0x000fe400000012ff */
[----:B------:R-:W-:Y:S02]  /*d3a0*/  F2FP.BF16.F32.PACK_AB R38, R95, R38 ;  /* 0x000000265f26723e */ /* 0x000fe400000010ff */
[----:B------:R-:W-:Y:S02]  /*d3b0*/  F2FP.BF16.F32.PACK_AB R35, R100, R35 ;  /* 0x000000236423723e */ /* 0x000fe400000010ff */
[----:B------:R-:W-:-:S02]  /*d3c0*/  F2FP.BF16.F32.PACK_AB R36, R101, R36 ;  /* 0x000000246524723e */ /* 0x000fc400000010ff */
[----:B------:R-:W-:Y:S02]  /*d3d0*/  SEL R47, R11, R24, P0 ;  /* 0x000000180b2f7207 */ /* 0x000fe40000000000 */
[----:B------:R-:W-:Y:S02]  /*d3e0*/  SEL R48, R24, R11, P0 ;  /* 0x0000000b18307207 */ /* 0x000fe40000000000 */
[----:B------:R-:W-:Y:S02]  /*d3f0*/  F2FP.BF16.F32.PACK_AB R33, R102, R33 ;  /* 0x000000216621723e */ /* 0x000fe400000010ff */
[----:B------:R-:W-:Y:S02]  /*d400*/  F2FP.BF16.F32.PACK_AB R34, R103, R34 ;  /* 0x000000226722723e */ /* 0x000fe400000010ff */
[----:B------:R-:W-:Y:S02]  /*d410*/  IADD3 R53, P2, R12, 0x6000, RZ ;  /* 0x000060000c357810 */ /* 0x000fe40007f5e0ff */
[----:B------:R-:W-:-:S02]  /*d420*/  LOP3.LUT R24, R6, R9, RZ, 0x3c, !PT ;  /* 0x0000000906187212 */ /* 0x000fc400078e3cff */
[----:B------:R-:W-:Y:S01]  /*d430*/  F2FP.BF16.F32.PACK_AB R31, R108, R31 ;  /* 0x0000001f6c1f723e */ /* 0x000fe200000010ff */
[----:B------:R-:W-:Y:S01]  /*d440*/  IMAD.X R11, RZ, RZ, R13, P2 ;  /* 0x000000ffff0b7224 */ /* 0x000fe200010e060d */
[----:B------:R-:W-:Y:S02]  /*d450*/  F2FP.BF16.F32.PACK_AB R32, R109, R32 ;  /* 0x000000206d20723e */ /* 0x000fe400000010ff */
[----:B------:R-:W-:Y:S02]  /*d460*/  SEL R27, R39, R40, P0 ;  /* 0x00000028271b7207 */ /* 0x000fe40000000000 */
[----:B------:R-:W-:Y:S02]  /*d470*/  IADD3 R55, P1, R12, 0x6020, RZ ;  /* 0x000060200c377810 */ /* 0x000fe40007f3e0ff */
[----:B------:R-:W-:Y:S02]  /*d480*/  LOP3.LUT R6, R51, 0x180, RZ, 0xc0, !PT ;  /* 0x0000018033067812 */ /* 0x000fe400078ec0ff */
[----:B------:R-:W-:-:S02]  /*d490*/  LOP3.LUT R9, R10, 0x180, RZ, 0xc0, !PT ;  /* 0x000001800a097812 */ /* 0x000fc400078ec0ff */
[----:B------:R-:W-:Y:S02]  /*d4a0*/  F2FP.BF16.F32.PACK_AB R29, R110, R29 ;  /* 0x0000001d6e1d723e */ /* 0x000fe400000010ff */
[----:B------:R-:W-:Y:S02]  /*d4b0*/  F2FP.BF16.F32.PACK_AB R30, R111, R30 ;  /* 0x0000001e6f1e723e */ /* 0x000fe400000010ff */
[----:B------:R-:W-:Y:S02]  /*d4c0*/  SEL R40, R40, R39, P0 ;  /* 0x0000002728287207 */ /* 0x000fe40000000000 */
[----:B------:R-:W-:Y:S02]  /*d4d0*/  SEL R45, R37, R38, P0 ;  /* 0x00000026252d7207 */ /* 0x000fe40000000000 */
[----:B------:R-:W-:Y:S02]  /*d4e0*/  F2FP.BF16.F32.PACK_AB R21, R116, R21 ;  /* 0x000000157415723e */ /* 0x000fe400000010ff */
[----:B------:R-:W-:-:S02]  /*d4f0*/  F2FP.BF16.F32.PACK_AB R28, R117, R28 ;  /* 0x0000001c751c723e */ /* 0x000fc400000010ff */
[----:B------:R-:W-:Y:S02]  /*d500*/  SEL R39, R35, R36, P0 ;  /* 0x0000002423277207 */ /* 0x000fe40000000000 */
[----:B------:R-:W-:Y:S02]  /*d510*/  SEL R38, R38, R37, P0 ;  /* 0x0000002526267207 */ /* 0x000fe40000000000 */
[----:B------:R-:W-:Y:S02]  /*d520*/  F2FP.BF16.F32.PACK_AB R15, R118, R15 ;  /* 0x0000000f760f723e */ /* 0x000fe400000010ff */
[----:B------:R-:W-:Y:S02]  /*d530*/  F2FP.BF16.F32.PACK_AB R20, R119, R20 ;  /* 0x000000147714723e */ /* 0x000fe400000010ff */
[----:B------:R-:W-:Y:S02]  /*d540*/  SEL R36, R36, R35, P0 ;  /* 0x0000002324247207 */ /* 0x000fe40000000000 */
[----:B------:R-:W-:-:S02]  /*d550*/  SEL R37, R33, R34, P0 ;  /* 0x0000002221257207 */ /* 0x000fc40000000000 */
[----:B------:R-:W-:Y:S02]  /*d560*/  LOP3.LUT R26, R53, 0x180, RZ, 0xc0, !PT ;  /* 0x00000180351a7812 */ /* 0x000fe400078ec0ff */
[----:B------:R-:W-:Y:S02]  /*d570*/  SEL R35, R31, R32, P0 ;  /* 0x000000201f237207 */ /* 0x000fe40000000000 */
[----:B------:R-:W-:Y:S02]  /*d580*/  SEL R34, R34, R33, P0 ;  /* 0x0000002122227207 */ /* 0x000fe40000000000 */
[----:B------:R-:W-:Y:S02]  /*d590*/  LOP3.LUT R52, R55, 0x180, RZ, 0xc0, !PT ;  /* 0x0000018037347812 */ /* 0x000fe400078ec0ff */
[----:B------:R-:W-:Y:S02]  /*d5a0*/  SHF.R.U64 R6, R6, 0x3, RZ ;  /* 0x0000000306067819 */ /* 0x000fe400000012ff */
[----:B------:R-:W-:-:S02]  /*d5b0*/  SHF.R.U64 R9, R9, 0x3, RZ ;  /* 0x0000000309097819 */ /* 0x000fc400000012ff */
[----:B------:R-:W-:Y:S02]  /*d5c0*/  SEL R32, R32, R31, P0 ;  /* 0x0000001f20207207 */ /* 0x000fe40000000000 */
[----:B------:R-:W-:Y:S02]  /*d5d0*/  SEL R33, R29, R30, P0 ;  /* 0x0000001e1d217207 */ /* 0x000fe40000000000 */
[----:B------:R-:W-:Y:S02]  /*d5e0*/  SEL R31, R21, R28, P0 ;  /* 0x0000001c151f7207 */ /* 0x000fe40000000000 */
[----:B------:R-:W-:Y:S02]  /*d5f0*/  SEL R30, R30, R29, P0 ;  /* 0x0000001d1e1e7207 */ /* 0x000fe40000000000 */
[----:B------:R-:W-:Y:S01]  /*d600*/  SEL R28, R28, R21, P0 ;  /* 0x000000151c1c7207 */ /* 0x000fe20000000000 */
[----:B------:R-:W-:Y:S01]  /*d610*/  IMAD.X R21, RZ, RZ, R13, P4 ;  /* 0x000000ffff157224 */ /* 0x000fe200020e060d */
[----:B------:R-:W-:-:S02]  /*d620*/  SEL R29, R15, R20, P0 ;  /* 0x000000140f1d7207 */ /* 0x000fc40000000000 */
[----:B------:R-:W-:Y:S01]  /*d630*/  SEL R46, R20, R15, P0 ;  /* 0x0000000f142e7207 */ /* 0x000fe20000000000 */
[----:B------:R-:W-:Y:S01]  /*d640*/  IMAD.X R15, RZ, RZ, R13, P3 ;  /* 0x000000ffff0f7224 */ /* 0x000fe200018e060d */
[----:B------:R-:W-:Y:S02]  /*d650*/  SHF.R.U64 R26, R26, 0x3, RZ ;  /* 0x000000031a1a7819 */ /* 0x000fe400000012ff */
[----:B------:R-:W-:Y:S02]  /*d660*/  SHF.R.U64 R52, R52, 0x3, RZ ;  /* 0x0000000334347819 */ /* 0x000fe400000012ff */
[----:B------:R-:W-:Y:S02]  /*d670*/  LOP3.LUT R20, R6, R51, RZ, 0x3c, !PT ;  /* 0x0000003306147212 */ /* 0x000fe400078e3cff */
[----:B------:R-:W-:Y:S02]  /*d680*/  LOP3.LUT R14, R9, R10, RZ, 0x3c, !PT ;  /* 0x0000000a090e7212 */ /* 0x000fe400078e3cff */
[----:B------:R-:W-:-:S02]  /*d690*/  LOP3.LUT R10, R26, R53, RZ, 0x3c, !PT ;  /* 0x000000351a0a7212 */ /* 0x000fc400078e3cff */
[----:B------:R-:W-:Y:S02]  /*d6a0*/  LOP3.LUT R6, R52, R55, RZ, 0x3c, !PT ;  /* 0x0000003734067212 */ /* 0x000fe400078e3cff */
[----:B------:R-:W-:Y:S02]  /*d6b0*/  MOV R52, R20 ;  /* 0x0000001400347202 */ /* 0x000fe40000000f00 */
[----:B------:R-:W-:Y:S02]  /*d6c0*/  MOV R21, R10 ;  /* 0x0000000a00157202 */ /* 0x000fe40000000f00 */
[----:B------:R-:W-:Y:S02]  /*d6d0*/  LOP3.LUT R7, R12, 0x180, RZ, 0xc0, !PT ;  /* 0x000001800c077812 */ /* 0x000fe400078ec0ff */
[----:B------:R-:W-:Y:S02]  /*d6e0*/  MOV R51, R14 ;  /* 0x0000000e00337202 */ /* 0x000fe40000000f00 */
[----:B------:R-:W-:-:S02]  /*d6f0*/  SHF.R.U64 R7, R7, 0x3, RZ ;  /* 0x0000000307077819 */ /* 0x000fc400000012ff */
[----:B------:R-:W-:Y:S02]  /*d700*/  MOV R53, R24 ;  /* 0x0000001800357202 */ /* 0x000fe40000000f00 */
[----:B------:R-:W-:Y:S01]  /*d710*/  LOP3.LUT R12, R7, R12, RZ, 0x3c, !PT ;  /* 0x0000000c070c7212 */ /* 0x000fe200078e3cff */
[----:B------:R-:W-:Y:S01]  /*d720*/  IMAD.X R7, RZ, RZ, R13, P1 ;  /* 0x000000ffff077224 */ /* 0x000fe200008e060d */
[----:B------:R-:W-:Y:S02]  /*d730*/  PLOP3.LUT P2, PT, PT, PT, UP0, 0x80, 0x0 ;  /* 0x000000000000781c */ /* 0x000fe40003f4f008 */
[----:B------:R-:W-:Y:S02]  /*d740*/  MOV R54, R12 ;  /* 0x0000000c00367202 */ /* 0x000fe40000000f00 */
[----:B--2---:R-:W-:Y:S01]  /*d750*/  LOP3.LUT R9, R2, 0x2, RZ, 0x3c, !PT ;  /* 0x0000000202097812 */ /* 0x004fe200078e3cff */
[----:B------:R-:W-:Y:S04]  /*d760*/  SHFL.IDX PT, R35, R35, R2, 0x1c1f ;  /* 0x001c1f0223237589 */ /* 0x000fe800000e0000 */
[----:B------:R-:W-:Y:S04]  /*d770*/  SHFL.IDX PT, R20, R34, R9, 0x1c1f ;  /* 0x001c1f0922147589 */ /* 0x000fe800000e0000 */
[----:B------:R-:W-:Y:S04]  /*d780*/  SHFL.IDX PT, R32, R32, R9, 0x1c1f ;  /* 0x001c1f0920207589 */ /* 0x000fe800000e0000 */
[----:B------:R-:W-:Y:S04]  /*d790*/  SHFL.IDX PT, R27, R27, R2, 0x1c1f ;  /* 0x001c1f021b1b7589 */ /* 0x000fe800000e0000 */
[----:B------:R-:W0:Y:S04]  /*d7a0*/  SHFL.IDX PT, R40, R40, R9, 0x1c1f ;  /* 0x001c1f0928287589 */ /* 0x000e2800000e0000 */
[----:B------:R-:W-:Y:S04]  /*d7b0*/  SHFL.IDX PT, R45, R45, R2, 0x1c1f ;  /* 0x001c1f022d2d7589 */ /* 0x000fe800000e0000 */
[----:B------:R-:W1:Y:S04]  /*d7c0*/  SHFL.IDX PT, R38, R38, R9, 0x1c1f ;  /* 0x001c1f0926267589 */ /* 0x000e6800000e0000 */
[----:B------:R-:W-:Y:S04]  /*d7d0*/  SHFL.IDX PT, R31, R31, R2, 0x1c1f ;  /* 0x001c1f021f1f7589 */ /* 0x000fe800000e0000 */
[----:B------:R2:W3:Y:S04]  /*d7e0*/  SHFL.IDX PT, R34, R28, R9, 0x1c1f ;  /* 0x001c1f091c227589 */ /* 0x0004e800000e0000 */
[----:B------:R-:W-:Y:S04]  /*d7f0*/  SHFL.IDX PT, R39, R39, R2, 0x1c1f ;  /* 0x001c1f0227277589 */ /* 0x000fe800000e0000 */
[----:B------:R-:W4:Y:S01]  /*d800*/  SHFL.IDX PT, R36, R36, R9, 0x1c1f ;  /* 0x001c1f0924247589 */ /* 0x000f2200000e0000 */
[----:B0-----:R-:W-:-:S02]  /*d810*/  SEL R12, R27, R40, P0 ;  /* 0x000000281b0c7207 */ /* 0x001fc40000000000 */
[----:B--2---:R-:W-:Y:S01]  /*d820*/  SEL R28, R35, R32, P0 ;  /* 0x00000020231c7207 */ /* 0x004fe20000000000 */
[----:B------:R-:W0:Y:S01]  /*d830*/  SHFL.IDX PT, R37, R37, R2, 0x1c1f ;  /* 0x001c1f0225257589 */ /* 0x000e2200000e0000 */
[----:B------:R-:W-:-:S03]  /*d840*/  SEL R14, R40, R27, P0 ;  /* 0x0000001b280e7207 */ /* 0x000fc60000000000 */
[----:B------:R-:W-:Y:S01]  /*d850*/  SHFL.IDX PT, R33, R33, R2, 0x1c1f ;  /* 0x001c1f0221217589 */ /* 0x000fe200000e0000 */
[----:B-1----:R-:W-:Y:S02]  /*d860*/  SEL R13, R45, R38, P0 ;  /* 0x000000262d0d7207 */ /* 0x002fe40000000000 */
[----:B------:R-:W-:Y:S01]  /*d870*/  SEL R15, R38, R45, P0 ;  /* 0x0000002d260f7207 */ /* 0x000fe20000000000 */
[----:B------:R1:W2:Y:S01]  /*d880*/  SHFL.IDX PT, R10, R30, R9, 0x1c1f ;  /* 0x001c1f091e0a7589 */ /* 0x0002a200000e0000 */
[----:B------:R-:W-:Y:S01]  /*d890*/  BAR.SYNC.DEFER_BLOCKING 0x1, 0x180 ;  /* 0x0046000000007b1d */ /* 0x000fe20000010000 */
[----:B-1----:R-:W-:-:S05]  /*d8a0*/  SEL R30, R32, R35, P0 ;  /* 0x00000023201e7207 */ /* 0x002fca0000000000 */
[----:B------:R-:W-:Y:S01]  /*d8b0*/  UMOV UR4, URZ ;  /* 0x0000003f00047c82 */ /* 0x000fe20008000000 */
[----:B------:R-:W-:Y:S01]  /*d8c0*/  SHFL.IDX PT, R41, R41, R2, 0x1c1f ;  /* 0x001c1f0229297589 */ /* 0x000fe200000e0000 */
[----:B---3--:R-:W-:Y:S01]  /*d8d0*/  SEL R32, R31, R34, P0 ;  /* 0x000000221f207207 */ /* 0x008fe20000000000 */
[----:B------:R-:W-:Y:S01]  /*d8e0*/  ULDC UR8, c[0x0][0xa88] ;  /* 0x0002a20000087ab9 */ /* 0x000fe20000000800 */
[----:B----4-:R-:W-:Y:S01]  /*d8f0*/  SEL R24, R39, R36, P0 ;  /* 0x0000002427187207 */ /* 0x010fe20000000000 */
[----:B------:R1:W-:Y:S01]  /*d900*/  SHFL.IDX PT, R11, R29, R2, 0x1c1f ;  /* 0x001c1f021d0b7589 */ /* 0x0003e200000e0000 */
[----:B------:R-:W-:Y:S01]  /*d910*/  SEL R26, R36, R39, P0 ;  /* 0x00000027241a7207 */ /* 0x000fe20000000000 */
[----:B------:R-:W3:Y:S01]  /*d920*/  LDC R45, c[0x0][0xbe8] ;  /* 0x0002fa00ff2d7b82 */ /* 0x000ee20000000800 */
[----:B0-----:R-:W-:Y:S01]  /*d930*/  SEL R25, R37, R20, P0 ;  /* 0x0000001425197207 */ /* 0x001fe20000000000 */
[----:B------:R-:W0:Y:S01]  /*d940*/  SHFL.IDX PT, R42, R42, R9, 0x1c1f ;  /* 0x001c1f092a2a7589 */ /* 0x000e2200000e0000 */
[----:B------:R-:W-:-:S02]  /*d950*/  SEL R27, R20, R37, P0 ;  /* 0x00000025141b7207 */ /* 0x000fc40000000000 */
[----:B------:R-:W-:Y:S01]  /*d960*/  SEL R34, R34, R31, P0 ;  /* 0x0000001f22227207 */ /* 0x000fe20000000000 */
[----:B------:R-:W4:Y:S01]  /*d970*/  SHFL.IDX PT, R46, R46, R9, 0x1c1f ;  /* 0x001c1f092e2e7589 */ /* 0x000f2200000e0000 */
[----:B--2---:R-:W-:Y:S02]  /*d980*/  SEL R31, R10, R33, P0 ;  /* 0x000000210a1f7207 */ /* 0x004fe40000000000 */
[----:B-1----:R-:W-:Y:S01]  /*d990*/  SEL R29, R33, R10, P0 ;  /* 0x0000000a211d7207 */ /* 0x002fe20000000000 */
[----:B------:R-:W-:Y:S01]  /*d9a0*/  SHFL.IDX PT, R43, R43, R2, 0x1c1f ;  /* 0x001c1f022b2b7589 */ /* 0x000fe200000e0000 */
[----:B------:R-:W-:Y:S01]  /*d9b0*/  MOV R20, R6 ;  /* 0x0000000600147202 */ /* 0x000fe20000000f00 */
[----:B------:R-:W-:Y:S02]  /*d9c0*/  IMAD.U32 R6, RZ, RZ, UR6 ;  /* 0x00000006ff067e24 */ /* 0x000fe4000f8e00ff */
[----:B------:R-:W-:Y:S01]  /*d9d0*/  SHFL.IDX PT, R47, R47, R2, 0x1c1f ;  /* 0x001c1f022f2f7589 */ /* 0x000fe200000e0000 */
[----:B------:R-:W-:Y:S01]  /*d9e0*/  IMAD.U32 R7, RZ, RZ, UR7 ;  /* 0x00000007ff077e24 */ /* 0x000fe2000f8e00ff */
[----:B------:R-:W-:-:S02]  /*d9f0*/  ULDC.64 UR6, c[0x0][0xc08] ;  /* 0x0003020000067ab9 */ /* 0x000fc40000000a00 */
[----:B------:R-:W1:Y:S04]  /*da00*/  SHFL.IDX PT, R44, R44, R9, 0x1c1f ;  /* 0x001c1f092c2c7589 */ /* 0x000e6800000e0000 */
[----:B------:R-:W2:Y:S04]  /*da10*/  SHFL.IDX PT, R48, R48, R9, 0x1c1f ;  /* 0x001c1f0930307589 */ /* 0x000ea800000e0000 */
[----:B------:R-:W-:Y:S01]  /*da20*/  SHFL.IDX PT, R49, R49, R2, 0x1c1f ;  /* 0x001c1f0231317589 */ /* 0x000fe200000e0000 */
[----:B0-----:R-:W-:Y:S02]  /*da30*/  SEL R36, R41, R42, P0 ;  /* 0x0000002a29247207 */ /* 0x001fe40000000000 */
[----:B------:R-:W-:Y:S01]  /*da40*/  SEL R38, R42, R41, P0 ;  /* 0x000000292a267207 */ /* 0x000fe20000000000 */
[----:B------:R-:W0:Y:S01]  /*da50*/  SHFL.IDX PT, R50, R50, R9, 0x1c1f ;  /* 0x001c1f0932327589 */ /* 0x000e2200000e0000 */
[----:B----4-:R-:W-:-:S02]  /*da60*/  SEL R33, R11, R46, P0 ;  /* 0x0000002e0b217207 */ /* 0x010fc40000000000 */
[----:B------:R-:W-:Y:S01]  /*da70*/  SEL R35, R46, R11, P0 ;  /* 0x0000000b2e237207 */ /* 0x000fe20000000000 */
[----:B------:R4:W-:Y:S04]  /*da80*/  STSM.16.M88.4 [R54], R12 ;  /* 0x0000000c36007844 */ /* 0x0009e80000000200 */
[----:B------:R0:W-:Y:S01]  /*da90*/  STSM.16.M88.4 [R53], R24 ;  /* 0x0000001835007844 */ /* 0x0001e20000000200 */
[----:B-1----:R-:W-:-:S03]  /*daa0*/  SEL R40, R43, R44, P0 ;  /* 0x0000002c2b287207 */ /* 0x002fc60000000000 */
[----:B------:R1:W-:Y:S01]  /*dab0*/  STSM.16.M88.4 [R52], R28 ;  /* 0x0000001c34007844 */ /* 0x0003e20000000200 */
[----:B------:R-:W-:Y:S02]  /*dac0*/  SEL R42, R44, R43, P0 ;  /* 0x0000002b2c2a7207 */ /* 0x000fe40000000000 */
[----:B--2---:R-:W-:Y:S01]  /*dad0*/  SEL R37, R47, R48, P0 ;  /* 0x000000302f257207 */ /* 0x004fe20000000000 */
[----:B------:R1:W-:Y:S01]  /*dae0*/  STSM.16.M88.4 [R51], R32 ;  /* 0x0000002033007844 */ /* 0x0003e20000000200 */
[----:B------:R-:W-:-:S05]  /*daf0*/  SEL R39, R48, R47, P0 ;  /* 0x0000002f30277207 */ /* 0x000fca0000000000 */
[----:B------:R1:W-:Y:S01]  /*db00*/  STSM.16.M88.4 [R21], R36 ;  /* 0x0000002415007844 */ /* 0x0003e20000000200 */
[----:B0-----:R-:W-:Y:S02]  /*db10*/  SEL R41, R49, R50, P0 ;  /* 0x0000003231297207 */ /* 0x001fe40000000000 */
[----:B------:R-:W-:-:S05]  /*db20*/  SEL R43, R50, R49, P0 ;  /* 0x00000031322b7207 */ /* 0x000fca0000000000 */
[----:B------:R1:W-:Y:S01]  /*db30*/  STSM.16.M88.4 [R20], R40 ;  /* 0x0000002814007844 */ /* 0x0003e20000000200 */
[----:B------:R-:W-:Y:S06]  /*db40*/  BAR.SYNC.DEFER_BLOCKING 0x1, 0x180 ;  /* 0x0046000000007b1d */ /* 0x000fec0000010000 */
[----:B------:R-:W2:Y:S01]  /*db50*/  @P2 LDG.E R2, desc[UR50][R6.64] ;  /* 0x0000003206022981 */ /* 0x000ea2000c1e1900 */
[----:B------:R-:W-:Y:S01]  /*db60*/  UISETP.NE.U32.AND UP1, UPT, UR6, URZ, UPT ;  /* 0x0000003f0600728c */ /* 0x000fe2000bf25070 */
[----:B---3--:R-:W-:-:S03]  /*db70*/  ISETP.NE.AND P1, PT, R45, 0x1, PT ;  /* 0x000000012d00780c */ /* 0x008fc60003f25270 */
[----:B------:R-:W-:-:S06]  /*db80*/  UISETP.NE.AND.EX UP1, UPT, UR7, URZ, UPT, UP1 ;  /* 0x0000003f0700728c */ /* 0x000fcc000bf25310 */
[----:B------:R-:W-:-:S04]  /*db90*/  PLOP3.LUT P0, PT, PT, PT, UP1, 0x80, 0x0 ;  /* 0x000000000000781c */ /* 0x000fc80003f0f018 */
[----:B------:R-:W0:Y:S01]  /*dba0*/  @P1 LDC R9, c[0x0][0xbec] ;  /* 0x0002fb00ff091b82 */ /* 0x000e220000000800 */
[----:B------:R-:W-:Y:S02]  /*dbb0*/  @UP1 ULDC.64 UR6, c[0x0][0xc08] ;  /* 0x0003020000061ab9 */ /* 0x000fe40000000a00 */
[----:B------:R-:W-:-:S05]  /*dbc0*/  @UP1 UIMAD.WIDE UR6, UR40, 0x4, UR6 ;  /* 0x00000004280618a5 */ /* 0x000fca000f8e0206 */
[----:B------:R-:W3:Y:S01]  /*dbd0*/  @P1 LDC R10, c[0x0][0xbf0] ;  /* 0x0002fc00ff0a1b82 */ /* 0x000ee20000000800 */
[----:B----4-:R-:W-:Y:S02]  /*dbe0*/  IMAD.U32 R12, RZ, RZ, UR6 ;  /* 0x00000006ff0c7e24 */ /* 0x010fe4000f8e00ff */
[----:B------:R-:W-:Y:S01]  /*dbf0*/  IMAD.U32 R13, RZ, RZ, UR7 ;  /* 0x00000007ff0d7e24 */ /* 0x000fe2000f8e00ff */
[----:B--2---:R-:W-:Y:S01]  /*dc00*/  @P2 R2UR UR4, R2 ;  /* 0x00000000020422ca */ /* 0x004fe200000e0000 */
[----:B------:R-:W-:-:S06]  /*dc10*/  IMAD.U32 R2, RZ, RZ, UR8 ;  /* 0x00000008ff027e24 */ /* 0x000fcc000f8e00ff */
[----:B------:R1:W5:Y:S01]  /*dc20*/  @P0 LDG.E R2, desc[UR50][R12.64] ;  /* 0x000000320c020981 */ /* 0x000362000c1e1900 */
[----:B0--3--:R-:W-:Y:S07]  /*dc30*/  @P0 BRA `(.L_x_976) ;  /* 0x0000000000100947 */ /* 0x009fee0003800000 */
[----:B------:R-:W-:Y:S05]  /*dc40*/  @!P2 BRA `(.L_x_976) ;  /* 0x00000000000ca947 */ /* 0x000fea0003800000 */
[----:B------:R-:W2:Y:S04]  /*dc50*/  LDG.E R11, desc[UR50][R6.64] ;  /* 0x00000032060b7981 */ /* 0x000ea8000c1e1900 */
[----:B-----5:R-:W2:Y:S02]  /*dc60*/  LDG.E R2, desc[UR50][R6.64+0x4] ;  /* 0x0000043206027981 */ /* 0x020ea4000c1e1900 */
[----:B--2---:R-:W-:-:S07]  /*dc70*/  IMAD.IADD R2, R2, 0x1, -R11 ;  /* 0x0000000102027824 */ /* 0x004fce00078e0a0b */
.L_x_976:
[----:B-1----:R-:W-:Y:S01]  /*dc80*/  VIADD R12, R17, UR41 ;  /* 0x00000029110c7c36 */ /* 0x002fe20008000000 */
[----:B------:R-:W-:Y:S01]  /*dc90*/  USHF.R.S32.HI UR16, URZ, 0x1f, UR39 ;  /* 0x0000001f3f107899 */ /* 0x000fe20008011427 */
[----:B-----5:R-:W-:Y:S01]  /*dca0*/  IMAD R43, R2, R45, RZ ;  /* 0x0000002d022b7224 */ /* 0x020fe200078e02ff */
[----:B------:R-:W-:Y:S01]  /*dcb0*/  ULDC.64 UR12, c[0x0][0xb90] ;  /* 0x0002e400000c7ab9 */ /* 0x000fe20000000a00 */
[----:B------:R-:W-:Y:S01]  /*dcc0*/  @P1 IMAD.HI.U32 R7, R12, R9, RZ ;  /* 0x000000090c071227 */ /* 0x000fe200078e00ff */
[----:B------:R-:W-:Y:S01]  /*dcd0*/  USHF.R.S32.HI UR15, URZ, 0x1f, UR40 ;  /* 0x0000001f3f0f7899 */ /* 0x000fe20008011428 */
[----:B------:R-:W0:Y:S01]  /*dce0*/  @P1 LDC R42, c[0x0][0xbec] ;  /* 0x0002fb00ff2a1b82 */ /* 0x000e220000000800 */
[----:B------:R-:W-:Y:S01]  /*dcf0*/  USHF.R.S32.HI UR7, URZ, 0x1f, UR4 ;  /* 0x0000001f3f077899 */ /* 0x000fe20008011404 */
[----:B------:R-:W-:Y:S01]  /*dd00*/  IMAD.MOV.U32 R6, RZ, RZ, R12 ;  /* 0x000000ffff067224 */ /* 0x000fe200078e000c */
[----:B------:R-:W-:Y:S01]  /*dd10*/  UIMAD UR10, UR16, UR12, URZ ;  /* 0x0000000c100a72a4 */ /* 0x000fe2000f8e023f */
[----:B------:R-:W-:Y:S01]  /*dd20*/  @P1 SHF.R.U32.HI R6, RZ, R10, R7 ;  /* 0x0000000aff061219 */ /* 0x000fe20000011607 */
[----:B------:R-:W-:Y:S01]  /*dd30*/  UMOV UR6, UR4 ;  /* 0x0000000400067c82 */ /* 0x000fe20008000000 */
[----:B------:R-:W-:Y:S01]  /*dd40*/  USEL UR15, UR15, URZ, !UP0 ;  /* 0x0000003f0f0f7287 */ /* 0x000fe2000c000000 */
[----:B------:R-:W-:Y:S01]  /*dd50*/  IMAD R7, R153, 0x20, R18 ;  /* 0x0000002099077824 */ /* 0x000fe200078e0212 */
[----:B------:R-:W-:Y:S01]  /*dd60*/  UIMAD.WIDE.U32 UR8, UR39, UR12, UR6 ;  /* 0x0000000c270872a5 */ /* 0x000fe2000f8e0006 */
[----:B------:R-:W-:Y:S01]  /*dd70*/  IMAD.MOV R10, RZ, RZ, -R6 ;  /* 0x000000ffff0a7224 */ /* 0x000fe200078e0a06 */
[----:B------:R-:W-:Y:S01]  /*dd80*/  UIMAD UR10, UR39, UR13, UR10 ;  /* 0x0000000d270a72a4 */ /* 0x000fe2000f8e020a */
[----:B------:R-:W-:Y:S01]  /*dd90*/  IMAD.WIDE R4, R7, 0x2, R4 ;  /* 0x0000000207047825 */ /* 0x000fe200078e0204 */
[----:B------:R-:W-:Y:S01]  /*dda0*/  USEL UR14, UR40, URZ, !UP0 ;  /* 0x0000003f280e7287 */ /* 0x000fe2000c000000 */
[----:B------:R-:W-:Y:S01]  /*ddb0*/  ULDC.64 UR12, c[0x0][0xb98] ;  /* 0x0002e600000c7ab9 */ /* 0x000fe20000000a00 */
[----:B------:R-:W-:Y:S01]  /*ddc0*/  UIADD3 UR9, UR9, UR10, URZ ;  /* 0x0000000a09097290 */ /* 0x000fe2000fffe03f */
[----:B------:R-:W-:Y:S01]  /*ddd0*/  IMAD R9, R45, R10, R12 ;  /* 0x0000000a2d097224 */ /* 0x000fe200078e020c */
[----:B------:R-:W-:Y:S01]  /*dde0*/  UIMAD UR6, UR15, UR12, URZ ;  /* 0x0000000c0f0672a4 */ /* 0x000fe2000f8e023f */
[----:B------:R-:W-:Y:S01]  /*ddf0*/  IADD3 R12, P2, R4, 0x1800, RZ ;  /* 0x00001800040c7810 */ /* 0x000fe20007f5e0ff */
[----:B------:R-:W-:Y:S01]  /*de00*/  UIMAD.WIDE.U32 UR8, UR14, UR12, UR8 ;  /* 0x0000000c0e0872a5 */ /* 0x000fe2000f8e0008 */
[----:B------:R-:W-:Y:S01]  /*de10*/  SHF.R.S32.HI R10, RZ, 0x1f, R6 ;  /* 0x0000001fff0a7819 */ /* 0x000fe20000011406 */
[----:B------:R-:W-:Y:S01]  /*de20*/  UIMAD UR6, UR14, UR13, UR6 ;  /* 0x0000000d0e0672a4 */ /* 0x000fe2000f8e0206 */
[----:B------:R-:W-:Y:S01]  /*de30*/  SHF.R.S32.HI R7, RZ, 0x1f, R9 ;  /* 0x0000001fff077819 */ /* 0x000fe20000011409 */
[----:B------:R-:W-:Y:S01]  /*de40*/  ULDC.64 UR10, c[0x0][0xb88] ;  /* 0x0002e200000a7ab9 */ /* 0x000fe20000000a00 */
[----:B------:R-:W-:-:S02]  /*de50*/  LOP3.LUT R11, R12, 0x180, RZ, 0xc0, !PT ;  /* 0x000001800c0b7812 */ /* 0x000fc400078ec0ff */
[----:B------:R-:W-:Y:S01]  /*de60*/  IADD3 R6, P0, R6, UR8, RZ ;  /* 0x0000000806067c10 */ /* 0x000fe2000ff1e0ff */
[----:B------:R-:W-:Y:S01]  /*de70*/  IMAD.U32 R13, RZ, RZ, UR6 ;  /* 0x00000006ff0d7e24 */ /* 0x000fe2000f8e00ff */
[----:B------:R-:W-:Y:S01]  /*de80*/  SHF.R.U64 R11, R11, 0x3, RZ ;  /* 0x000000030b0b7819 */ /* 0x000fe200000012ff */
[----:B------:R-:W-:Y:S01]  /*de90*/  IMAD R14, R7, UR10, RZ ;  /* 0x0000000a070e7c24 */ /* 0x000fe2000f8e02ff */
[----:B------:R-:W-:Y:S02]  /*dea0*/  IADD3 R33, P6, R4, 0x3000, RZ ;  /* 0x0000300004217810 */ /* 0x000fe40007fde0ff */
[----:B------:R-:W-:Y:S01]  /*deb0*/  IADD3.X R7, R10, UR9, R13, P0, !PT ;  /* 0x000000090a077c10 */ /* 0x000fe200087fe40d */
[----:B------:R-:W-:Y:S01]  /*dec0*/  ULDC.64 UR8, c[0x0][0xb50] ;  /* 0x0002d40000087ab9 */ /* 0x000fe20000000a00 */
[----:B------:R-:W-:Y:S01]  /*ded0*/  LOP3.LUT R10, R11, R12, RZ, 0x3c, !PT ;  /* 0x0000000c0b0a7212 */ /* 0x000fe200078e3cff */
[C---:B------:R-:W-:Y:S01]  /*dee0*/  IMAD R11, R9.reuse, UR11, R14 ;  /* 0x0000000b090b7c24 */ /* 0x040fe2000f8e020e */
[C---:B------:R-:W-:Y:S01]  /*def0*/  IADD3 R25, P5, R4.reuse, 0x4800, RZ ;  /* 0x0000480004197810 */ /* 0x040fe20007fbe0ff */
[----:B------:R-:W-:Y:S01]  /*df00*/  IMAD.WIDE.U32 R6, R9, UR10, R6 ;  /* 0x0000000a09067c25 */ /* 0x000fe2000f8e0006 */
[----:B------:R-:W-:Y:S01]  /*df10*/  IADD3 R37, P4, R4, 0x6000, RZ ;  /* 0x0000600004257810 */ /* 0x000fe20007f9e0ff */
[----:B------:R-:W-:Y:S01]  /*df20*/  ULDC.64 UR10, c[0x0][0xaa0] ;  /* 0x0002a800000a7ab9 */ /* 0x000fe20000000a00 */
[----:B------:R-:W-:Y:S01]  /*df30*/  LOP3.LUT R32, R33, 0x180, RZ, 0xc0, !PT ;  /* 0x0000018021207812 */ /* 0x000fe200078ec0ff */
[----:B------:R-:W-:Y:S01]  /*df40*/  IMAD.IADD R7, R7, 0x1, R11 ;  /* 0x0000000107077824 */ /* 0x000fe200078e020b */
[----:B------:R-:W-:Y:S01]  /*df50*/  LEA R9, P0, R6, UR8, 0x2 ;  /* 0x0000000806097c11 */ /* 0x000fe2000f8010ff */
[----:B------:R-:W-:Y:S01]  /*df60*/  VIADD R12, R156, UR41 ;  /* 0x000000299c0c7c36 */ /* 0x000fe20008000000 */
[----:B------:R-:W-:Y:S01]  /*df70*/  LOP3.LUT R24, R25, 0x180, RZ, 0xc0, !PT ;  /* 0x0000018019187812 */ /* 0x000fe200078ec0ff */
[----:B------:R-:W-:Y:S01]  /*df80*/  IMAD.X R11, RZ, RZ, R5, P2 ;  /* 0x000000ffff0b7224 */ /* 0x000fe200010e0605 */
[----:B------:R-:W-:Y:S01]  /*df90*/  LEA.HI.X R6, R6, UR9, R7, 0x2, P0 ;  /* 0x0000000906067c11 */ /* 0x000fe200080f1407 */
[----:B------:R-:W-:Y:S01]  /*dfa0*/  SHFL.IDX PT, R20, R9, RZ, 0x1c1f ;  /* 0x001c1fff09147589 */ /* 0x000fe200000e0000 */
[----:B------:R-:W-:Y:S01]  /*dfb0*/  LOP3.LUT P0, RZ, R154, 0x3, RZ, 0xc0, !PT ;  /* 0x000000039aff7812 */ /* 0x000fe2000780c0ff */
[----:B------:R-:W-:Y:S01]  /*dfc0*/  VIADD R2, R12, 0x8 ;  /* 0x000000080c027836 */ /* 0x000fe20000000000 */
[----:B------:R-:W-:Y:S01]  /*dfd0*/  IADD3 R7, P3, R4, 0x7800, RZ ;  /* 0x0000780004077810 */ /* 0x000fe20007f7e0ff */
[----:B------:R-:W1:Y:S01]  /*dfe0*/  SHFL.IDX PT, R21, R6, RZ, 0x1c1f ;  /* 0x001c1fff06157589 */ /* 0x000e6200000e0000 */
[----:B------:R-:W-:-:S02]  /*dff0*/  ISETP.GE.OR P2, PT, R12, R43, P0 ;  /* 0x0000002b0c00720c */ /* 0x000fc40000746670 */
[----:B------:R-:W-:Y:S01]  /*e000*/  ISETP.GE.OR P0, PT, R2, R43, P0 ;  /* 0x0000002b0200720c */ /* 0x000fe20000706670 */
[----:B------:R-:W-:Y:S01]  /*e010*/  SHFL.IDX PT, R40, R9, 0x1, 0x1c1f ;  /* 0x003c1f0009287f89 */ /* 0x000fe200000e0000 */
[----:B------:R-:W-:Y:S01]  /*e020*/  LOP3.LUT R2, R7, 0x180, RZ, 0xc0, !PT ;  /* 0x0000018007027812 */ /* 0x000fe200078ec0ff */
[----:B------:R-:W-:Y:S01]  /*e030*/  UIMAD UR8, UR7, UR10, URZ ;  /* 0x0000000a070872a4 */ /* 0x000fe2000f8e023f */
[----:B------:R-:W-:Y:S01]  /*e040*/  LOP3.LUT R36, R37, 0x180, RZ, 0xc0, !PT ;  /* 0x0000018025247812 */ /* 0x000fe200078ec0ff */
[----:B------:R-:W2:Y:S01]  /*e050*/  SHFL.IDX PT, R41, R6, 0x1, 0x1c1f ;  /* 0x003c1f0006297f89 */ /* 0x000ea200000e0000 */
[----:B------:R-:W-:Y:S01]  /*e060*/  LOP3.LUT R13, R4, 0x180, RZ, 0xc0, !PT ;  /* 0x00000180040d7812 */ /* 0x000fe200078ec0ff */
[----:B------:R-:W-:Y:S01]  /*e070*/  IMAD.X R29, RZ, RZ, R5, P3 ;  /* 0x000000ffff1d7224 */ /* 0x000fe200018e0605 */
[----:B------:R-:W-:Y:S01]  /*e080*/  SHF.R.U64 R2, R2, 0x3, RZ ;  /* 0x0000000302027819 */ /* 0x000fe200000012ff */
[----:B------:R-:W-:Y:S01]  /*e090*/  UIMAD.WIDE.U32 UR6, UR4, UR10, URZ ;  /* 0x0000000a040672a5 */ /* 0x000fe2000f8e003f */
[----:B------:R-:W-:Y:S01]  /*e0a0*/  SHF.R.U64 R32, R32, 0x3, RZ ;  /* 0x0000000320207819 */ /* 0x000fe200000012ff */
[----:B------:R-:W-:Y:S01]  /*e0b0*/  UIMAD UR8, UR4, UR11, UR8 ;  /* 0x0000000b040872a4 */ /* 0x000fe2000f8e0208 */
[----:B------:R-:W-:-:S02]  /*e0c0*/  SHF.R.U64 R24, R24, 0x3, RZ ;  /* 0x0000000318187819 */ /* 0x000fc400000012ff */
[----:B------:R-:W-:Y:S01]  /*e0d0*/  SHF.R.U64 R36, R36, 0x3, RZ ;  /* 0x0000000324247819 */ /* 0x000fe200000012ff */
[----:B------:R-:W-:Y:S01]  /*e0e0*/  ULDC.64 UR10, c[0x0][0xae8] ;  /* 0x0002ba00000a7ab9 */ /* 0x000fe20000000a00 */
[----:B------:R-:W-:Y:S02]  /*e0f0*/  SHF.R.U64 R13, R13, 0x3, RZ ;  /* 0x000000030d0d7819 */ /* 0x000fe400000012ff */
[----:B------:R-:W-:Y:S01]  /*e100*/  LOP3.LUT R28, R2, R7, RZ, 0x3c, !PT ;  /* 0x00000007021c7212 */ /* 0x000fe200078e3cff */
[----:B-1----:R-:W-:Y:S01]  /*e110*/  @!P2 ST.E desc[UR50][R20.64], R8 ;  /* 0x000000081400a985 */ /* 0x002fe2000c101932 */
[----:B------:R-:W-:Y:S01]  /*e120*/  LOP3.LUT R32, R32, R33, RZ, 0x3c, !PT ;  /* 0x0000002120207212 */ /* 0x000fe200078e3cff */
[----:B------:R-:W-:Y:S01]  /*e130*/  IMAD R2, R152, 0x60, R153 ;  /* 0x0000006098027824 */ /* 0x000fe200078e0299 */
[----:B------:R-:W-:Y:S01]  /*e140*/  LOP3.LUT R24, R24, R25, RZ, 0x3c, !PT ;  /* 0x0000001918187212 */ /* 0x000fe200078e3cff */
[----:B------:R-:W-:Y:S01]  /*e150*/  UIADD3 UR7, UR7, UR8, URZ ;  /* 0x0000000807077290 */ /* 0x000fe2000fffe03f */
[----:B------:R-:W-:Y:S01]  /*e160*/  LOP3.LUT R36, R36, R37, RZ, 0x3c, !PT ;  /* 0x0000002524247212 */ /* 0x000fe200078e3cff */
[----:B------:R-:W-:Y:S01]  /*e170*/  UIMAD UR4, UR16, UR10, URZ ;  /* 0x0000000a100472a4 */ /* 0x000fe2000f8e023f */
[----:B------:R-:W-:Y:S01]  /*e180*/  LOP3.LUT R12, R13, R4, RZ, 0x3c, !PT ;  /* 0x000000040d0c7212 */ /* 0x000fe200078e3cff */
[----:B--2---:R1:W-:Y:S01]  /*e190*/  @!P0 ST.E desc[UR50][R40.64], R3 ;  /* 0x0000000328008985 */ /* 0x0043e2000c101932 */
[--C-:B------:R-:W-:Y:S01]  /*e1a0*/  IMAD.X R33, RZ, RZ, R5.reuse, P6 ;  /* 0x000000ffff217224 */ /* 0x100fe200030e0605 */
[----:B------:R-:W-:Y:S01]  /*e1b0*/  ULDC.64 UR8, c[0x0][0xaf0] ;  /* 0x0002bc0000087ab9 */ /* 0x000fe20000000a00 */
[----:B------:R-:W-:-:S02]  /*e1c0*/  IMAD.X R25, RZ, RZ, R5, P5 ;  /* 0x000000ffff197224 */ /* 0x000fc400028e0605 */
[--C-:B------:R-:W-:Y:S01]  /*e1d0*/  IMAD.X R37, RZ, RZ, R5.reuse, P4 ;  /* 0x000000ffff257224 */ /* 0x100fe200020e0605 */
[----:B------:R-:W-:Y:S01]  /*e1e0*/  UIMAD UR4, UR39, UR11, UR4 ;  /* 0x0000000b270472a4 */ /* 0x000fe2000f8e0204 */
[----:B------:R-:W-:Y:S01]  /*e1f0*/  IMAD.MOV.U32 R13, RZ, RZ, R5 ;  /* 0x000000ffff0d7224 */ /* 0x000fe200078e0005 */
[----:B------:R-:W-:Y:S01]  /*e200*/  UIMAD.WIDE.U32 UR6, UR39, UR10, UR6 ;  /* 0x0000000a270672a5 */ /* 0x000fe2000f8e0006 */
[----:B------:R2:W5:Y:S01]  /*e210*/  LD.E.128 R4, desc[UR50][R10.64] ;  /* 0x000000320a047980 */ /* 0x000562000c101d00 */
[----:B-1----:R-:W1:Y:S02]  /*e220*/  @P1 LDC R3, c[0x0][0xbf0] ;  /* 0x0002fc00ff031b82 */ /* 0x002e640000000800 */
[----:B------:R-:W-:Y:S01]  /*e230*/  UIADD3 UR7, UR7, UR4, URZ ;  /* 0x0000000407077290 */ /* 0x000fe2000fffe03f */
[----:B------:R-:W5:Y:S04]  /*e240*/  LD.E.128 R12, desc[UR50][R12.64] ;  /* 0x000000320c0c7980 */ /* 0x000f68000c101d00 */
[----:B------:R-:W5:Y:S01]  /*e250*/  LD.E.128 R32, desc[UR50][R32.64] ;  /* 0x0000003220207980 */ /* 0x000f62000c101d00 */
[----:B--2---:R-:W-:Y:S01]  /*e260*/  VIADD R11, R2, UR41 ;  /* 0x00000029020b7c36 */ /* 0x004fe20008000000 */
[----:B------:R-:W-:-:S02]  /*e270*/  UIMAD UR4, UR15, UR8, URZ ;  /* 0x000000080f0472a4 */ /* 0x000fc4000f8e023f */
[----:B------:R-:W5:Y:S01]  /*e280*/  LD.E.128 R24, desc[UR50][R24.64] ;  /* 0x0000003218187980 */ /* 0x000f62000c101d00 */
[----:B0-----:R-:W-:Y:S01]  /*e290*/  @P1 IMAD.HI.U32 R2, R11, R42, RZ ;  /* 0x0000002a0b021227 */ /* 0x001fe200078e00ff */
[----:B------:R-:W-:Y:S02]  /*e2a0*/  UIMAD UR4, UR14, UR9, UR4 ;  /* 0x000000090e0472a4 */ /* 0x000fe4000f8e0204 */
[----:B------:R-:W5:Y:S01]  /*e2b0*/  LD.E.128 R36, desc[UR50][R36.64] ;  /* 0x0000003224247980 */ /* 0x000f62000c101d00 */
[----:B------:R-:W-:Y:S01]  /*e2c0*/  IMAD.MOV.U32 R9, RZ, RZ, R11 ;  /* 0x000000ffff097224 */ /* 0x000fe200078e000b */
[----:B------:R-:W-:Y:S02]  /*e2d0*/  UIMAD.WIDE.U32 UR6, UR14, UR8, UR6 ;  /* 0x000000080e0672a5 */ /* 0x000fe4000f8e0006 */
[----:B------:R-:W5:Y:S01]  /*e2e0*/  LD.E.128 R28, desc[UR50][R28.64] ;  /* 0x000000321c1c7980 */ /* 0x000f62000c101d00 */
[----:B------:R-:W-:Y:S01]  /*e2f0*/  ULDC.64 UR8, c[0x0][0xae0] ;  /* 0x0002b80000087ab9 */ /* 0x000fe20000000a00 */
[----:B-1----:R-:W-:Y:S01]  /*e300*/  @P1 SHF.R.U32.HI R9, RZ, R3, R2 ;  /* 0x00000003ff091219 */ /* 0x002fe20000011602 */
[----:B------:R-:W-:Y:S01]  /*e310*/  UIADD3 UR4, UR7, UR4, URZ ;  /* 0x0000000407047290 */ /* 0x000fe2000fffe03f */
[----:B------:R-:W-:Y:S01]  /*e320*/  @!PT LDS RZ, [RZ] ;  /* 0x00000000fffff984 */ /* 0x000fe20000000800 */
[----:B------:R-:W-:Y:S01]  /*e330*/  @!PT LDS RZ, [RZ] ;  /* 0x00000000fffff984 */ /* 0x000fe20000000800 */
[----:B------:R-:W-:Y:S01]  /*e340*/  @!PT LDS RZ, [RZ] ;  /* 0x00000000fffff984 */ /* 0x000fe20000000800 */
[----:B------:R-:W-:Y:S01]  /*e350*/  @!PT LDS RZ, [RZ] ;  /* 0x00000000fffff984 */ /* 0x000fe20000000800 */
[----:B------:R0:W-:Y:S06]  /*e360*/  MEMBAR.ALL.CTA ;  /* 0x0000000000007992 */ /* 0x0001ec0000008000 */
[----:B0-----:R-:W0:Y:S01]  /*e370*/  FENCE.VIEW.ASYNC.S ;  /* 0x00000000000073c6 */ /* 0x001e220000000000 */
[--C-:B------:R-:W-:Y:S01]  /*e380*/  SHF.R.S32.HI R8, RZ, 0x1f, R9.reuse ;  /* 0x0000001fff087819 */ /* 0x100fe20000011409 */
[----:B------:R-:W-:-:S02]  /*e390*/  IMAD.MOV R10, RZ, RZ, -R9 ;  /* 0x000000ffff0a7224 */ /* 0x000fc400078e0a09 */
[----:B------:R-:W-:Y:S02]  /*e3a0*/  IMAD.U32 R3, RZ, RZ, UR7 ;  /* 0x00000007ff037e24 */ /* 0x000fe4000f8e00ff */
[----:B------:R-:W-:Y:S02]  /*e3b0*/  IMAD R8, R8, UR8, RZ ;  /* 0x0000000808087c24 */ /* 0x000fe4000f8e02ff */
[----:B------:R-:W-:Y:S02]  /*e3c0*/  IMAD R11, R45, R10, R11 ;  /* 0x0000000a2d0b7224 */ /* 0x000fe400078e020b */
[----:B------:R-:W-:Y:S01]  /*e3d0*/  IMAD.U32 R2, RZ, RZ, UR6 ;  /* 0x00000006ff027e24 */ /* 0x000fe2000f8e00ff */
[----:B------:R-:W-:Y:S01]  /*e3e0*/  ULDC.64 UR6, c[0x0][0xad8] ;  /* 0x0002b60000067ab9 */ /* 0x000fe20000000a00 */
[----:B------:R-:W-:Y:S02]  /*e3f0*/  IMAD.U32 R3, RZ, RZ, UR4 ;  /* 0x00000004ff037e24 */ /* 0x000fe4000f8e00ff */
[C---:B------:R-:W-:Y:S01]  /*e400*/  IMAD R21, R9.reuse, UR9, R8 ;  /* 0x0000000909157c24 */ /* 0x040fe2000f8e0208 */
[----:B------:R-:W-:Y:S01]  /*e410*/  SHF.R.S32.HI R8, RZ, 0x1f, R11 ;  /* 0x0000001fff087819 */ /* 0x000fe2000001140b */
[----:B------:R-:W-:-:S04]  /*e420*/  IMAD.WIDE.U32 R2, R9, UR8, R2 ;  /* 0x0000000809027c25 */ /* 0x000fc8000f8e0002 */
        /* <DEDUP_REMOVED lines=16> */
[----:B------:R-:W-:Y:S02]  /*e530*/  SHF.R.S32.HI R44, RZ, 0x1f, R23 ;  /* 0x0000001fff2c7819 */ /* 0x000fe40000011417 */
[----:B------:R-:W-:Y:S01]  /*e540*/  SHF.R.S32.HI R46, RZ, 0x1f, R22 ;  /* 0x0000001fff2e7819 */ /* 0x000fe20000011416 */
[----:B------:R-:W-:Y:S06]  /*e550*/  @P0 BRA `(.L_x_978) ;  /* 0x0000000000300947 */ /* 0x000fec0003800000 */
[----:B------:R-:W-:Y:S02]  /*e560*/  ULDC UR4, c[0x0][0xac8] ;  /* 0x0002b20000047ab9 */ /* 0x000fe40000000800 */
[----:B------:R-:W-:Y:S02]  /*e570*/  ISETP.GE.AND P1, PT, R22, UR4, PT ;  /* 0x0000000416007c0c */ /* 0x000fe4000bf26270 */
[----:B------:R-:W-:Y:S02]  /*e580*/  ISETP.GE.AND P2, PT, R23, UR4, PT ;  /* 0x0000000417007c0c */ /* 0x000fe4000bf46270 */
[----:B------:R-:W-:-:S09]  /*e590*/  ISETP.GE.AND P0, PT, R18, UR4, PT ;  /* 0x0000000412007c0c */ /* 0x000fd2000bf06270 */
[-C--:B-1----:R-:W-:Y:S02]  /*e5a0*/  @!P1 LEA R10, P3, R22, R8.reuse, 0x1 ;  /* 0x00000008160a9211 */ /* 0x082fe400078608ff */
[C---:B------:R-:W-:Y:S02]  /*e5b0*/  @!P2 LEA R20, P4, R23.reuse, R8, 0x1 ;  /* 0x000000081714a211 */ /* 0x040fe400078808ff */
[----:B--2---:R-:W-:Y:S01]  /*e5c0*/  @!P0 IMAD.WIDE R2, R18, 0x2, R8 ;  /* 0x0000000212028825 */ /* 0x004fe200078e0208 */
[-C--:B------:R-:W-:Y:S02]  /*e5d0*/  @!P1 LEA.HI.X R11, R22, R9.reuse, R46, 0x1, P3 ;  /* 0x00000009160b9211 */ /* 0x080fe400018f0c2e */
[----:B------:R-:W-:Y:S02]  /*e5e0*/  @!P2 LEA.HI.X R21, R23, R9, R44, 0x1, P4 ;  /* 0x000000091715a211 */ /* 0x000fe400020f0c2c */
[----:B-----5:R3:W-:Y:S04]  /*e5f0*/  @!P0 ST.E.128 desc[UR50][R2.64], R12 ;  /* 0x0000000c02008985 */ /* 0x0207e8000c101d32 */
[----:B------:R3:W-:Y:S04]  /*e600*/  @!P1 ST.E.128 desc[UR50][R10.64], R32 ;  /* 0x000000200a009985 */ /* 0x0007e8000c101d32 */
[----:B------:R3:W-:Y:S02]  /*e610*/  @!P2 ST.E.128 desc[UR50][R20.64], R36 ;  /* 0x000000241400a985 */ /* 0x0007e4000c101d32 */
.L_x_978:
[----:B------:R-:W-:Y:S05]  /*e620*/  BSYNC B1 ;  /* 0x0000000000017941 */ /* 0x000fea0003800000 */
.L_x_977:
[----:B0-----:R-:W-:Y:S01]  /*e630*/  VIADD R0, R42, 0x60 ;  /* 0x000000602a007836 */ /* 0x001fe20000000000 */
[----:B--2---:R0:W2:Y:S04]  /*e640*/  SHFL.IDX PT, R9, R41, 0x1, 0x1c1f ;  /* 0x003c1f0029097f89 */ /* 0x0040a800000e0000 */
[----:B------:R-:W-:Y:S01]  /*e650*/  ISETP.GE.AND P0, PT, R0, R43, PT ;  /* 0x0000002b0000720c */ /* 0x000fe20003f06270 */
[----:B-1----:R0:W1:-:S12]  /*e660*/  SHFL.IDX PT, R8, R40, 0x1, 0x1c1f ;  /* 0x003c1f0028087f89 */ /* 0x00205800000e0000 */
[----:B0-----:R-:W-:Y:S05]  /*e670*/  @P0 BRA `(.L_x_979) ;  /* 0x0000000800c00947 */ /* 0x001fea0003800000 */
[----:B------:R-:W-:Y:S02]  /*e680*/  ULDC UR4, c[0x0][0xac8] ;  /* 0x0002b20000047ab9 */ /* 0x000fe40000000800 */
[----:B------:R-:W-:Y:S02]  /*e690*/  ISETP.GE.AND P2, PT, R22, UR4, PT ;  /* 0x0000000416007c0c */ /* 0x000fe4000bf46270 */
[----:B------:R-:W-:-:S11]  /*e6a0*/  ISETP.GE.AND P1, PT, R18, UR4, PT ;  /* 0x0000000412007c0c */ /* 0x000fd6000bf26270 */
[----:B-1-3--:R-:W-:Y:S02]  /*e6b0*/  @!P2 LEA R10, P0, R22, R8, 0x1 ;  /* 0x00000008160aa211 */ /* 0x00afe400078008ff */
[----:B--2---:R-:W-:Y:S02]  /*e6c0*/  @!P1 IMAD.WIDE R2, R18, 0x2, R8 ;  /* 0x0000000212029825 */ /* 0x004fe400078e0208 */
[----:B------:R-:W-:Y:S02]  /*e6d0*/  @!P2 LEA.HI.X R11, R22, R9, R46, 0x1, P0 ;  /* 0x00000009160ba211 */ /* 0x000fe400000f0c2e */
[----:B------:R-:W-:Y:S01]  /*e6e0*/  ISETP.GE.AND P0, PT, R23, UR4, PT ;  /* 0x0000000417007c0c */ /* 0x000fe2000bf06270 */
[----:B-----5:R0:W-:Y:S04]  /*e6f0*/  @!P1 ST.E.128 desc[UR50][R2.64], R4 ;  /* 0x0000000402009985 */ /* 0x0201e8000c101d32 */
[----:B------:R0:W-:Y:S08]  /*e700*/  @!P2 ST.E.128 desc[UR50][R10.64], R24 ;  /* 0x000000180a00a985 */ /* 0x0001f0000c101d32 */
[----:B------:R-:W-:Y:S05]  /*e710*/  @P0 BRA `(.L_x_979) ;  /* 0x0000000800980947 */ /* 0x000fea0003800000 */
[----:B0-----:R-:W-:-:S04]  /*e720*/  LEA R2, P0, R23, R8, 0x1 ;  /* 0x0000000817027211 */ /* 0x001fc800078008ff */
[----:B------:R-:W-:-:S05]  /*e730*/  LEA.HI.X R3, R23, R9, R44, 0x1, P0 ;  /* 0x0000000917037211 */ /* 0x000fca00000f0c2c */
[----:B------:R4:W-:Y:S01]  /*e740*/  ST.E.128 desc[UR50][R2.64], R28 ;  /* 0x0000001c02007985 */ /* 0x0009e2000c101d32 */
[----:B------:R-:W-:Y:S05]  /*e750*/  BRA `(.L_x_979) ;  /* 0x0000000800887947 */ /* 0x000fea0003800000 */
.L_x_975:
        /* <DEDUP_REMOVED lines=11> */
[----:B------:R-:W-:Y:S01]  /*e810*/  UISETP.NE.U32.AND UP1, UPT, UR6, URZ, UPT ;  /* 0x0000003f0600728c */ /* 0x000fe2000bf25070 */
[----:B------:R-:W-:Y:S02]  /*e820*/  IMAD.U32 R0, RZ, RZ, UR4 ;  /* 0x00000004ff007e24 */ /* 0x000fe4000f8e00ff */
[----:B------:R-:W2:Y:S01]  /*e830*/  @P2 LDG.E R6, desc[UR50][R2.64] ;  /* 0x0000003202062981 */ /* 0x000ea2000c1e1900 */
[----:B------:R-:W-:Y:S01]  /*e840*/  UISETP.NE.AND.EX UP1, UPT, UR7, URZ, UPT, UP1 ;  /* 0x0000003f0700728c */ /* 0x000fe2000bf25310 */
[----:B------:R-:W1:Y:S05]  /*e850*/  S2R R7, SR_TID.X ;  /* 0x0000000000077919 */ /* 0x000e6a0000002100 */
        /* <DEDUP_REMOVED lines=9> */
[----:B-1----:R-:W-:-:S10]  /*e8f0*/  VIADD R7, R7, 0xffffff80 ;  /* 0xffffff8007077836 */ /* 0x002fd40000000000 */
[----:B------:R-:W0:Y:S01]  /*e900*/  @P0 LDC R9, c[0x0][0xbec] ;  /* 0x0002fb00ff090b82 */ /* 0x000e220000000800 */
[----:B------:R-:W-:Y:S02]  /*e910*/  ISETP.GE.AND P1, PT, R7, 0xc0, PT ;  /* 0x000000c00700780c */ /* 0x000fe40003f26270 */
[----:B--2---:R-:W-:Y:S01]  /*e920*/  @P2 R2UR UR4, R6 ;  /* 0x00000000060422ca */ /* 0x004fe200000e0000 */
[----:B0--3--:R-:W-:-:S14]  /*e930*/  @P3 BRA `(.L_x_980) ;  /* 0x0000000000103947 */ /* 0x009fdc0003800000 */
[----:B------:R-:W-:Y:S05]  /*e940*/  @!P2 BRA `(.L_x_980) ;  /* 0x00000000000ca947 */ /* 0x000fea0003800000 */
[----:B------:R-:W2:Y:S04]  /*e950*/  LDG.E R5, desc[UR50][R2.64] ;  /* 0x0000003202057981 */ /* 0x000ea8000c1e1900 */
[----:B-----5:R-:W2:Y:S02]  /*e960*/  LDG.E R0, desc[UR50][R2.64+0x4] ;  /* 0x0000043202007981 */ /* 0x020ea4000c1e1900 */
[----:B--2---:R-:W-:-:S07]  /*e970*/  IMAD.IADD R0, R0, 0x1, -R5 ;  /* 0x0000000100007824 */ /* 0x004fce00078e0a05 */
.L_x_980:
[----:B------:R-:W-:Y:S01]  /*e980*/  USHF.R.S32.HI UR6, URZ, 0x1f, UR40 ;  /* 0x0000001f3f067899 */ /* 0x000fe20008011428 */
[----:B------:R-:W-:Y:S01]  /*e990*/  BSSY B1, `(.L_x_981) ;  /* 0x000002e000017945 */ /* 0x000fe20003800000 */
[----:B------:R-:W-:Y:S02]  /*e9a0*/  USHF.R.S32.HI UR9, URZ, 0x1f, UR4 ;  /* 0x0000001f3f097899 */ /* 0x000fe40008011404 */
[----:B------:R-:W-:Y:S02]  /*e9b0*/  USEL UR11, UR40, URZ, !UP0 ;  /* 0x0000003f280b7287 */ /* 0x000fe4000c000000 */
[----:B------:R-:W-:Y:S01]  /*e9c0*/  USEL UR12, UR6, URZ, !UP0 ;  /* 0x0000003f060c7287 */ /* 0x000fe2000c000000 */
[----:B------:R-:W-:Y:S11]  /*e9d0*/  @P1 BRA `(.L_x_982) ;  /* 0x0000000000a41947 */ /* 0x000ff60003800000 */
[----:B------:R-:W0:Y:S01]  /*e9e0*/  S2R R3, SR_TID.X ;  /* 0x0000000000037919 */ /* 0x000e220000002100 */
[----:B------:R-:W1:Y:S01]  /*e9f0*/  LDC R7, c[0x0][0xbe8] ;  /* 0x0002fa00ff077b82 */ /* 0x000e620000000800 */
[----:B------:R-:W-:Y:S02]  /*ea00*/  IMAD.U32 R4, RZ, RZ, UR41 ;  /* 0x00000029ff047e24 */ /* 0x000fe4000f8e00ff */
[----:B-1---5:R-:W-:-:S03]  /*ea10*/  IMAD R2, R0, R7, RZ ;  /* 0x0000000700027224 */ /* 0x022fc600078e02ff */
[----:B0-----:R-:W-:-:S04]  /*ea20*/  IADD3 R4, R4, -0x80, R3 ;  /* 0xffffff8004047810 */ /* 0x001fc80007ffe003 */
        /* <DEDUP_REMOVED lines=36> */
.L_x_982:
[----:B------:R-:W-:Y:S05]  /*ec70*/  BSYNC B1 ;  /* 0x0000000000017941 */ /* 0x000fea0003800000 */
.L_x_981:
[----:B0-----:R-:W0:Y:S01]  /*ec80*/  @P0 LDC R3, c[0x0][0xbf0] ;  /* 0x0002fc00ff030b82 */ /* 0x001e220000000800 */
[----:B------:R-:W-:Y:S01]  /*ec90*/  ULDC.64 UR14, c[0x0][0xaa0] ;  /* 0x0002a800000e7ab9 */ /* 0x000fe20000000a00 */
[----:B------:R-:W-:Y:S01]  /*eca0*/  IMAD R2, R152, 0x60, R153 ;  /* 0x0000006098027824 */ /* 0x000fe200078e0299 */
[----:B------:R-:W-:Y:S01]  /*ecb0*/  UIMAD UR8, UR9, UR14, URZ ;  /* 0x0000000e090872a4 */ /* 0x000fe2000f8e023f */
[----:B------:R-:W-:Y:S01]  /*ecc0*/  BSSY B1, `(.L_x_983) ;  /* 0x000003a000017945 */ /* 0x000fe20003800000 */
[----:B------:R-:W-:Y:S01]  /*ecd0*/  UIMAD.WIDE.U32 UR6, UR4, UR14, URZ ;  /* 0x0000000e040672a5 */ /* 0x000fe2000f8e003f */
[----:B------:R-:W-:Y:S01]  /*ece0*/  VIADD R4, R2, UR41 ;  /* 0x0000002902047c36 */ /* 0x000fe20008000000 */
[----:B------:R-:W-:Y:S01]  /*ecf0*/  UIMAD UR8, UR4, UR15, UR8 ;  /* 0x0000000f040872a4 */ /* 0x000fe2000f8e0208 */
[----:B------:R-:W-:Y:S02]  /*ed00*/  SHF.R.S32.HI R10, RZ, 0x1f, R23 ;  /* 0x0000001fff0a7819 */ /* 0x000fe40000011417 */
[----:B------:R-:W-:Y:S01]  /*ed10*/  ULDC.64 UR14, c[0x0][0xae8] ;  /* 0x0002ba00000e7ab9 */ /* 0x000fe20000000a00 */
[----:B------:R-:W-:Y:S01]  /*ed20*/  UIADD3 UR7, UR7, UR8, URZ ;  /* 0x0000000807077290 */ /* 0x000fe2000fffe03f */
[----:B------:R-:W-:Y:S01]  /*ed30*/  @P0 IMAD.HI.U32 R2, R4, R9, RZ ;  /* 0x0000000904020227 */ /* 0x000fe200078e00ff */
[----:B------:R-:W-:Y:S01]  /*ed40*/  UIMAD UR4, UR10, UR14, URZ ;  /* 0x0000000e0a0472a4 */ /* 0x000fe2000f8e023f */
[----:B------:R-:W-:Y:S01]  /*ed50*/  SHF.R.S32.HI R14, RZ, 0x1f, R22 ;  /* 0x0000001fff0e7819 */ /* 0x000fe20000011416 */
        /* <DEDUP_REMOVED lines=17> */
[----:B------:R-:W-:Y:S01]  /*ee70*/  SHF.R.S32.HI R4, RZ, 0x1f, R7 ;  /* 0x0000001fff047819 */ /* 0x000fe20000011407 */
[----:B------:R-:W-:Y:S01]  /*ee80*/  IMAD.U32 R3, RZ, RZ, UR4 ;  /* 0x00000004ff037e24 */ /* 0x000fe2000f8e00ff */
[----:B------:R-:W-:Y:S01]  /*ee90*/  ULDC.64 UR6, c[0x0][0xad8] ;  /* 0x0002b60000067ab9 */ /* 0x000fe20000000a00 */
[----:B------:R-:W-:-:S02]  /*eea0*/  IMAD R9, R5, UR9, R6 ;  /* 0x0000000905097c24 */ /* 0x000fc4000f8e0206 */
[----:B------:R-:W-:-:S04]  /*eeb0*/  IMAD.WIDE.U32 R2, R5, UR8, R2 ;  /* 0x0000000805027c25 */ /* 0x000fc8000f8e0002 */
[----:B------:R-:W-:Y:S02]  /*eec0*/  IMAD R4, R4, UR6, RZ ;  /* 0x0000000604047c24 */ /* 0x000fe4000f8e02ff */
[----:B------:R-:W-:Y:S02]  /*eed0*/  IMAD.IADD R3, R3, 0x1, R9 ;  /* 0x0000000103037824 */ /* 0x000fe400078e0209 */
[----:B-----5:R-:W-:Y:S02]  /*eee0*/  IMAD R11, R0, R11, RZ ;  /* 0x0000000b000b7224 */ /* 0x020fe400078e02ff */
[----:B------:R-:W-:Y:S02]  /*eef0*/  VIADD R0, R153, UR41 ;  /* 0x0000002999007c36 */ /* 0x000fe40008000000 */
[C---:B------:R-:W-:Y:S02]  /*ef00*/  IMAD R5, R7.reuse, UR7, R4 ;  /* 0x0000000707057c24 */ /* 0x040fe4000f8e0204 */
[----:B------:R-:W-:Y:S01]  /*ef10*/  IMAD.WIDE.U32 R2, R7, UR6, R2 ;  /* 0x0000000607027c25 */ /* 0x000fe2000f8e0002 */
[----:B------:R-:W-:Y:S01]  /*ef20*/  ISETP.GE.AND P0, PT, R0, R11, PT ;  /* 0x0000000b0000720c */ /* 0x000fe20003f06270 */
[----:B------:R-:W-:-:S02]  /*ef30*/  ULDC.64 UR6, c[0x0][0xa80] ;  /* 0x0002a00000067ab9 */ /* 0x000fc40000000a00 */
        /* <DEDUP_REMOVED lines=15> */
[----:B------:R3:W-:Y:S04]  /*f030*/  @!P2 ST.E.128 desc[UR50][R6.64], RZ ;  /* 0x000000ff0600a985 */ /* 0x0007e8000c101d32 */
[----:B------:R3:W-:Y:S04]  /*f040*/  @!P3 ST.E.128 desc[UR50][R8.64], RZ ;  /* 0x000000ff0800b985 */ /* 0x0007e8000c101d32 */
[----:B------:R3:W-:Y:S02]  /*f050*/  @!P4 ST.E.128 desc[UR50][R12.64], RZ ;  /* 0x000000ff0c00c985 */ /* 0x0007e4000c101d32 */
.L_x_984:
[----:B------:R-:W-:Y:S05]  /*f060*/  BSYNC B1 ;  /* 0x0000000000017941 */ /* 0x000fea0003800000 */
.L_x_983:
        /* <DEDUP_REMOVED lines=9> */
[-C--:B-1-3--:R-:W-:Y:S02]  /*f100*/  @!P3 LEA R6, P0, R22, R2.reuse, 0x1 ;  /* 0x000000021606b211 */ /* 0x08afe400078008ff */
[C---:B------:R-:W-:Y:S02]  /*f110*/  @!P4 LEA R8, P1, R23.reuse, R2, 0x1 ;  /* 0x000000021708c211 */ /* 0x040fe400078208ff */
[----:B0---4-:R-:W-:Y:S01]  /*f120*/  @!P2 IMAD.WIDE R4, R18, 0x2, R2 ;  /* 0x000000021204a825 */ /* 0x011fe200078e0202 */
[-C--:B------:R-:W-:Y:S02]  /*f130*/  @!P3 LEA.HI.X R7, R22, R3.reuse, R14, 0x1, P0 ;  /* 0x000000031607b211 */ /* 0x080fe400000f0c0e */
[----:B------:R-:W-:Y:S02]  /*f140*/  @!P4 LEA.HI.X R9, R23, R3, R10, 0x1, P1 ;  /* 0x000000031709c211 */ /* 0x000fe400008f0c0a */
[----:B------:R0:W-:Y:S04]  /*f150*/  @!P2 ST.E.128 desc[UR50][R4.64], RZ ;  /* 0x000000ff0400a985 */ /* 0x0001e8000c101d32 */
[----:B------:R0:W-:Y:S04]  /*f160*/  @!P3 ST.E.128 desc[UR50][R6.64], RZ ;  /* 0x000000ff0600b985 */ /* 0x0001e8000c101d32 */
[----:B------:R0:W-:Y:S02]  /*f170*/  @!P4 ST.E.128 desc[UR50][R8.64], RZ ;  /* 0x000000ff0800c985 */ /* 0x0001e4000c101d32 */
.L_x_979:
[----:B------:R-:W-:Y:S05]  /*f180*/  BSYNC B0 ;  /* 0x0000000000007941 */ /* 0x000fea0003800000 */
.L_x_974:
[----:B------:R-:W-:Y:S02]  /*f190*/  ULDC UR4, c[0x0][0xc3c] ;  /* 0x00030f0000047ab9 */ /* 0x000fe40000000800 */
[----:B------:R-:W-:-:S06]  /*f1a0*/  UISETP.GE.AND UP0, UPT, UR48, UR4, UPT ;  /* 0x000000043000728c */ /* 0x000fcc000bf06270 */
[----:B------:R-:W-:-:S13]  /*f1b0*/  PLOP3.LUT P0, PT, PT, PT, UP0, 0x80, 0x0 ;  /* 0x000000000000781c */ /* 0x000fda0003f0f008 */
[----:B------:R-:W-:Y:S05]  /*f1c0*/  @!P0 BRA `(.L_x_985) ;  /* 0xffffff1800fc8947 */ /* 0x000fea000383ffff */
[----:B------:R-:W-:Y:S05]  /*f1d0*/  EXIT ;  /* 0x000000000000794d */ /* 0x000fea0003800000 */
.L_x_888:
        /* <DEDUP_REMOVED lines=13> */
[----:B------:R-:W0:Y:S02]  /*f2b0*/  LDS.128 R24, [UR4+0x19cd0] ;  /* 0x019cd004ff187984 */ /* 0x000e240008000c00 */
[----:B0-----:R-:W-:Y:S02]  /*f2c0*/  R2UR UR45, R27 ;  /* 0x000000001b2d72ca */ /* 0x001fe400000e0000 */
[----:B------:R-:W-:Y:S01]  /*f2d0*/  R2UR UR36, R26 ;  /* 0x000000001a2472ca */ /* 0x000fe200000e0000 */
[----:B------:R-:W-:Y:S06]  /*f2e0*/  BAR.ARV 0x4, 0x200 ;  /* 0x0108000000007b1d */ /* 0x000fec0000002000 */
[----:B------:R-:W-:Y:S08]  /*f2f0*/  BRA `(.L_x_987) ;  /* 0x0000000800b07947 */ /* 0x000ff00003800000 */
.L_x_986:
[----:B------:R-:W0:Y:S01]  /*f300*/  S2R R2, SR_TID.X ;  /* 0x0000000000027919 */ /* 0x000e220000002100 */
[----:B------:R-:W-:Y:S01]  /*f310*/  ULDC UR4, c[0x0][0xc3c] ;  /* 0x00030f0000047ab9 */ /* 0x000fe20000000800 */
[----:B------:R-:W1:Y:S01]  /*f320*/  LDC R9, c[0x0][0xc38] ;  /* 0x00030e00ff097b82 */ /* 0x000e620000000800 */
        /* <DEDUP_REMOVED lines=29> */
[----:B------:R-:W1:Y:S02]  /*f500*/  SHFL.IDX PT, R6, R10, 0x1f, 0x1f ;  /* 0x03e01f000a067f89 */ /* 0x000e6400000e0000 */
[----:B-1----:R-:W-:-:S04]  /*f510*/  IMAD R6, R6, R9, RZ ;  /* 0x0000000906067224 */ /* 0x002fc800078e02ff */
[----:B------:R-:W-:Y:S01]  /*f520*/  IMAD.MOV.U32 R3, RZ, RZ, R6 ;  /* 0x000000ffff037224 */ /* 0x000fe200078e0006 */
[----:B0-----:R-:W-:-:S13]  /*f530*/  ISETP.GT.AND P6, PT, R6, R7, PT ;  /* 0x000000070600720c */ /* 0x001fda0003fc4270 */
[----:B------:R-:W-:Y:S05]  /*f540*/  @P6 BRA `(.L_x_988) ;  /* 0x0000000000a06947 */ /* 0x000fea0003800000 */
[----:B------:R-:W-:Y:S01]  /*f550*/  IMAD.MOV.U32 R6, RZ, RZ, R3 ;  /* 0x000000ffff067224 */ /* 0x000fe200078e0003 */
[----:B------:R-:W-:Y:S01]  /*f560*/  UMOV UR45, URZ ;  /* 0x0000003f002d7c82 */ /* 0x000fe20008000000 */
[----:B------:R-:W-:Y:S01]  /*f570*/  ULDC UR6, c[0x0][0xc3c] ;  /* 0x00030f0000067ab9 */ /* 0x000fe20000000800 */
[----:B------:R-:W-:-:S05]  /*f580*/  ULDC UR5, c[0x0][0xc3c] ;  /* 0x00030f0000057ab9 */ /* 0x000fca0000000800 */
.L_x_992:
        /* <DEDUP_REMOVED lines=14> */
.L_x_991:
[----:B------:R-:W-:Y:S05]  /*f670*/  BSYNC B0 ;  /* 0x0000000000007941 */ /* 0x000fea0003800000 */
.L_x_990:
        /* <DEDUP_REMOVED lines=21> */
.L_x_988:
[----:B------:R-:W-:Y:S01]  /*f7d0*/  IMAD.IADD R14, R6, 0x1, -R3 ;  /* 0x00000001060e7824 */ /* 0x000fe200078e0a03 */
[----:B------:R-:W-:-:S03]  /*f7e0*/  ULDC.64 UR4, c[0x0][0xc90] ;  /* 0x0003240000047ab9 */ /* 0x000fc60000000a00 */
[----:B------:R-:W-:-:S05]  /*f7f0*/  IMAD R2, R10, R9, R14 ;  /* 0x000000090a027224 */ /* 0x000fca00078e020e */
[----:B------:R-:W-:-:S13]  /*f800*/  ISETP.GT.AND P0, PT, R2, R7, PT ;  /* 0x000000070200720c */ /* 0x000fda0003f04270 */
[----:B------:R-:W-:Y:S02]  /*f810*/  VOTEU.ANY UR7, UPT, !P0 ;  /* 0x0000000000077886 */ /* 0x000fe400040e0100 */
[----:B------:R-:W-:-:S04]  /*f820*/  UPOPC UR6, UR7 ;  /* 0x00000007000672bf */ /* 0x000fc80008000000 */
[----:B------:R-:W-:-:S04]  /*f830*/  UIADD3 UR45, UR6, UR45, URZ ;  /* 0x0000002d062d7290 */ /* 0x000fc8000fffe03f */
[----:B------:R-:W-:-:S06]  /*f840*/  UIMAD.WIDE UR4, UR45, 0x4, UR4 ;  /* 0x000000042d0478a5 */ /* 0x000fcc000f8e0204 */
[----:B------:R-:W-:Y:S02]  /*f850*/  IMAD.U32 R2, RZ, RZ, UR4 ;  /* 0x00000004ff027e24 */ /* 0x000fe4000f8e00ff */
[----:B------:R-:W-:-:S05]  /*f860*/  IMAD.U32 R3, RZ, RZ, UR5 ;  /* 0x00000005ff037e24 */ /* 0x000fca000f8e00ff */
[----:B------:R-:W2:Y:S01]  /*f870*/  LDG.E R8, desc[UR50][R2.64] ;  /* 0x0000003202087981 */ /* 0x000ea2000c1e1900 */
[----:B------:R-:W-:Y:S01]  /*f880*/  IMAD.U32 R15, RZ, RZ, UR6 ;  /* 0x00000006ff0f7e24 */ /* 0x000fe2000f8e00ff */
[----:B------:R-:W-:-:S04]  /*f890*/  ISETP.NE.AND P0, PT, RZ, UR7, PT ;  /* 0x00000007ff007c0c */ /* 0x000fc8000bf05270 */
[----:B------:R-:W2:Y:S02]  /*f8a0*/  SHFL.IDX PT, R4, R4, R15, 0x1f ;  /* 0x00001f0f04047589 */ /* 0x000ea400000e0000 */
[----:B--2---:R-:W-:-:S05]  /*f8b0*/  IMAD R6, R4, R8, RZ ;  /* 0x0000000804067224 */ /* 0x004fca00078e02ff */
[----:B------:R-:W-:-:S04]  /*f8c0*/  IABS R11, R6 ;  /* 0x00000006000b7213 */ /* 0x000fc80000000000 */
[----:B------:R-:W0:Y:S08]  /*f8d0*/  I2F.RP R12, R11 ;  /* 0x0000000b000c7306 */ /* 0x000e300000209400 */
[----:B0-----:R-:W0:Y:S02]  /*f8e0*/  MUFU.RCP R12, R12 ;  /* 0x0000000c000c7308 */ /* 0x001e240000001000 */
[----:B0-----:R-:W-:-:S06]  /*f8f0*/  VIADD R13, R12, 0xffffffe ;  /* 0x0ffffffe0c0d7836 */ /* 0x001fcc0000000000 */
[----:B------:R-:W0:Y:S02]  /*f900*/  F2I.FTZ.U32.TRUNC.NTZ R3, R13 ;  /* 0x0000000d00037305 */ /* 0x000e24000021f000 */
[----:B0-----:R-:W-:Y:S01]  /*f910*/  IMAD.MOV R16, RZ, RZ, -R3 ;  /* 0x000000ffff107224 */ /* 0x001fe200078e0a03 */
[----:B------:R-:W-:Y:S06]  /*f920*/  @!P0 BRA `(.L_x_993) ;  /* 0x00000000000c8947 */ /* 0x000fec0003800000 */
[----:B------:R-:W-:-:S06]  /*f930*/  UIADD3 UR4, UR6, -0x1, URZ ;  /* 0xffffffff06047890 */ /* 0x000fcc000fffe03f */
[----:B------:R-:W-:-:S05]  /*f940*/  IMAD.U32 R13, RZ, RZ, UR4 ;  /* 0x00000004ff0d7e24 */ /* 0x000fca000f8e00ff */
[----:B------:R0:W1:Y:S02]  /*f950*/  SHFL.IDX PT, R24, R10, R13, 0x1f ;  /* 0x00001f0d0a187589 */ /* 0x00006400000e0000 */
.L_x_993:
[----:B-1----:R-:W-:Y:S01]  /*f960*/  IMAD R24, R24, R9, R14 ;  /* 0x0000000918187224 */ /* 0x002fe200078e020e */
[----:B0-----:R-:W-:Y:S01]  /*f970*/  IABS R10, R6 ;  /* 0x00000006000a7213 */ /* 0x001fe20000000000 */
[----:B------:R-:W-:Y:S02]  /*f980*/  IMAD R13, R16, R11, RZ ;  /* 0x0000000b100d7224 */ /* 0x000fe400078e02ff */
[----:B------:R-:W-:Y:S02]  /*f990*/  IMAD.IADD R7, R7, 0x1, -R24 ;  /* 0x0000000107077824 */ /* 0x000fe400078e0a18 */
[----:B------:R-:W-:Y:S02]  /*f9a0*/  IMAD.MOV.U32 R2, RZ, RZ, RZ ;  /* 0x000000ffff027224 */ /* 0x000fe400078e00ff */
[----:B------:R-:W-:Y:S02]  /*f9b0*/  IMAD.MOV R10, RZ, RZ, -R10 ;  /* 0x000000ffff0a7224 */ /* 0x000fe400078e0a0a */
        /* <DEDUP_REMOVED lines=14> */
[----:B------:R-:W-:Y:S02]  /*faa0*/  IMAD R10, R8, R2, RZ ;  /* 0x00000002080a7224 */ /* 0x000fe400078e02ff */
[----:B------:R-:W-:Y:S02]  /*fab0*/  IMAD.MOV R2, RZ, RZ, -R2 ;  /* 0x000000ffff027224 */ /* 0x000fe400078e0a02 */
[----:B------:R-:W-:Y:S02]  /*fac0*/  IMAD.MOV R3, RZ, RZ, -R10 ;  /* 0x000000ffff037224 */ /* 0x000fe400078e0a0a */
[----:B------:R-:W-:Y:S02]  /*fad0*/  IMAD R13, R6, R2, R7 ;  /* 0x00000002060d7224 */ /* 0x000fe400078e0207 */
[----:B------:R-:W-:Y:S01]  /*fae0*/  IMAD.MOV.U32 R2, RZ, RZ, RZ ;  /* 0x000000ffff027224 */ /* 0x000fe200078e00ff */
[----:B------:R-:W-:Y:S02]  /*faf0*/  VIADDMNMX R8, R3, R9, R8, PT ;  /* 0x0000000903087246 */ /* 0x000fe40003800108 */
[----:B------:R-:W-:-:S02]  /*fb00*/  IABS R6, R13 ;  /* 0x0000000d00067213 */ /* 0x000fc40000000000 */
[----:B------:R-:W-:-:S04]  /*fb10*/  IABS R9, R8 ;  /* 0x0000000800097213 */ /* 0x000fc80000000000 */
[----:B------:R-:W0:Y:S08]  /*fb20*/  I2F.RP R11, R9 ;  /* 0x00000009000b7306 */ /* 0x000e300000209400 */
[----:B0-----:R-:W0:Y:S02]  /*fb30*/  MUFU.RCP R11, R11 ;  /* 0x0000000b000b7308 */ /* 0x001e240000001000 */
[----:B0-----:R-:W-:-:S06]  /*fb40*/  VIADD R3, R11, 0xffffffe ;  /* 0x0ffffffe0b037836 */ /* 0x001fcc0000000000 */
[----:B------:R-:W0:Y:S02]  /*fb50*/  F2I.FTZ.U32.TRUNC.NTZ R3, R3 ;  /* 0x0000000300037305 */ /* 0x000e24000021f000 */
[----:B0-----:R-:W-:-:S04]  /*fb60*/  IMAD.MOV R12, RZ, RZ, -R3 ;  /* 0x000000ffff0c7224 */ /* 0x001fc800078e0a03 */
[----:B------:R-:W-:Y:S01]  /*fb70*/  IMAD R7, R12, R9, RZ ;  /* 0x000000090c077224 */ /* 0x000fe200078e02ff */
[----:B------:R-:W-:-:S03]  /*fb80*/  IABS R12, R8 ;  /* 0x00000008000c7213 */ /* 0x000fc60000000000 */
[----:B------:R-:W-:Y:S01]  /*fb90*/  IMAD.HI.U32 R2, R3, R7, R2 ;  /* 0x0000000703027227 */ /* 0x000fe200078e0002 */
[----:B------:R-:W-:-:S03]  /*fba0*/  LOP3.LUT R3, R13, R8, RZ, 0x3c, !PT ;  /* 0x000000080d037212 */ /* 0x000fc600078e3cff */
[----:B------:R-:W-:Y:S01]  /*fbb0*/  IMAD.MOV.U32 R7, RZ, RZ, R6 ;  /* 0x000000ffff077224 */ /* 0x000fe200078e0006 */
[----:B------:R-:W-:Y:S01]  /*fbc0*/  ISETP.GE.AND P2, PT, R3, RZ, PT ;  /* 0x000000ff0300720c */ /* 0x000fe20003f46270 */
[----:B------:R-:W-:Y:S02]  /*fbd0*/  IMAD.MOV R6, RZ, RZ, -R12 ;  /* 0x000000ffff067224 */ /* 0x000fe400078e0a0c */
[----:B------:R-:W-:-:S04]  /*fbe0*/  IMAD.HI.U32 R2, R2, R7, RZ ;  /* 0x0000000702027227 */ /* 0x000fc800078e00ff */
[----:B------:R-:W-:Y:S02]  /*fbf0*/  IMAD R6, R2, R6, R7 ;  /* 0x0000000602067224 */ /* 0x000fe400078e0207 */
[----:B------:R-:W-:-:S03]  /*fc00*/  IMAD.IADD R3, R13, 0x1, R10 ;  /* 0x000000010d037824 */ /* 0x000fc600078e020a */
[----:B------:R-:W-:-:S13]  /*fc10*/  ISETP.GT.U32.AND P1, PT, R9, R6, PT ;  /* 0x000000060900720c */ /* 0x000fda0003f24070 */
[----:B------:R-:W-:Y:S02]  /*fc20*/  @!P1 IMAD.IADD R6, R6, 0x1, -R9 ;  /* 0x0000000106069824 */ /* 0x000fe400078e0a09 */
[----:B------:R-:W-:Y:S01]  /*fc30*/  @!P1 VIADD R2, R2, 0x1 ;  /* 0x0000000102029836 */ /* 0x000fe20000000000 */
[----:B------:R-:W-:Y:S02]  /*fc40*/  ISETP.NE.AND P1, PT, R8, RZ, PT ;  /* 0x000000ff0800720c */ /* 0x000fe40003f25270 */
[----:B------:R-:W-:Y:S01]  /*fc50*/  ISETP.GE.U32.AND P0, PT, R6, R9, PT ;  /* 0x000000090600720c */ /* 0x000fe20003f06070 */
[----:B------:R-:W-:-:S12]  /*fc60*/  IMAD.MOV R6, RZ, RZ, -R8 ;  /* 0x000000ffff067224 */ /* 0x000fd800078e0a08 */
[----:B------:R-:W-:-:S04]  /*fc70*/  @P0 VIADD R2, R2, 0x1 ;  /* 0x0000000102020836 */ /* 0x000fc80000000000 */
[----:B------:R-:W-:Y:S01]  /*fc80*/  @!P2 IMAD.MOV R2, RZ, RZ, -R2 ;  /* 0x000000ffff02a224 */ /* 0x000fe200078e0a02 */
[----:B------:R-:W-:-:S04]  /*fc90*/  @!P1 LOP3.LUT R2, RZ, R8, RZ, 0x33, !PT ;  /* 0x00000008ff029212 */ /* 0x000fc800078e33ff */
[----:B------:R-:W-:Y:S01]  /*fca0*/  LOP3.LUT R25, RZ, R2, RZ, 0x33, !PT ;  /* 0x00000002ff197212 */ /* 0x000fe200078e33ff */
[----:B------:R-:W-:-:S04]  /*fcb0*/  IMAD R3, R2, R6, R3 ;  /* 0x0000000602037224 */ /* 0x000fc800078e0203 */
[----:B------:R-:W-:Y:S01]  /*fcc0*/  IMAD.IADD R25, R4, 0x1, R25 ;  /* 0x0000000104197824 */ /* 0x000fe200078e0219 */
[----:B------:R-:W-:Y:S01]  /*fcd0*/  R2UR UR36, R3 ;  /* 0x00000000032472ca */ /* 0x000fe200000e0000 */
[----:B------:R-:W-:-:S14]  /*fce0*/  BRA `(.L_x_994) ;  /* 0x00000000000c7947 */ /* 0x000fdc0003800000 */
.L_x_989:
[----:B------:R-:W-:Y:S01]  /*fcf0*/  IMAD.MOV.U32 R24, RZ, RZ, R7 ;  /* 0x000000ffff187224 */ /* 0x000fe200078e0007 */
[----:B------:R-:W-:Y:S01]  /*fd00*/  UMOV UR36, URZ ;  /* 0x0000003f00247c82 */ /* 0x000fe20008000000 */
[----:B------:R-:W-:-:S07]  /*fd10*/  IMAD.MOV.U32 R25, RZ, RZ, RZ ;  /* 0x000000ffff197224 */ /* 0x000fce00078e00ff */
.L_x_994:
[----:B------:R-:W-:Y:S01]  /*fd20*/  ISETP.NE.AND P0, PT, R5, RZ, PT ;  /* 0x000000ff0500720c */ /* 0x000fe20003f05270 */
[----:B------:R-:W-:Y:S02]  /*fd30*/  IMAD.U32 R6, RZ, RZ, UR36 ;  /* 0x00000024ff067e24 */ /* 0x000fe4000f8e00ff */
[----:B------:R-:W-:Y:S02]  /*fd40*/  IMAD.U32 R7, RZ, RZ, UR45 ;  /* 0x0000002dff077e24 */ /* 0x000fe4000f8e00ff */
[----:B------:R-:W-:Y:S02]  /*fd50*/  IMAD.MOV.U32 R4, RZ, RZ, R24 ;  /* 0x000000ffff047224 */ /* 0x000fe400078e0018 */
[----:B------:R-:W-:-:S06]  /*fd60*/  IMAD.MOV.U32 R5, RZ, RZ, R25 ;  /* 0x000000ffff057224 */ /* 0x000fcc00078e0019 */
[----:B------:R-:W0:Y:S01]  /*fd70*/  @!P0 S2R R3, SR_CgaCtaId ;  /* 0x0000000000038919 */ /* 0x000e220000008800 */
[----:B------:R-:W-:-:S04]  /*fd80*/  @!P0 MOV R2, 0x400 ;  /* 0x0000040000028802 */ /* 0x000fc80000000f00 */
[----:B0-----:R-:W-:-:S05]  /*fd90*/  @!P0 LEA R2, R3, R2, 0x18 ;  /* 0x0000000203028211 */ /* 0x001fca00078ec0ff */
[----:B------:R0:W-:Y:S01]  /*fda0*/  @!P0 STS.128 [R2+0x19cd0], R4 ;  /* 0x019cd00402008388 */ /* 0x0001e20000000c00 */
[----:B------:R-:W-:Y:S06]  /*fdb0*/  BAR.ARV 0x5, 0x200 ;  /* 0x0148000000007b1d */ /* 0x000fec0000002000 */
.L_x_987:
[----:B------:R-:W-:Y:S01]  /*fdc0*/  ULDC UR4, c[0x0][0xc3c] ;  /* 0x00030f0000047ab9 */ /* 0x000fe20000000800 */
[----:B------:R1:W-:Y:S01]  /*fdd0*/  STL [R1+0x8], RZ ;  /* 0x000008ff01007387 */ /* 0x0003e20000100800 */
[----:B------:R-:W-:Y:S01]  /*fde0*/  UISETP.GE.AND UP0, UPT, UR45, UR4, UPT ;  /* 0x000000042d00728c */ /* 0x000fe2000bf06270 */
[----:B------:R-:W-:Y:S02]  /*fdf0*/  IMAD.MOV.U32 R22, RZ, RZ, 0x1 ;  /* 0x00000001ff167424 */ /* 0x000fe400078e00ff */
[----:B------:R-:W-:-:S03]  /*fe00*/  IMAD.MOV.U32 R18, RZ, RZ, RZ ;  /* 0x000000ffff127224 */ /* 0x000fc600078e00ff */
[----:B------:R-:W-:-:S13]  /*fe10*/  PLOP3.LUT P0, PT, PT, PT, UP0, 0x80, 0x0 ;  /* 0x000000000000781c */ /* 0x000fda0003f0f008 */
[----:B-1----:R-:W-:Y:S05]  /*fe20*/  @P0 BRA `(.L_x_995) ;  /* 0x0000004800500947 */ /* 0x002fea0003800000 */
[----:B------:R-:W1:Y:S01]  /*fe30*/  S2R R12, SR_TID.X ;  /* 0x00000000000c7919 */ /* 0x000e620000002100 */
[----:B------:R-:W2:Y:S01]  /*fe40*/  S2UR UR5, SR_CgaCtaId ;  /* 0x00000000000579c3 */ /* 0x000ea20000008800 */
        /* <DEDUP_REMOVED lines=9> */
[----:B--2---:R-:W-:-:S06]  /*fee0*/  ULEA UR4, UR5, UR4, 0x18 ;  /* 0x0000000405047291 */ /* 0x004fcc000f8ec03f */
[----:B------:R-:W-:Y:S01]  /*fef0*/  IMAD.U32 R17, RZ, RZ, UR4 ;  /* 0x00000004ff117e24 */ /* 0x000fe2000f8e00ff */
[C---:B-1----:R-:W-:Y:S01]  /*ff00*/  LOP3.LUT R10, R12.reuse, 0x7f, RZ, 0xc0, !PT ;  /* 0x0000007f0c0a7812 */ /* 0x042fe200078ec0ff */
[C---:B------:R-:W-:Y:S01]  /*ff10*/  IMAD.SHL.U32 R3, R12.reuse, 0x20, RZ ;  /* 0x000000200c037824 */ /* 0x040fe200078e00ff */
[----:B0-----:R-:W-:Y:S01]  /*ff20*/  SHF.R.U32.HI R4, RZ, 0x1, R12 ;  /* 0x00000001ff047819 */ /* 0x001fe2000001160c */
[C---:B------:R-:W-:Y:S01]  /*ff30*/  IMAD.SHL.U32 R2, R12.reuse, 0x10, RZ ;  /* 0x000000100c027824 */ /* 0x040fe200078e00ff */
        /* <DEDUP_REMOVED lines=25> */
[----:B------:R0:W-:Y:S01]  /*100d0*/  STL [R1], R0 ;  /* 0x0000000001007387 */ /* 0x0001e20000100800 */
        /* <DEDUP_REMOVED lines=8> */
.L_x_1074:
[----:B------:R-:W-:Y:S01]  /*10160*/  ULDC.64 UR4, c[0x0][0xa28] ;  /* 0x00028a0000047ab9 */ /* 0x000fe20000000a00 */
[----:B------:R-:W-:Y:S01]  /*10170*/  ULDC.64 UR6, c[0x0][0xa08] ;  /* 0x0002820000067ab9 */ /* 0x000fe20000000a00 */
[----:B------:R-:W-:Y:S01]  /*10180*/  UISETP.NE.U32.AND UP0, UPT, UR4, URZ, UPT ;  /* 0x0000003f0400728c */ /* 0x000fe2000bf05070 */
[----:B------:R-:W-:Y:S01]  /*10190*/  ULDC.64 UR10, c[0x0][0xa18] ;  /* 0x00028600000a7ab9 */ /* 0x000fe20000000a00 */
[----:B------:R-:W-:Y:S02]  /*101a0*/  ULDC.64 UR8, c[0x0][0xa08] ;  /* 0x0002820000087ab9 */ /* 0x000fe40000000a00 */
[----:B------:R-:W-:Y:S01]  /*101b0*/  UISETP.NE.AND.EX UP0, UPT, UR5, URZ, UPT, UP0 ;  /* 0x0000003f0500728c */ /* 0x000fe2000bf05300 */
[----:B------:R-:W-:-:S05]  /*101c0*/  ISETP.NE.U32.AND P0, PT, RZ, UR6, PT ;  /* 0x00000006ff007c0c */ /* 0x000fca000bf05070 */
[----:B------:R-:W-:-:S05]  /*101d0*/  PLOP3.LUT P2, PT, PT, PT, UP0, 0x80, 0x0 ;  /* 0x000000000000781c */ /* 0x000fca0003f4f008 */
[----:B------:R-:W-:Y:S02]  /*101e0*/  @UP0 ULDC.64 UR4, c[0x0][0xa28] ;  /* 0x00028a0000040ab9 */ /* 0x000fe40000000a00 */
[----:B------:R-:W-:Y:S02]  /*101f0*/  @UP0 UIMAD.WIDE UR4, UR45, 0x4, UR4 ;  /* 0x000000042d0408a5 */ /* 0x000fe4000f8e0204 */
[----:B------:R-:W-:Y:S01]  /*10200*/  UISETP.NE.U32.AND UP0, UPT, UR10, URZ, UPT ;  /* 0x0000003f0a00728c */ /* 0x000fe2000bf05070 */
[----:B------:R-:W-:Y:S01]  /*10210*/  ISETP.NE.AND.EX P0, PT, RZ, UR7, PT, P0 ;  /* 0x00000007ff007c0c */ /* 0x000fe2000bf05300 */
[----:B------:R-:W-:Y:S02]  /*10220*/  UIMAD.WIDE UR8, UR45, 0x4, UR8 ;  /* 0x000000042d0878a5 */ /* 0x000fe4000f8e0208 */
[----:B0-----:R-:W-:Y:S02]  /*10230*/  IMAD.U32 R2, RZ, RZ, UR4 ;  /* 0x00000004ff027e24 */ /* 0x001fe4000f8e00ff */
[----:B------:R-:W-:Y:S01]  /*10240*/  IMAD.U32 R3, RZ, RZ, UR5 ;  /* 0x00000005ff037e24 */ /* 0x000fe2000f8e00ff */
[----:B------:R-:W-:Y:S01]  /*10250*/  ULDC.64 UR4, c[0x0][0xa00] ;  /* 0x0002800000047ab9 */ /* 0x000fe20000000a00 */
[----:B------:R-:W-:Y:S01]  /*10260*/  UISETP.NE.AND.EX UP0, UPT, UR11, URZ, UPT, UP0 ;  /* 0x0000003f0b00728c */ /* 0x000fe2000bf05300 */
[----:B------:R-:W-:Y:S01]  /*10270*/  ISETP.NE.U32.AND P1, PT, RZ, UR4, PT ;  /* 0x00000004ff007c0c */ /* 0x000fe2000bf25070 */
[----:B------:R-:W-:Y:S01]  /*10280*/  ULDC.64 UR6, c[0x0][0xa00] ;  /* 0x0002800000067ab9 */ /* 0x000fe20000000a00 */
[----:B--2---:R0:W2:Y:S01]  /*10290*/  @P2 LDG.E R0, desc[UR50][R2.64] ;  /* 0x0000003202002981 */ /* 0x0040a2000c1e1900 */
[----:B------:R-:W-:Y:S01]  /*102a0*/  UIMAD.WIDE UR6, UR45, 0x4, UR6 ;  /* 0x000000042d0678a5 */ /* 0x000fe2000f8e0206 */
[----:B------:R-:W-:Y:S01]  /*102b0*/  ISETP.NE.AND.EX P1, PT, RZ, UR5, PT, P1 ;  /* 0x00000005ff007c0c */ /* 0x000fe2000bf25310 */
[----:B------:R-:W-:Y:S01]  /*102c0*/  UMOV UR41, URZ ;  /* 0x0000003f00297c82 */ /* 0x000fe20008000000 */
[----:B------:R-:W-:Y:S01]  /*102d0*/  PLOP3.LUT P3, PT, PT, PT, UP0, 0x80, 0x0 ;  /* 0x000000000000781c */ /* 0x000fe20003f6f008 */
[----:B------:R-:W-:-:S03]  /*102e0*/  ULDC.64 UR10, c[0x0][0x418] ;  /* 0x00010600000a7ab9 */ /* 0x000fc60000000a00 */
[----:B------:R-:W-:Y:S01]  /*102f0*/  @UP0 ULDC.64 UR4, c[0x0][0xa18] ;  /* 0x0002860000040ab9 */ /* 0x000fe20000000a00 */
[----:B0-----:R-:W-:Y:S02]  /*10300*/  IMAD.U32 R2, RZ, RZ, UR8 ;  /* 0x00000008ff027e24 */ /* 0x001fe4000f8e00ff */
[----:B------:R-:W-:Y:S01]  /*10310*/  IMAD.U32 R3, RZ, RZ, UR9 ;  /* 0x00000009ff037e24 */ /* 0x000fe2000f8e00ff */
[----:B------:R-:W-:-:S04]  /*10320*/  @UP0 UIMAD.WIDE UR4, UR45, 0x4, UR4 ;  /* 0x000000042d0408a5 */ /* 0x000fc8000f8e0204 */
[----:B------:R0:W3:Y:S02]  /*10330*/  @P0 LDG.E R5, desc[UR50][R2.64] ;  /* 0x0000003202050981 */ /* 0x0000e4000c1e1900 */
[----:B0-----:R-:W-:Y:S02]  /*10340*/  IMAD.U32 R2, RZ, RZ, UR6 ;  /* 0x00000006ff027e24 */ /* 0x001fe4000f8e00ff */
[----:B------:R-:W-:-:S05]  /*10350*/  IMAD.U32 R3, RZ, RZ, UR7 ;  /* 0x00000007ff037e24 */ /* 0x000fca000f8e00ff */
[----:B------:R0:W4:Y:S02]  /*10360*/  @P1 LDG.E R4, desc[UR50][R2.64] ;  /* 0x0000003202041981 */ /* 0x000124000c1e1900 */
[----:B0-----:R-:W-:Y:S02]  /*10370*/  IMAD.U32 R2, RZ, RZ, UR4 ;  /* 0x00000004ff027e24 */ /* 0x001fe4000f8e00ff */
[----:B------:R-:W-:Y:S01]  /*10380*/  IMAD.U32 R3, RZ, RZ, UR5 ;  /* 0x00000005ff037e24 */ /* 0x000fe2000f8e00ff */
[----:B------:R-:W-:Y:S01]  /*10390*/  UMOV UR4, URZ ;  /* 0x0000003f00047c82 */ /* 0x000fe20008000000 */
[----:B------:R-:W-:Y:S01]  /*103a0*/  UISETP.NE.U32.AND UP0, UPT, UR10, URZ, UPT ;  /* 0x0000003f0a00728c */ /* 0x000fe2000bf05070 */
[----:B------:R-:W-:Y:S02]  /*103b0*/  ULDC UR5, c[0x0][0x424] ;  /* 0x0001090000057ab9 */ /* 0x000fe40000000800 */
[----:B------:R-:W5:Y:S01]  /*103c0*/  @P3 LDG.E R6, desc[UR50][R2.64] ;  /* 0x0000003202063981 */ /* 0x000f62000c1e1900 */
[----:B------:R-:W-:Y:S01]  /*103d0*/  UISETP.NE.AND.EX UP0, UPT, UR11, URZ, UPT, UP0 ;  /* 0x0000003f0b00728c */ /* 0x000fe2000bf05300 */
[----:B------:R-:W-:-:S02]  /*103e0*/  UMOV UR46, URZ ;  /* 0x0000003f002e7c82 */ /* 0x000fc40008000000 */
[----:B------:R-:W-:Y:S01]  /*103f0*/  ULDC.64 UR10, c[0x0][0xa20] ;  /* 0x00028800000a7ab9 */ /* 0x000fe20000000a00 */
[----:B------:R-:W-:Y:S01]  /*10400*/  USEL UR5, UR5, 0x1, UP0 ;  /* 0x0000000105057887 */ /* 0x000fe20008000000 */
[----:B------:R-:W-:Y:S01]  /*10410*/  ULDC UR43, c[0x0][0x288] ;  /* 0x0000a200002b7ab9 */ /* 0x000fe20000000800 */
[----:B--2---:R-:W-:Y:S02]  /*10420*/  @P2 R2UR UR4, R0 ;  /* 0x00000000000422ca */ /* 0x004fe400000e0000 */
[----:B------:R-:W-:Y:S01]  /*10430*/  ISETP.NE.U32.AND P2, PT, RZ, UR10, PT ;  /* 0x0000000aff007c0c */ /* 0x000fe2000bf45070 */
[----:B------:R-:W-:Y:S02]  /*10440*/  ULDC UR10, c[0x0][0x2f0] ;  /* 0x0000bc00000a7ab9 */ /* 0x000fe40000000800 */
[----:B------:R-:W-:Y:S01]  /*10450*/  UIMAD UR5, UR5, UR10, URZ ;  /* 0x0000000a050572a4 */ /* 0x000fe2000f8e023f */
[----:B------:R-:W-:Y:S02]  /*10460*/  ISETP.NE.AND.EX P2, PT, RZ, UR11, PT, P2 ;  /* 0x0000000bff007c0c */ /* 0x000fe4000bf45320 */
[----:B---3--:R-:W-:-:S13]  /*10470*/  @P0 R2UR UR41, R5 ;  /* 0x00000000052902ca */ /* 0x008fda00000e0000 */
[----:B------:R-:W-:Y:S01]  /*10480*/  UIADD3 UR41, UR41, UR4, URZ ;  /* 0x0000000429297290 */ /* 0x000fe2000fffe03f */
[----:B----4-:R-:W-:Y:S02]  /*10490*/  @P1 R2UR UR46, R4 ;  /* 0x00000000042e12ca */ /* 0x010fe400000e0000 */
[----:B-----5:R-:W-:Y:S01]  /*104a0*/  @P3 R2UR UR43, R6 ;  /* 0x00000000062b32ca */ /* 0x020fe200000e0000 */
[----:B-1----:R-:W-:-:S14]  /*104b0*/  @P3 BRA `(.L_x_996) ;  /* 0x0000000000203947 */ /* 0x002fdc0003800000 */
[----:B------:R-:W-:Y:S05]  /*104c0*/  @!P1 BRA `(.L_x_996) ;  /* 0x00000000001c9947 */ /* 0x000fea0003800000 */
[----:B------:R-:W-:Y:S02]  /*104d0*/  IMAD.U32 R2, RZ, RZ, UR6 ;  /* 0x00000006ff027e24 */ /* 0x000fe4000f8e00ff */
[----:B------:R-:W-:-:S05]  /*104e0*/  IMAD.U32 R3, RZ, RZ, UR7 ;  /* 0x00000007ff037e24 */ /* 0x000fca000f8e00ff */
[----:B------:R-:W2:Y:S04]  /*104f0*/  LDG.E R0, desc[UR50][R2.64] ;  /* 0x0000003202007981 */ /* 0x000ea8000c1e1900 */
[----:B------:R-:W3:Y:S01]  /*10500*/  LDG.E R4, desc[UR50][R2.64+0x4] ;  /* 0x0000043202047981 */ /* 0x000ee2000c1e1900 */
[----:B--2---:R-:W-:Y:S02]  /*10510*/  R2UR UR6, R0 ;  /* 0x00000000000672ca */ /* 0x004fe400000e0000 */
[----:B---3--:R-:W-:-:S13]  /*10520*/  R2UR UR43, R4 ;  /* 0x00000000042b72ca */ /* 0x008fda00000e0000 */
[----:B------:R-:W-:-:S12]  /*10530*/  UIADD3 UR43, -UR6, UR43, URZ ;  /* 0x0000002b062b7290 */ /* 0x000fd8000fffe13f */
.L_x_996:
        /* <DEDUP_REMOVED lines=8> */
.L_x_997:
        /* <DEDUP_REMOVED lines=8> */
.L_x_998:
[----:B------:R-:W-:Y:S01]  /*10640*/  ULDC UR6, c[0x0][0x448] ;  /* 0x0001120000067ab9 */ /* 0x000fe20000000800 */
[----:B------:R-:W-:Y:S01]  /*10650*/  IMAD R27, R25, 0xc0, RZ ;  /* 0x000000c0191b7824 */ /* 0x000fe200078e02ff */
[----:B------:R-:W-:Y:S02]  /*10660*/  UISETP.NE.AND UP0, UPT, UR6, 0x1, UPT ;  /* 0x000000010600788c */ /* 0x000fe4000bf05270 */
[----:B------:R-:W-:Y:S01]  /*10670*/  UIADD3 UR11, -UR4, UR5, URZ ;  /* 0x00000005040b7290 */ /* 0x000fe2000fffe13f */
[----:B------:R-:W-:Y:S02]  /*10680*/  VIADD R2, R27, 0xbf ;  /* 0x000000bf1b027836 */ /* 0x000fe40000000000 */
[----:B------:R-:W-:Y:S01]  /*10690*/  ULDC.64 UR4, c[0x0][0x9e0] ;  /* 0x0002780000047ab9 */ /* 0x000fe20000000a00 */
[----:B------:R-:W-:Y:S01]  /*106a0*/  PLOP3.LUT P0, PT, PT, PT, UP0, 0x80, 0x0 ;  /* 0x000000000000781c */ /* 0x000fe20003f0f008 */
[----:B------:R-:W-:Y:S01]  /*106b0*/  UISETP.GE.AND UP1, UPT, UR5, 0x1, UPT ;  /* 0x000000010500788c */ /* 0x000fe2000bf26270 */
[----:B------:R-:W-:Y:S01]  /*106c0*/  PLOP3.LUT P1, PT, PT, PT, UP0, 0x80, 0x0 ;  /* 0x000000000000781c */ /* 0x000fe20003f2f008 */
[----:B------:R-:W-:-:S02]  /*106d0*/  UIADD3 UR7, UR11, 0x1, -UR43 ;  /* 0x000000010b077890 */ /* 0x000fc4000fffe82b */
[----:B------:R-:W-:-:S08]  /*106e0*/  @UP0 ULDC UR6, c[0x0][0x44c] ;  /* 0x0001130000060ab9 */ /* 0x000fd00000000800 */
[----:B------:R-:W-:Y:S01]  /*106f0*/  @P0 IMAD.HI.U32 R0, R2, UR6, RZ ;  /* 0x0000000602000c27 */ /* 0x000fe2000f8e00ff */
[----:B------:R-:W-:-:S04]  /*10700*/  @UP0 ULDC UR6, c[0x0][0x450] ;  /* 0x0001140000060ab9 */ /* 0x000fc80000000800 */
[----:B------:R-:W-:Y:S02]  /*10710*/  @P0 SHF.R.U32.HI R0, RZ, UR6, R0 ;  /* 0x00000006ff000c19 */ /* 0x000fe40008011600 */
[----:B------:R-:W-:Y:S02]  /*10720*/  R2UR UR6, R2 ;  /* 0x00000000020672ca */ /* 0x000fe400000e0000 */
[----:B------:R-:W-:Y:S02]  /*10730*/  @P1 R2UR UR6, R0 ;  /* 0x00000000000612ca */ /* 0x000fe400000e0000 */
[----:B------:R-:W-:-:S11]  /*10740*/  PLOP3.LUT P1, PT, PT, PT, UP1, 0x80, 0x0 ;  /* 0x000000000000781c */ /* 0x000fd60003f2f018 */
[----:B------:R-:W-:-:S04]  /*10750*/  UIADD3 UR6, UR7, UR6, URZ ;  /* 0x0000000607067290 */ /* 0x000fc8000fffe03f */
        /* <DEDUP_REMOVED lines=12> */
.L_x_1000:
[----:B------:R-:W-:-:S11]  /*10820*/  UISETP.NE.AND UP1, UPT, UR5, 0x1, UPT ;  /* 0x000000010500788c */ /* 0x000fd6000bf25270 */
[----:B------:R-:W-:Y:S02]  /*10830*/  @UP1 ULDC.64 UR12, c[0x0][0x9e8] ;  /* 0x00027a00000c1ab9 */ /* 0x000fe40000000a00 */
[----:B------:R-:W-:-:S04]  /*10840*/  UIMAD.WIDE.U32 UR6, UR8, UR12, URZ ;  /* 0x0000000c080672a5 */ /* 0x000fc8000f8e003f */
[----:B------:R-:W-:-:S12]  /*10850*/  @UP1 USHF.R.U32.HI UR8, URZ, UR13, UR7 ;  /* 0x0000000d3f081299 */ /* 0x000fd80008011607 */
.L_x_1001:
[----:B------:R-:W-:-:S04]  /*10860*/  UIMAD UR8, UR8, UR5, UR5 ;  /* 0x00000005080872a4 */ /* 0x000fc8000f8e0205 */
[----:B------:R-:W-:-:S04]  /*10870*/  UISETP.LT.AND UP1, UPT, UR4, UR8, UPT ;  /* 0x000000080400728c */ /* 0x000fc8000bf21270 */
[----:B------:R-:W-:-:S12]  /*10880*/  USEL UR4, UR4, UR8, UP1 ;  /* 0x0000000804047287 */ /* 0x000fd80008800000 */
.L_x_999:
[----:B------:R-:W-:Y:S01]  /*10890*/  R2UR UR12, R27 ;  /* 0x000000001b0c72ca */ /* 0x000fe200000e0000 */
[----:B------:R-:W-:Y:S02]  /*108a0*/  UIADD3 UR8, UR11, 0x7f, URZ ;  /* 0x0000007f0b087890 */ /* 0x000fe4000fffe03f */
[----:B------:R-:W-:Y:S01]  /*108b0*/  UIADD3 UR9, UR4, 0x7f, URZ ;  /* 0x0000007f04097890 */ /* 0x000fe2000fffe03f */
[----:B------:R-:W-:Y:S01]  /*108c0*/  @UP0 ULDC UR6, c[0x0][0x44c] ;  /* 0x0001130000060ab9 */ /* 0x000fe20000000800 */
[----:B------:R-:W-:Y:S02]  /*108d0*/  USHF.R.S32.HI UR4, URZ, 0x1f, UR8 ;  /* 0x0000001f3f047899 */ /* 0x000fe40008011408 */
[----:B------:R-:W-:Y:S02]  /*108e0*/  USHF.R.S32.HI UR10, URZ, 0x1f, UR9 ;  /* 0x0000001f3f0a7899 */ /* 0x000fe40008011409 */
[----:B------:R-:W-:Y:S01]  /*108f0*/  ULEA.HI UR4, UR4, UR8, URZ, 0x7 ;  /* 0x0000000804047291 */ /* 0x000fe2000f8f383f */
[----:B------:R-:W-:-:S03]  /*10900*/  @UP0 ULDC UR13, c[0x0][0x450] ;  /* 0x00011400000d0ab9 */ /* 0x000fc60000000800 */
[----:B------:R-:W-:Y:S02]  /*10910*/  UIMAD.WIDE.U32 UR6, UR12, UR6, URZ ;  /* 0x000000060c0672a5 */ /* 0x000fe4000f8e003f */
[----:B------:R-:W-:Y:S01]  /*10920*/  UMOV UR8, UR12 ;  /* 0x0000000c00087c82 */ /* 0x000fe20008000000 */
[----:B------:R-:W-:Y:S02]  /*10930*/  ULEA.HI UR10, UR10, UR9, URZ, 0x7 ;  /* 0x000000090a0a7291 */ /* 0x000fe4000f8f383f */
[----:B------:R-:W-:Y:S02]  /*10940*/  @UP0 USHF.R.U32.HI UR8, URZ, UR13, UR7 ;  /* 0x0000000d3f080299 */ /* 0x000fe40008011607 */
[----:B------:R-:W-:Y:S02]  /*10950*/  USHF.R.S32.HI UR4, URZ, 0x7, UR4 ;  /* 0x000000073f047899 */ /* 0x000fe40008011404 */
[----:B------:R-:W-:Y:S02]  /*10960*/  UIADD3 UR8, UR8, UR11, -UR43 ;  /* 0x0000000b08087290 */ /* 0x000fe4000fffe82b */
[----:B------:R-:W-:Y:S01]  /*10970*/  USHF.R.S32.HI UR10, URZ, 0x7, UR10 ;  /* 0x000000073f0a7899 */ /* 0x000fe2000801140a */
[----:B------:R-:W-:-:S02]  /*10980*/  ULDC UR6, c[0x0][0x9dc] ;  /* 0x0002770000067ab9 */ /* 0x000fc40000000800 */
[----:B------:R-:W-:Y:S02]  /*10990*/  UIADD3 UR6, UR8, -UR6, URZ ;  /* 0x8000000608067290 */ /* 0x000fe4000fffe03f */
[----:B------:R-:W-:-:S04]  /*109a0*/  UISETP.LT.AND UP0, UPT, UR4, UR10, UPT ;  /* 0x0000000a0400728c */ /* 0x000fc8000bf01270 */
[----:B------:R-:W-:Y:S01]  /*109b0*/  USEL UR40, UR4, UR10, UP0 ;  /* 0x0000000a04287287 */ /* 0x000fe20008000000 */
[----:B------:R-:W-:Y:S01]  /*109c0*/  IMAD.U32 R0, RZ, RZ, UR6 ;  /* 0x00000006ff007e24 */ /* 0x000fe2000f8e00ff */
[----:B------:R-:W-:Y:S10]  /*109d0*/  @!P1 BRA `(.L_x_1002) ;  /* 0x0000000000409947 */ /* 0x000ff40003800000 */
        /* <DEDUP_REMOVED lines=10> */
.L_x_1003:
[----:B------:R-:W-:-:S11]  /*10a80*/  UISETP.NE.AND UP0, UPT, UR5, 0x1, UPT ;  /* 0x000000010500788c */ /* 0x000fd6000bf05270 */
[----:B------:R-:W-:Y:S02]  /*10a90*/  @UP0 ULDC.64 UR10, c[0x0][0x9e8] ;  /* 0x00027a00000a0ab9 */ /* 0x000fe40000000a00 */
[----:B------:R-:W-:-:S04]  /*10aa0*/  UIMAD.WIDE.U32 UR6, UR8, UR10, URZ ;  /* 0x0000000a080672a5 */ /* 0x000fc8000f8e003f */
[----:B------:R-:W-:-:S12]  /*10ab0*/  @UP0 USHF.R.U32.HI UR8, URZ, UR11, UR7 ;  /* 0x0000000b3f080299 */ /* 0x000fd80008011607 */
.L_x_1004:
[----:B------:R-:W-:-:S06]  /*10ac0*/  UIMAD UR5, UR8, UR5, URZ ;  /* 0x00000005080572a4 */ /* 0x000fcc000f8e023f */
[----:B------:R-:W-:-:S07]  /*10ad0*/  VIMNMX R0, R0, UR5, !PT ;  /* 0x0000000500007c48 */ /* 0x000fce000ffe0100 */
.L_x_1002:
[----:B------:R-:W-:Y:S01]  /*10ae0*/  SHF.R.S32.HI R3, RZ, 0x1f, R0 ;  /* 0x0000001fff037819 */ /* 0x000fe20000011400 */
[----:B------:R-:W-:Y:S03]  /*10af0*/  BSSY B7, `(.L_x_1005) ;  /* 0x0000308000077945 */ /* 0x000fe60003800000 */
[----:B------:R-:W-:-:S04]  /*10b00*/  LEA.HI R3, R3, R0, RZ, 0x7 ;  /* 0x0000000003037211 */ /* 0x000fc800078f38ff */
[----:B------:R-:W-:-:S04]  /*10b10*/  SHF.R.S32.HI R3, RZ, 0x7, R3 ;  /* 0x00000007ff037819 */ /* 0x000fc80000011403 */
[----:B------:R-:W-:-:S04]  /*10b20*/  VIMNMX R26, RZ, R3, !PT ;  /* 0x00000003ff1a7248 */ /* 0x000fc80007fe0100 */
[----:B------:R-:W-:-:S13]  /*10b30*/  ISETP.LT.AND P0, PT, R26, UR40, PT ;  /* 0x000000281a007c0c */ /* 0x000fda000bf01270 */
        /* <DEDUP_REMOVED lines=18> */
.L_x_1006:
        /* <DEDUP_REMOVED lines=20> */
.L_x_1009:
[----:B------:R-:W-:Y:S05]  /*10da0*/  BSYNC B6 ;  /* 0x0000000000067941 */ /* 0x000fea0003800000 */
.L_x_1008:
        /* <DEDUP_REMOVED lines=22> */
.L_x_1011:
[----:B------:R-:W-:Y:S05]  /*10f10*/  BSYNC B6 ;  /* 0x0000000000067941 */ /* 0x000fea0003800000 */
.L_x_1010:
        /* <DEDUP_REMOVED lines=20> */
.L_x_1013:
[----:B------:R-:W-:Y:S05]  /*11060*/  BSYNC B6 ;  /* 0x0000000000067941 */ /* 0x000fea0003800000 */
.L_x_1012:
        /* <DEDUP_REMOVED lines=19> */
.L_x_1015:
[----:B------:R-:W-:Y:S05]  /*111a0*/  BSYNC B6 ;  /* 0x0000000000067941 */ /* 0x000fea0003800000 */
.L_x_1014:
        /* <DEDUP_REMOVED lines=8> */
[----:B------:R-:W-:Y:S01]  /*11230*/  IMAD.U32 R3, RZ, RZ, UR5 ;  /* 0x00000005ff037e24 */ /* 0x000fe2000f8e00ff */
[----:B------:R-:W0:Y:S01]  /*11240*/  S2R R16, SR_TID.X ;  /* 0x0000000000107919 */ /* 0x000e220000002100 */
        /* <DEDUP_REMOVED lines=12> */
.L_x_1093:
        /* <DEDUP_REMOVED lines=10> */
.L_x_1096:
[----:B------:R-:W-:Y:S05]  /*113b0*/  @!P6 BRA `(.L_x_1017) ;  /* 0x0000000400a0e947 */ /* 0x000fea0003800000 */
[----:B------:R-:W-:-:S04]  /*113c0*/  ISETP.NE.U32.AND P0, PT, R2, RZ, PT ;  /* 0x000000ff0200720c */ /* 0x000fc80003f05070 */
[----:B------:R-:W-:-:S13]  /*113d0*/  ISETP.NE.AND.EX P0, PT, R3, RZ, PT, P0 ;  /* 0x000000ff0300720c */ /* 0x000fda0003f05300 */
[----:B------:R-:W-:Y:S05]  /*113e0*/  @!P0 BRA `(.L_x_1019) ;  /* 0x0000000000448947 */ /* 0x000fea0003800000 */
        /* <DEDUP_REMOVED lines=17> */
.L_x_1019:
[----:B-1----:R-:W1:Y:S01]  /*11500*/  S2R R2, SR_TID.X ;  /* 0x0000000000027919 */ /* 0x002e620000002100 */
[----:B------:R-:W-:Y:S02]  /*11510*/  SHF.L.U32 R3, R22, 0x1f, RZ ;  /* 0x0000001f16037819 */ /* 0x000fe400000006ff */
[----:B-1----:R-:W-:Y:S01]  /*11520*/  LOP3.LUT R4, R2, 0x7f, RZ, 0xc0, !PT ;  /* 0x0000007f02047812 */ /* 0x002fe200078ec0ff */
[----:B------:R-:W-:-:S03]  /*11530*/  IMAD R2, R18, 0x8, R17 ;  /* 0x0000000812027824 */ /* 0x000fc600078e0211 */
[----:B------:R-:W-:Y:S01]  /*11540*/  ISETP.NE.AND P1, PT, R4, RZ, PT ;  /* 0x000000ff0400720c */ /* 0x000fe20003f25270 */
[----:B------:R-:W1:Y:S02]  /*11550*/  SYNCS.PHASECHK.TRANS64.TRYWAIT P0, [R2+URZ+0x19c80], R3 ;  /* 0x019c8003020075a7 */ /* 0x000e64000800017f */
[----:B-1----:R-:W-:Y:S10]  /*11560*/  @!P0 BRA `(.L_x_1020) ;  /* 0x0000003800988947 */ /* 0x002ff40003800000 */
.L_x_1097:
[----:B------:R-:W-:Y:S05]  /*11570*/  @P1 BRA `(.L_x_1021) ;  /* 0x00000000001c1947 */ /* 0x000fea0003800000 */
[----:B------:R-:W2:Y:S01]  /*11580*/  S2R R4, SR_TID.X ;  /* 0x0000000000047919 */ /* 0x000ea20000002100 */
[----:B------:R-:W-:-:S04]  /*11590*/  IMAD.MOV.U32 R5, RZ, RZ, 0x3000 ;  /* 0x00003000ff057424 */ /* 0x000fc800078e00ff */
[----:B------:R3:W-:Y:S01]  /*115a0*/  SYNCS.ARRIVE.TRANS64 RZ, [R2+URZ+0x19c70], R5 ;  /* 0x019c700502ff79a7 */ /* 0x0007e2000800003f */
[----:B--2---:R-:W-:-:S04]  /*115b0*/  LOP3.LUT R4, R4, 0x1f, RZ, 0xc0, !PT ;  /* 0x0000001f04047812 */ /* 0x004fc800078ec0ff */
[----:B------:R-:W-:-:S13]  /*115c0*/  ISETP.NE.AND P0, PT, R4, RZ, PT ;  /* 0x000000ff0400720c */ /* 0x000fda0003f05270 */
[----:B---3--:R-:W-:Y:S05]  /*115d0*/  @!P0 BRA `(.L_x_1021) ;  /* 0x0000000000048947 */ /* 0x008fea0003800000 */
[----:B------:R-:W-:Y:S01]  /*115e0*/  BPT.TRAP 0x1 ;  /* 0x000000040000795c */ /* 0x000fe20000300000 */
.L_x_1021:
        /* <DEDUP_REMOVED lines=30> */
.L_x_1098:
        /* <DEDUP_REMOVED lines=8> */
.L_x_1023:
        /* <DEDUP_REMOVED lines=31> */
.L_x_1017:
[----:B------:R-:W-:Y:S05]  /*11a40*/  WARPSYNC.ALL ;  /* 0x0000000000007948 */ /* 0x000fea0003800000 */
[----:B------:R-:W-:Y:S01]  /*11a50*/  VIADD R0, R17, 0xf000 ;  /* 0x0000f00011007836 */ /* 0x000fe20000000000 */
[----:B------:R-:W-:Y:S01]  /*11a60*/  USHF.R.S32.HI UR4, URZ, 0x1f, UR46 ;  /* 0x0000001f3f047899 */ /* 0x000fe2000801142e */
[----:B------:R-:W-:Y:S01]  /*11a70*/  BAR.SYNC.DEFER_BLOCKING 0x8, 0x200 ;  /* 0x0208000000007b1d */ /* 0x000fe20000010000 */
[----:B------:R-:W-:Y:S02]  /*11a80*/  USHF.R.S32.HI UR37, URZ, 0x1f, UR45 ;  /* 0x0000001f3f257899 */ /* 0x000fe4000801142d */
[----:B------:R-:W-:Y:S01]  /*11a90*/  LOP3.LUT P0, RZ, R0, 0x9f, RZ, 0xc0, !PT ;  /* 0x0000009f00ff7812 */ /* 0x000fe2000780c0ff */
[----:B------:R-:W-:-:S02]  /*11aa0*/  USHF.R.S32.HI UR47, URZ, 0x1f, UR36 ;  /* 0x0000001f3f2f7899 */ /* 0x000fc40008011424 */
        /* <DEDUP_REMOVED lines=28> */
.L_x_1025:
[----:B------:R-:W-:Y:S05]  /*11c70*/  BSYNC B6 ;  /* 0x0000000000067941 */ /* 0x000fea0003800000 */
.L_x_1024:
[----:B------:R-:W3:Y:S01]  /*11c80*/  LDC R9, c[0x0][0x448] ;  /* 0x00011200ff097b82 */ /* 0x000ee20000000800 */
[----:B0-----:R-:W0:Y:S01]  /*11c90*/  S2R R20, SR_TID.X ;  /* 0x0000000000147919 */ /* 0x001e220000002100 */
[----:B------:R-:W-:Y:S01]  /*11ca0*/  ULDC.64 UR8, c[0x0][0x2d8] ;  /* 0x0000b60000087ab9 */ /* 0x000fe20000000a00 */
[----:B------:R-:W-:Y:S01]  /*11cb0*/  UMOV UR48, UR54 ;  /* 0x0000003600307c82 */ /* 0x000fe20008000000 */
[----:B------:R-:W-:Y:S02]  /*11cc0*/  UIMAD UR6, UR47, UR8, URZ ;  /* 0x000000082f0672a4 */ /* 0x000fe4000f8e023f */
[----:B------:R-:W-:Y:S02]  /*11cd0*/  UIMAD.WIDE.U32 UR4, UR36, UR8, UR48 ;  /* 0x00000008240472a5 */ /* 0x000fe4000f8e0030 */
[----:B------:R-:W-:-:S03]  /*11ce0*/  UIMAD UR6, UR36, UR9, UR6 ;  /* 0x00000009240672a4 */ /* 0x000fc6000f8e0206 */
[----:B------:R-:W-:Y:S01]  /*11cf0*/  ULDC.64 UR8, c[0x0][0x2e0] ;  /* 0x0000b80000087ab9 */ /* 0x000fe20000000a00 */
[----:B------:R-:W-:Y:S02]  /*11d00*/  UIADD3 UR5, UR5, UR6, URZ ;  /* 0x0000000605057290 */ /* 0x000fe4000fffe03f */
[----:B------:R-:W-:Y:S02]  /*11d10*/  UIMAD UR6, UR37, UR8, URZ ;  /* 0x00000008250672a4 */ /* 0x000fe4000f8e023f */
[----:B------:R-:W-:Y:S02]  /*11d20*/  UIMAD.WIDE.U32 UR4, UR46, UR8, UR4 ;  /* 0x000000082e0472a5 */ /* 0x000fe4000f8e0004 */
[----:B------:R-:W-:-:S03]  /*11d30*/  UIMAD UR6, UR46, UR9, UR6 ;  /* 0x000000092e0672a4 */ /* 0x000fc6000f8e0206 */
[----:B------:R-:W-:Y:S01]  /*11d40*/  ULDC.64 UR8, c[0x0][0x280] ;  /* 0x0000a00000087ab9 */ /* 0x000fe20000000a00 */
[----:B------:R-:W-:Y:S01]  /*11d50*/  UIADD3 UR6, UR5, UR6, URZ ;  /* 0x0000000605067290 */ /* 0x000fe2000fffe03f */
[----:B------:R-:W-:Y:S01]  /*11d60*/  IMAD.U32 R4, RZ, RZ, UR4 ;  /* 0x00000004ff047e24 */ /* 0x000fe2000f8e00ff */
[----:B---3--:R-:W-:-:S03]  /*11d70*/  ISETP.NE.AND P1, PT, R9, 0x1, PT ;  /* 0x000000010900780c */ /* 0x008fc60003f25270 */
[----:B-12---:R-:W-:Y:S01]  /*11d80*/  IMAD.MOV.U32 R2, RZ, RZ, R4 ;  /* 0x000000ffff027224 */ /* 0x006fe200078e0004 */
[C---:B0-----:R-:W-:Y:S01]  /*11d90*/  LOP3.LUT R21, R20.reuse, 0x7f, RZ, 0xc0, !PT ;  /* 0x0000007f14157812 */ /* 0x041fe200078ec0ff */
[----:B------:R-:W-:-:S08]  /*11da0*/  IMAD.SHL.U32 R20, R20, 0x40, RZ ;  /* 0x0000004014147824 */ /* 0x000fd000078e00ff */
[----:B------:R-:W0:Y:S01]  /*11db0*/  @P1 LDC R3, c[0x0][0x44c] ;  /* 0x00011300ff031b82 */ /* 0x000e220000000800 */
[----:B------:R-:W-:-:S04]  /*11dc0*/  SHF.R.U32.HI R21, RZ, 0x1, R21 ;  /* 0x00000001ff157819 */ /* 0x000fc80000011615 */
[----:B------:R-:W-:Y:S02]  /*11dd0*/  LOP3.LUT R20, R21, 0x40, R20, 0xf8, !PT ;  /* 0x0000004015147812 */ /* 0x000fe400078ef814 */
[----:B------:R-:W1:Y:S01]  /*11de0*/  S2R R21, SR_TID.X ;  /* 0x0000000000157919 */ /* 0x000e620000002100 */
[----:B------:R-:W2:Y:S02]  /*11df0*/  @P1 LDC R5, c[0x0][0x450] ;  /* 0x00011400ff051b82 */ /* 0x000ea40000000800 */
[----:B------:R-:W-:Y:S02]  /*11e00*/  IMAD.IADD R6, R20, 0x1, R27 ;  /* 0x0000000114067824 */ /* 0x000fe400078e021b */
[----:B------:R-:W3:Y:S02]  /*11e10*/  S2R R20, SR_TID.X ;  /* 0x0000000000147919 */ /* 0x000ee40000002100 */
[----:B------:R-:W-:Y:S02]  /*11e20*/  IMAD.MOV.U32 R7, RZ, RZ, R6 ;  /* 0x000000ffff077224 */ /* 0x000fe400078e0006 */
        /* <DEDUP_REMOVED lines=9> */
[----:B-1----:R-:W-:Y:S02]  /*11ec0*/  IMAD.SHL.U32 R21, R21, 0x10, RZ ;  /* 0x0000001015157824 */ /* 0x002fe400078e00ff */
[----:B------:R-:W-:Y:S02]  /*11ed0*/  IMAD R8, R7, UR5, R0 ;  /* 0x0000000507087c24 */ /* 0x000fe4000f8e0200 */
[----:B------:R-:W-:Y:S01]  /*11ee0*/  IMAD.MOV R0, RZ, RZ, -R7 ;  /* 0x000000ffff007224 */ /* 0x000fe200078e0a07 */
[----:B------:R-:W-:Y:S01]  /*11ef0*/  LOP3.LUT R21, R21, 0x10, RZ, 0xc0, !PT ;  /* 0x0000001015157812 */ /* 0x000fe200078ec0ff */
[----:B------:R-:W-:Y:S02]  /*11f00*/  IMAD.IADD R5, R5, 0x1, R8 ;  /* 0x0000000105057824 */ /* 0x000fe400078e0208 */
[----:B------:R-:W-:Y:S01]  /*11f10*/  IMAD R0, R9, R0, R6 ;  /* 0x0000000009007224 */ /* 0x000fe200078e0206 */
[----:B------:R-:W0:Y:S01]  /*11f20*/  @P1 LDC R8, c[0x0][0x44c] ;  /* 0x00011300ff081b82 */ /* 0x000e220000000800 */
[----:B---3--:R-:W-:Y:S01]  /*11f30*/  IMAD.SHL.U32 R10, R20, 0x10, RZ ;  /* 0x00000010140a7824 */ /* 0x008fe200078e00ff */
[----:B------:R-:W-:Y:S01]  /*11f40*/  LOP3.LUT R12, R21, 0x20, RZ, 0xfc, !PT ;  /* 0x00000020150c7812 */ /* 0x000fe200078efcff */
[----:B------:R-:W-:Y:S01]  /*11f50*/  IMAD.WIDE.U32 R4, R0, UR6, R4 ;  /* 0x0000000600047c25 */ /* 0x000fe2000f8e0004 */
[----:B------:R-:W-:-:S02]  /*11f60*/  SHF.R.S32.HI R7, RZ, 0x1f, R0 ;  /* 0x0000001fff077819 */ /* 0x000fc40000011400 */
[----:B------:R-:W-:Y:S02]  /*11f70*/  LOP3.LUT R10, R10, 0x10, RZ, 0xc0, !PT ;  /* 0x000000100a0a7812 */ /* 0x000fe400078ec0ff */
[----:B------:R-:W-:Y:S01]  /*11f80*/  LOP3.LUT R11, R21, 0x40, RZ, 0xfc, !PT ;  /* 0x00000040150b7812 */ /* 0x000fe200078efcff */
[----:B------:R-:W-:-:S04]  /*11f90*/  IMAD R7, R7, UR6, RZ ;  /* 0x0000000607077c24 */ /* 0x000fc8000f8e02ff */
[----:B------:R-:W-:Y:S01]  /*11fa0*/  IMAD R7, R0, UR7, R7 ;  /* 0x0000000700077c24 */ /* 0x000fe2000f8e0207 */
[----:B------:R-:W-:-:S04]  /*11fb0*/  IADD3 R0, P0, R4, UR8, RZ ;  /* 0x0000000804007c10 */ /* 0x000fc8000ff1e0ff */
[----:B------:R-:W-:Y:S01]  /*11fc0*/  IADD3.X R4, R5, UR9, R7, P0, !PT ;  /* 0x0000000905047c10 */ /* 0x000fe200087fe407 */
[----:B------:R-:W-:Y:S01]  /*11fd0*/  VIADD R7, R6, 0x80 ;  /* 0x0000008006077836 */ /* 0x000fe20000000000 */
[----:B------:R-:W1:Y:S03]  /*11fe0*/  @P1 LDC R5, c[0x0][0x450] ;  /* 0x00011400ff051b82 */ /* 0x000e660000000800 */
[----:B------:R-:W-:Y:S02]  /*11ff0*/  IMAD.MOV.U32 R6, RZ, RZ, R7 ;  /* 0x000000ffff067224 */ /* 0x000fe400078e0007 */
[----:B0-----:R-:W-:-:S05]  /*12000*/  @P1 IMAD.HI.U32 R8, R7, R8, RZ ;  /* 0x0000000807081227 */ /* 0x001fca00078e00ff */
[----:B-1----:R-:W-:Y:S02]  /*12010*/  @P1 SHF.R.U32.HI R6, RZ, R5, R8 ;  /* 0x00000005ff061219 */ /* 0x002fe40000011608 */
[----:B------:R0:W5:Y:S03]  /*12020*/  LDL R8, [R1+0x4] ;  /* 0x0000040001087983 */ /* 0x0001660000100800 */
        /* <DEDUP_REMOVED lines=10> */
[----:B------:R-:W-:Y:S02]  /*120d0*/  IMAD.IADD R3, R3, 0x1, R7 ;  /* 0x0000000103037824 */ /* 0x000fe400078e0207 */
[----:B------:R-:W-:-:S02]  /*120e0*/  IMAD R6, R6, UR6, RZ ;  /* 0x0000000606067c24 */ /* 0x000fc4000f8e02ff */
[----:B------:R-:W-:-:S04]  /*120f0*/  IMAD.WIDE.U32 R2, R5, UR6, R2 ;  /* 0x0000000605027c25 */ /* 0x000fc8000f8e0002 */
[----:B------:R-:W-:Y:S01]  /*12100*/  IMAD R6, R5, UR7, R6 ;  /* 0x0000000705067c24 */ /* 0x000fe2000f8e0206 */
[----:B------:R-:W-:-:S04]  /*12110*/  IADD3 R5, P0, R2, UR8, RZ ;  /* 0x0000000802057c10 */ /* 0x000fc8000ff1e0ff */
[----:B------:R-:W-:Y:S02]  /*12120*/  IADD3.X R7, R3, UR9, R6, P0, !PT ;  /* 0x0000000903077c10 */ /* 0x000fe400087fe406 */
[----:B------:R-:W-:Y:S01]  /*12130*/  ISETP.GE.AND P0, PT, R11, UR4, PT ;  /* 0x000000040b007c0c */ /* 0x000fe2000bf06270 */
[----:B------:R-:W-:Y:S01]  /*12140*/  UMOV UR4, 0xffffffff ;  /* 0xffffffff00047882 */ /* 0x000fe20000000000 */
[----:B------:R-:W-:-:S04]  /*12150*/  LOP3.LUT R20, R20, 0x7f, RZ, 0xc0, !PT ;  /* 0x0000007f14147812 */ /* 0x000fc800078ec0ff */
[----:B------:R-:W-:Y:S01]  /*12160*/  SHF.R.U32.HI R20, RZ, 0x1, R20 ;  /* 0x00000001ff147819 */ /* 0x000fe20000011614 */
[----:B0-----:R-:W-:Y:S06]  /*12170*/  BRA.DIV UR4, `(.L_x_1026) ;  /* 0x0000002e04bc7947 */ /* 0x001fec000b800000 */
[----:B------:R-:W0:Y:S01]  /*12180*/  SHFL.IDX PT, R3, R0, RZ, 0x1e1f ;  /* 0x001e1fff00037589 */ /* 0x000e2200000e0000 */
[----:B------:R-:W-:Y:S02]  /*12190*/  IMAD R6, R9, UR43, RZ ;  /* 0x0000002b09067c24 */ /* 0x000fe4000f8e02ff */
[----:B------:R-:W-:Y:S01]  /*121a0*/  IMAD.IADD R27, R20, 0x1, R27 ;  /* 0x00000001141b7824 */ /* 0x000fe200078e021b */
[----:B------:R-:W1:Y:S03]  /*121b0*/  SHFL.IDX PT, R2, R4, RZ, 0x1e1f ;  /* 0x001e1fff04027589 */ /* 0x000e6600000e0000 */
[C---:B------:R-:W-:Y:S01]  /*121c0*/  VIADD R9, R27.reuse, 0x40 ;  /* 0x000000401b097836 */ /* 0x040fe20000000000 */
[----:B------:R-:W-:Y:S01]  /*121d0*/  ISETP.GE.AND P4, PT, R27, R6, PT ;  /* 0x000000061b00720c */ /* 0x000fe20003f86270 */
[----:B------:R-:W2:Y:S04]  /*121e0*/  SHFL.IDX PT, R14, R0, 0x1, 0x1e1f ;  /* 0x003e1f00000e7f89 */ /* 0x000ea800000e0000 */
[----:B------:R-:W3:Y:S04]  /*121f0*/  SHFL.IDX PT, R4, R4, 0x1, 0x1e1f ;  /* 0x003e1f0004047f89 */ /* 0x000ee800000e0000 */
[----:B------:R-:W4:Y:S04]  /*12200*/  SHFL.IDX PT, R7, R7, RZ, 0x1e1f ;  /* 0x001e1fff07077589 */ /* 0x000f2800000e0000 */
[----:B0-----:R-:W-:-:S05]  /*12210*/  @!P4 IADD3 R3, P3, R10, R3, RZ ;  /* 0x000000030a03c210 */ /* 0x001fca0007f7e0ff */
[----:B-1----:R-:W-:-:S05]  /*12220*/  @!P4 IMAD.X R2, RZ, RZ, R2, P3 ;  /* 0x000000ffff02c224 */ /* 0x002fca00018e0602 */
[----:B------:R-:W-:-:S04]  /*12230*/  @!P4 LOP3.LUT R3, R3, R2, RZ, 0x3c, !PT ;  /* 0x000000020303c212 */ /* 0x000fc800078e3cff */
[----:B------:R-:W-:-:S04]  /*12240*/  @!P4 LOP3.LUT R2, R3, R2, RZ, 0x3c, !PT ;  /* 0x000000020302c212 */ /* 0x000fc800078e3cff */
[----:B------:R-:W-:-:S05]  /*12250*/  @!P4 LOP3.LUT R3, R3, R2, RZ, 0x3c, !PT ;  /* 0x000000020303c212 */ /* 0x000fca00078e3cff */
        /* <DEDUP_REMOVED lines=12> */
.L_x_1105:
        /* <DEDUP_REMOVED lines=12> */
.L_x_1028:
[----:B------:R-:W-:Y:S05]  /*123e0*/  BSYNC B0 ;  /* 0x0000000000007941 */ /* 0x000fea0003800000 */
.L_x_1027:
[----:B------:R-:W-:Y:S01]  /*123f0*/  NOP ;  /* 0x0000000000007918 */ /* 0x000fe20000000000 */
[----:B------:R-:W-:-:S13]  /*12400*/  PLOP3.LUT P0, PT, PT, PT, PT, 0x80, 0x0 ;  /* 0x000000000000781c */ /* 0x000fda0003f0f070 */
.L_x_1029:
        /* <DEDUP_REMOVED lines=18> */
.L_x_1106:
[----:B------:R-:W-:Y:S05]  /*12530*/  BSYNC B0 ;  /* 0x0000000000007941 */ /* 0x000fea0003800000 */
.L_x_1030:
[----:B------:R-:W-:-:S06]  /*12540*/  UIADD3 UR4, UR40, -0x2, URZ ;  /* 0xfffffffe28047890 */ /* 0x000fcc000fffe03f */
[----:B------:R-:W-:-:S13]  /*12550*/  ISETP.LE.AND P0, PT, R26, UR4, PT ;  /* 0x000000041a007c0c */ /* 0x000fda000bf03270 */
[----:B------:R-:W-:Y:S05]  /*12560*/  @!P0 BRA `(.L_x_1032) ;  /* 0x0000000c00f88947 */ /* 0x000fea0003800000 */
[----:B------:R-:W-:Y:S02]  /*12570*/  IMAD.MOV.U32 R6, RZ, RZ, R18 ;  /* 0x000000ffff067224 */ /* 0x000fe400078e0012 */
[----:B------:R-:W-:Y:S02]  /*12580*/  IMAD.MOV.U32 R7, RZ, RZ, R22 ;  /* 0x000000ffff077224 */ /* 0x000fe400078e0016 */
[----:B0-----:R-:W-:-:S07]  /*12590*/  IMAD.U32 R0, RZ, RZ, UR4 ;  /* 0x00000004ff007e24 */ /* 0x001fce000f8e00ff */
.L_x_1056:
        /* <DEDUP_REMOVED lines=9> */
[----:B------:R-:W-:Y:S01]  /*12630*/  ULDC.64 UR4, c[0x0][0x418] ;  /* 0x0001060000047ab9 */ /* 0x000fe20000000a00 */
[----:B------:R-:W-:Y:S01]  /*12640*/  IMAD.MOV.U32 R8, RZ, RZ, R0 ;  /* 0x000000ffff087224 */ /* 0x000fe200078e0000 */
[----:B------:R-:W-:-:S04]  /*12650*/  ISETP.NE.U32.AND P0, PT, RZ, UR4, PT ;  /* 0x00000004ff007c0c */ /* 0x000fc8000bf05070 */
[----:B------:R-:W-:-:S13]  /*12660*/  ISETP.NE.AND.EX P0, PT, RZ, UR5, PT, P0 ;  /* 0x00000005ff007c0c */ /* 0x000fda000bf05300 */
        /* <DEDUP_REMOVED lines=8> */
[----:B------:R-:W-:-:S03]  /*126f0*/  IMAD R4, R25, UR6, RZ ;  /* 0x0000000619047c24 */ /* 0x000fc6000f8e02ff */
[--C-:B------:R-:W-:Y:S01]  /*12700*/  SHF.R.S32.HI R3, RZ, 0x1f, R2.reuse ;  /* 0x0000001fff037819 */ /* 0x100fe20000011402 */
[----:B------:R-:W-:Y:S02]  /*12710*/  IMAD.MOV R8, RZ, RZ, -R2 ;  /* 0x000000ffff087224 */ /* 0x000fe400078e0a02 */
[C---:B------:R-:W-:Y:S02]  /*12720*/  IMAD R4, R23.reuse, UR7, R4 ;  /* 0x0000000717047c24 */ /* 0x040fe4000f8e0204 */
[----:B------:R-:W-:-:S04]  /*12730*/  IMAD.WIDE.U32 R2, R23, UR6, R2 ;  /* 0x0000000617027c25 */ /* 0x000fc8000f8e0002 */
[----:B------:R-:W-:Y:S01]  /*12740*/  IMAD.IADD R3, R4, 0x1, R3 ;  /* 0x0000000104037824 */ /* 0x000fe200078e0203 */
[----:B------:R-:W-:Y:S01]  /*12750*/  LEA R4, P0, R2, UR4, 0x2 ;  /* 0x0000000402047c11 */ /* 0x000fe2000f8010ff */
[----:B------:R-:W-:-:S03]  /*12760*/  IMAD R8, R5, R8, R0 ;  /* 0x0000000805087224 */ /* 0x000fc600078e0200 */
[----:B------:R-:W-:-:S05]  /*12770*/  LEA.HI.X R5, R2, UR5, R3, 0x2, P0 ;  /* 0x0000000502057c11 */ /* 0x000fca00080f1403 */
[----:B------:R0:W5:Y:S04]  /*12780*/  LDG.E R16, desc[UR50][R4.64] ;  /* 0x0000003204107981 */ /* 0x000168000c1e1900 */
.L_x_1035:
        /* <DEDUP_REMOVED lines=8> */
.L_x_1107:
[----:B------:R-:W-:Y:S05]  /*12810*/  BSYNC B1 ;  /* 0x0000000000017941 */ /* 0x000fea0003800000 */
.L_x_1036:
        /* <DEDUP_REMOVED lines=9> */
.L_x_1039:
[----:B------:R-:W-:Y:S05]  /*128b0*/  BSYNC B1 ;  /* 0x0000000000017941 */ /* 0x000fea0003800000 */
.L_x_1038:
        /* <DEDUP_REMOVED lines=11> */
.L_x_1040:
        /* <DEDUP_REMOVED lines=16> */
.L_x_1041:
        /* <DEDUP_REMOVED lines=16> */
.L_x_1042:
        /* <DEDUP_REMOVED lines=13> */
.L_x_1108:
[----:B------:R-:W-:Y:S05]  /*12c40*/  BSYNC B1 ;  /* 0x0000000000017941 */ /* 0x000fea0003800000 */
.L_x_1043:
        /* <DEDUP_REMOVED lines=11> */
.L_x_1046:
[----:B------:R-:W-:Y:S05]  /*12d00*/  BSYNC B1 ;  /* 0x0000000000017941 */ /* 0x000fea0003800000 */
.L_x_1045:
        /* <DEDUP_REMOVED lines=8> */
.L_x_1047:
        /* <DEDUP_REMOVED lines=15> */
.L_x_1048:
        /* <DEDUP_REMOVED lines=15> */
.L_x_1049:
        /* <DEDUP_REMOVED lines=10> */
.L_x_1034:
[----:B------:R-:W-:Y:S05]  /*13010*/  BSYNC B0 ;  /* 0x0000000000007941 */ /* 0x000fea0003800000 */
.L_x_1033:
[----:B------:R-:W-:-:S06]  /*13020*/  UISETP.NE.AND UP0, UPT, UR39, 0x3, UPT ;  /* 0x000000032700788c */ /* 0x000fcc000bf05270 */
[----:B------:R-:W-:-:S13]  /*13030*/  PLOP3.LUT P0, PT, PT, PT, UP0, 0x80, 0x0 ;  /* 0x000000000000781c */ /* 0x000fda0003f0f008 */
[----:B------:R-:W-:Y:S05]  /*13040*/  @!P0 BRA `(.L_x_1050) ;  /* 0x0000000000048947 */ /* 0x000fea0003800000 */
[----:B------:R-:W-:Y:S01]  /*13050*/  BPT.TRAP 0x1 ;  /* 0x000000040000795c */ /* 0x000fe20000300000 */
.L_x_1050:
[----:B------:R-:W-:Y:S01]  /*13060*/  IMAD.U32 R2, RZ, RZ, UR44 ;  /* 0x0000002cff027e24 */ /* 0x000fe2000f8e00ff */
[----:B------:R-:W-:Y:S01]  /*13070*/  BSSY B0, `(.L_x_1051) ;  /* 0x0000007000007945 */ /* 0x000fe20003800000 */
[----:B------:R-:W-:-:S03]  /*13080*/  IMAD R3, R6, 0x8, R17 ;  /* 0x0000000806037824 */ /* 0x000fc600078e0211 */
[----:B------:R-:W-:Y:S02]  /*13090*/  ISETP.NE.AND P1, PT, R2, 0x3, PT ;  /* 0x000000030200780c */ /* 0x000fe40003f25270 */
[----:B------:R-:W-:-:S04]  /*130a0*/  LOP3.LUT R2, R7, 0x1, RZ, 0x3c, !PT ;  /* 0x0000000107027812 */ /* 0x000fc800078e3cff */
[----:B------:R-:W-:-:S04]  /*130b0*/  SHF.L.U32 R2, R2, 0x1f, RZ ;  /* 0x0000001f02027819 */ /* 0x000fc800000006ff */
[----:B------:R-:W0:Y:S02]  /*130c0*/  SYNCS.PHASECHK.TRANS64.TRYWAIT P0, [R3+URZ+0x19c70], R2 ;  /* 0x019c7002030075a7 */ /* 0x000e24000800017f */
[----:B0-----:R-:W-:Y:S05]  /*130d0*/  @!P0 BRA `(.L_x_1052) ;  /* 0x0000002400108947 */ /* 0x001fea0003800000 */
.L_x_1109:
[----:B------:R-:W-:Y:S05]  /*130e0*/  BSYNC B0 ;  /* 0x0000000000007941 */ /* 0x000fea0003800000 */
.L_x_1051:
[----:B------:R-:W-:Y:S05]  /*130f0*/  @!P1 BRA `(.L_x_1053) ;  /* 0x0000000000049947 */ /* 0x000fea0003800000 */
[----:B------:R-:W-:Y:S01]  /*13100*/  BPT.TRAP 0x1 ;  /* 0x000000040000795c */ /* 0x000fe20000300000 */
.L_x_1053:
[----:B0-----:R-:W-:Y:S01]  /*13110*/  SHF.L.U32 R2, R7, 0x1f, RZ ;  /* 0x0000001f07027819 */ /* 0x001fe200000006ff */
[----:B------:R-:W-:-:S03]  /*13120*/  IMAD R10, R6, 0x3000, RZ ;  /* 0x00003000060a7824 */ /* 0x000fc600078e02ff */
[----:B------:R-:W0:Y:S02]  /*13130*/  SYNCS.PHASECHK.TRANS64.TRYWAIT P0, [R3+URZ+0x19c60], R2 ;  /* 0x019c6002030075a7 */ /* 0x000e24000800017f */
[----:B0-----:R-:W-:Y:S05]  /*13140*/  @!P0 BRA `(.L_x_1054) ;  /* 0x0000002400088947 */ /* 0x001fea0003800000 */
.L_x_1110:
[----:B------:R-:W0:Y:S01]  /*13150*/  LDL R4, [R1] ;  /* 0x0000000001047983 */ /* 0x000e220000100800 */
        /* <DEDUP_REMOVED lines=50> */
.L_x_1055:
        /* <DEDUP_REMOVED lines=10> */
[C---:B------:R-:W-:Y:S01]  /*13520*/  ISETP.GT.AND P0, PT, R0.reuse, R26, PT ;  /* 0x0000001a0000720c */ /* 0x040fe20003f04270 */
[----:B------:R-:W-:-:S12]  /*13530*/  VIADD R0, R0, 0xffffffff ;  /* 0xffffffff00007836 */ /* 0x000fd80000000000 */
[----:B--2---:R-:W-:Y:S05]  /*13540*/  @P0 BRA `(.L_x_1056) ;  /* 0xfffffff000140947 */ /* 0x004fea000383ffff */
.L_x_1032:
        /* <DEDUP_REMOVED lines=17> */
.L_x_1058:
[----:B------:R-:W-:Y:S05]  /*13660*/  BSYNC B0 ;  /* 0x0000000000007941 */ /* 0x000fea0003800000 */
.L_x_1057:
[----:B------:R-:W-:-:S06]  /*13670*/  UISETP.NE.AND UP0, UPT, UR39, 0x3, UPT ;  /* 0x000000032700788c */ /* 0x000fcc000bf05270 */
[----:B------:R-:W-:-:S13]  /*13680*/  PLOP3.LUT P1, PT, PT, PT, UP0, 0x80, 0x0 ;  /* 0x000000000000781c */ /* 0x000fda0003f2f008 */
[----:B------:R-:W-:Y:S05]  /*13690*/  @!P1 BRA `(.L_x_1059) ;  /* 0x0000000000049947 */ /* 0x000fea0003800000 */
[----:B------:R-:W-:Y:S01]  /*136a0*/  BPT.TRAP 0x1 ;  /* 0x000000040000795c */ /* 0x000fe20000300000 */
.L_x_1059:
        /* <DEDUP_REMOVED lines=8> */
.L_x_1111:
[----:B------:R-:W-:Y:S05]  /*13730*/  BSYNC B0 ;  /* 0x0000000000007941 */ /* 0x000fea0003800000 */
.L_x_1060:
[----:B------:R-:W-:Y:S05]  /*13740*/  @!P2 BRA `(.L_x_1062) ;  /* 0x000000000004a947 */ /* 0x000fea0003800000 */
[----:B------:R-:W-:Y:S01]  /*13750*/  BPT.TRAP 0x1 ;  /* 0x000000040000795c */ /* 0x000fe20000300000 */
.L_x_1062:
[----:B0-----:R-:W-:-:S04]  /*13760*/  SHF.L.U32 R0, R22, 0x1f, RZ ;  /* 0x0000001f16007819 */ /* 0x001fc800000006ff */
[----:B------:R-:W0:Y:S02]  /*13770*/  SYNCS.PHASECHK.TRANS64.TRYWAIT P1, [R3+URZ+0x19c60], R0 ;  /* 0x019c6000030075a7 */ /* 0x000e24000802017f */
[----:B0-----:R-:W-:Y:S05]  /*13780*/  @!P1 BRA `(.L_x_1063) ;  /* 0x0000001c00a09947 */ /* 0x001fea0003800000 */
.L_x_1112:
[----:B------:R-:W0:Y:S01]  /*13790*/  LDL R2, [R1] ;  /* 0x0000000001027983 */ /* 0x000e220000100800 */
        /* <DEDUP_REMOVED lines=51> */
.L_x_1064:
[----:B--2---:R2:W-:Y:S01]  /*13ad0*/  SYNCS.ARRIVE.TRANS64.A1T0 RZ, [R3+URZ+0x19c50], RZ ;  /* 0x019c50ff03ff79a7 */ /* 0x0045e2000810003f */
[----:B------:R-:W-:Y:S02]  /*13ae0*/  @!P0 VIADD R0, R3, 0x19c80 ;  /* 0x00019c8003008836 */ /* 0x000fe40000000000 */
[----:B------:R-:W-:-:S03]  /*13af0*/  VIADD R18, R18, 0x1 ;  /* 0x0000000112127836 */ /* 0x000fc60000000000 */
[----:B------:R-:W-:Y:S01]  /*13b00*/  @!P0 PRMT R0, RZ, 0x654, R0 ;  /* 0x00000654ff008816 */ /* 0x000fe20000000000 */
[----:B------:R-:W-:Y:S06]  /*13b10*/  BAR.SYNC.DEFER_BLOCKING 0x2, 0x80 ;  /* 0x0082000000007b1d */ /* 0x000fec0000010000 */
[----:B------:R3:W-:Y:S01]  /*13b20*/  @!P0 SYNCS.ARRIVE.TRANS64.RED.A1T0 RZ, [R0+URZ], RZ ;  /* 0x000000ff00ff89a7 */ /* 0x0007e2000810043f */
[----:B------:R-:W-:-:S04]  /*13b30*/  ISETP.NE.AND P0, PT, R18, 0x2, PT ;  /* 0x000000021200780c */ /* 0x000fc80003f05270 */
[----:B--2---:R-:W-:Y:S02]  /*13b40*/  SEL R3, RZ, 0x1, P0 ;  /* 0x00000001ff037807 */ /* 0x004fe40000000000 */
[----:B------:R-:W-:Y:S02]  /*13b50*/  SEL R18, R18, RZ, P0 ;  /* 0x000000ff12127207 */ /* 0x000fe40000000000 */
[----:B---3--:R-:W-:-:S07]  /*13b60*/  LOP3.LUT R22, R22, R3, RZ, 0x3c, !PT ;  /* 0x0000000316167212 */ /* 0x008fce00078e3cff */
.L_x_1007:
[----:B------:R-:W-:Y:S05]  /*13b70*/  BSYNC B7 ;  /* 0x0000000000077941 */ /* 0x000fea0003800000 */
.L_x_1005:
[----:B------:R-:W-:-:S13]  /*13b80*/  LOP3.LUT P0, RZ, R19, 0x2, RZ, 0xc0, !PT ;  /* 0x0000000213ff7812 */ /* 0x000fda000780c0ff */
        /* <DEDUP_REMOVED lines=11> */
.L_x_1065:
[----:B------:R-:W2:Y:S01]  /*13c40*/  S2R R0, SR_TID.X ;  /* 0x0000000000007919 */ /* 0x000ea20000002100 */
[----:B------:R-:W-:Y:S01]  /*13c50*/  ULDC UR4, c[0x0][0xc3c] ;  /* 0x00030f0000047ab9 */ /* 0x000fe20000000800 */
[----:B------:R-:W-:Y:S01]  /*13c60*/  IMAD.MOV.U32 R25, RZ, RZ, RZ ;  /* 0x000000ffff197224 */ /* 0x000fe200078e00ff */
[----:B--2---:R-:W-:-:S04]  /*13c70*/  LOP3.LUT R6, R0, 0x1f, RZ, 0xc0, !PT ;  /* 0x0000001f00067812 */ /* 0x004fc800078ec0ff */
[C---:B------:R-:W-:Y:S01]  /*13c80*/  ISETP.NE.AND P0, PT, R6.reuse, 0x1f, PT ;  /* 0x0000001f0600780c */ /* 0x040fe20003f05270 */
[----:B------:R-:W-:-:S05]  /*13c90*/  VIADD R5, R6, UR45 ;  /* 0x0000002d06057c36 */ /* 0x000fca0008000000 */
[----:B------:R-:W-:Y:S01]  /*13ca0*/  ISETP.GE.OR P1, PT, R5, UR4, !P0 ;  /* 0x0000000405007c0c */ /* 0x000fe2000c726670 */
[----:B------:R-:W-:-:S12]  /*13cb0*/  ULDC UR4, c[0x0][0xc3c] ;  /* 0x00030f0000047ab9 */ /* 0x000fd80000000800 */
[----:B0-----:R-:W0:Y:S02]  /*13cc0*/  @!P1 LDC.64 R2, c[0x0][0xc80] ;  /* 0x00032000ff029b82 */ /* 0x001e240000000a00 */
        /* <DEDUP_REMOVED lines=16> */
[----:B------:R-:W-:Y:S04]  /*13dd0*/  SHFL.IDX PT, R5, R24, RZ, 0x1f ;  /* 0x00001fff18057589 */ /* 0x000fe800000e0000 */
[----:B------:R-:W0:Y:S02]  /*13de0*/  SHFL.UP PT, R2, R4, 0x8, RZ ;  /* 0x0500000004027989 */ /* 0x000e2400000e00ff */
[----:B0-----:R-:W-:Y:S02]  /*13df0*/  SEL R3, R2, RZ, P4 ;  /* 0x000000ff02037207 */ /* 0x001fe40002000000 */
[----:B------:R-:W-:Y:S03]  /*13e00*/  SHFL.IDX PT, R2, R24, 0x1, 0x1f ;  /* 0x00201f0018027f89 */ /* 0x000fe600000e0000 */
        /* <DEDUP_REMOVED lines=10> */
.L_x_1071:
[----:B------:R-:W-:-:S04]  /*13eb0*/  UIADD3 UR45, UR45, 0x1f, URZ ;  /* 0x0000001f2d2d7890 */ /* 0x000fc8000fffe03f */
[----:B------:R-:W-:-:S06]  /*13ec0*/  UISETP.GE.AND UP0, UPT, UR45, UR4, UPT ;  /* 0x000000042d00728c */ /* 0x000fcc000bf06270 */
[----:B------:R-:W-:-:S13]  /*13ed0*/  PLOP3.LUT P6, PT, PT, PT, UP0, 0x40, 0x0 ;  /* 0x000000000000781c */ /* 0x000fda0003fce808 */
[----:B------:R-:W-:Y:S05]  /*13ee0*/  @!P6 BRA `(.L_x_1068) ;  /* 0x0000000400cce947 */ /* 0x000fea0003800000 */
[----:B------:R-:W0:Y:S01]  /*13ef0*/  S2R R0, SR_TID.X ;  /* 0x0000000000007919 */ /* 0x000e220000002100 */
[----:B------:R-:W-:Y:S01]  /*13f00*/  BSSY B0, `(.L_x_1069) ;  /* 0x0000009000007945 */ /* 0x000fe20003800000 */
[----:B------:R-:W-:Y:S01]  /*13f10*/  IMAD.MOV.U32 R25, RZ, RZ, RZ ;  /* 0x000000ffff197224 */ /* 0x000fe200078e00ff */
[----:B0-----:R-:W-:-:S05]  /*13f20*/  LOP3.LUT R0, R0, 0x1f, RZ, 0xc0, !PT ;  /* 0x0000001f00007812 */ /* 0x001fca00078ec0ff */
[----:B------:R-:W-:-:S05]  /*13f30*/  VIADD R7, R0, UR45 ;  /* 0x0000002d00077c36 */ /* 0x000fca0008000000 */
[----:B------:R-:W-:-:S13]  /*13f40*/  ISETP.GE.OR P6, PT, R7, UR4, !P0 ;  /* 0x0000000407007c0c */ /* 0x000fda000c7c6670 */
[----:B------:R-:W-:Y:S05]  /*13f50*/  @P6 BRA `(.L_x_1070) ;  /* 0x00000000000c6947 */ /* 0x000fea0003800000 */
[----:B------:R-:W0:Y:S02]  /*13f60*/  LDC.64 R2, c[0x0][0xc80] ;  /* 0x00032000ff027b82 */ /* 0x000e240000000a00 */
[----:B0-----:R-:W-:-:S05]  /*13f70*/  IMAD.WIDE R2, R7, 0x4, R2 ;  /* 0x0000000407027825 */ /* 0x001fca00078e0202 */
[----:B------:R0:W5:Y:S02]  /*13f80*/  LDG.E R25, desc[UR50][R2.64] ;  /* 0x0000003202197981 */ /* 0x000164000c1e1900 */
.L_x_1070:
[----:B------:R-:W-:Y:S05]  /*13f90*/  BSYNC B0 ;  /* 0x0000000000007941 */ /* 0x000fea0003800000 */
.L_x_1069:
[----:B-----5:R-:W2:Y:S02]  /*13fa0*/  SHFL.UP PT, R0, R25, 0x1, RZ ;  /* 0x0420000019007989 */ /* 0x020ea400000e00ff */
[----:B--2---:R-:W-:-:S05]  /*13fb0*/  SEL R0, R0, RZ, P1 ;  /* 0x000000ff00007207 */ /* 0x004fca0000800000 */
[----:B------:R-:W-:-:S05]  /*13fc0*/  IMAD.IADD R0, R25, 0x1, R0 ;  /* 0x0000000119007824 */ /* 0x000fca00078e0200 */
[----:B0-----:R-:W0:Y:S02]  /*13fd0*/  SHFL.UP PT, R2, R0, 0x2, RZ ;  /* 0x0440000000027989 */ /* 0x001e2400000e00ff */
[----:B0-----:R-:W-:-:S05]  /*13fe0*/  SEL R3, R2, RZ, P2 ;  /* 0x000000ff02037207 */ /* 0x001fca0001000000 */
[----:B------:R-:W-:Y:S02]  /*13ff0*/  IMAD.IADD R3, R0, 0x1, R3 ;  /* 0x0000000100037824 */ /* 0x000fe400078e0203 */
[----:B------:R-:W0:Y:S03]  /*14000*/  LDC R0, c[0x0][0xc38] ;  /* 0x00030e00ff007b82 */ /* 0x000e260000000800 */
        /* <DEDUP_REMOVED lines=9> */
[----:B------:R-:W0:Y:S02]  /*140a0*/  SHFL.IDX PT, R9, R6, 0x1f, 0x1f ;  /* 0x03e01f0006097f89 */ /* 0x000e2400000e0000 */
[----:B0-----:R-:W-:-:S04]  /*140b0*/  IMAD R9, R9, R0, RZ ;  /* 0x0000000009097224 */ /* 0x001fc800078e02ff */
[----:B------:R-:W-:-:S05]  /*140c0*/  IMAD.IADD R4, R9, 0x1, R4 ;  /* 0x0000000109047824 */ /* 0x000fca00078e0204 */
[----:B------:R-:W-:-:S13]  /*140d0*/  ISETP.GT.AND P6, PT, R4, R5, PT ;  /* 0x000000050400720c */ /* 0x000fda0003fc4270 */
[----:B------:R-:W-:Y:S05]  /*140e0*/  @!P6 BRA `(.L_x_1071) ;  /* 0xfffffffc0070e947 */ /* 0x000fea000383ffff */
[----:B------:R-:W-:-:S07]  /*140f0*/  IMAD.MOV.U32 R7, RZ, RZ, R6 ;  /* 0x000000ffff077224 */ /* 0x000fce00078e0006 */
.L_x_1067:
        /* <DEDUP_REMOVED lines=12> */
[----:B------:R-:W-:Y:S01]  /*141c0*/  ISETP.NE.AND P0, PT, RZ, UR7, PT ;  /* 0x00000007ff007c0c */ /* 0x000fe2000bf05270 */
[----:B------:R-:W-:-:S03]  /*141d0*/  IMAD.MOV.U32 R24, RZ, RZ, RZ ;  /* 0x000000ffff187224 */ /* 0x000fc600078e00ff */
[----:B------:R-:W2:Y:S02]  /*141e0*/  SHFL.IDX PT, R25, R25, R12, 0x1f ;  /* 0x00001f0c19197589 */ /* 0x000ea400000e0000 */
[----:B--2---:R-:W-:-:S05]  /*141f0*/  IMAD R4, R25, R6, RZ ;  /* 0x0000000619047224 */ /* 0x004fca00078e02ff */
[----:B------:R-:W-:-:S04]  /*14200*/  IABS R8, R4 ;  /* 0x0000000400087213 */ /* 0x000fc80000000000 */
[----:B------:R-:W0:Y:S08]  /*14210*/  I2F.RP R10, R8 ;  /* 0x00000008000a7306 */ /* 0x000e300000209400 */
[----:B0-----:R-:W0:Y:S02]  /*14220*/  MUFU.RCP R10, R10 ;  /* 0x0000000a000a7308 */ /* 0x001e240000001000 */
[----:B0-----:R-:W-:-:S06]  /*14230*/  VIADD R11, R10, 0xffffffe ;  /* 0x0ffffffe0a0b7836 */ /* 0x001fcc0000000000 */
[----:B------:R0:W2:Y:S01]  /*14240*/  F2I.FTZ.U32.TRUNC.NTZ R3, R11 ;  /* 0x0000000b00037305 */ /* 0x0000a2000021f000 */
[----:B------:R-:W-:Y:S05]  /*14250*/  @!P0 BRA `(.L_x_1072) ;  /* 0x00000000000c8947 */ /* 0x000fea0003800000 */
[----:B------:R-:W-:-:S06]  /*14260*/  UIADD3 UR4, UR6, -0x1, URZ ;  /* 0xffffffff06047890 */ /* 0x000fcc000fffe03f */
[----:B------:R-:W-:-:S06]  /*14270*/  IMAD.U32 R24, RZ, RZ, UR4 ;  /* 0x00000004ff187e24 */ /* 0x000fcc000f8e00ff */
[----:B------:R3:W4:Y:S02]  /*14280*/  SHFL.IDX PT, R24, R7, R24, 0x1f ;  /* 0x00001f1807187589 */ /* 0x00072400000e0000 */
.L_x_1072:
[----:B--23--:R-:W-:Y:S02]  /*14290*/  IMAD.MOV R7, RZ, RZ, -R3 ;  /* 0x000000ffff077224 */ /* 0x00cfe400078e0a03 */
[----:B----4-:R-:W-:Y:S02]  /*142a0*/  IMAD R24, R24, R0, R9 ;  /* 0x0000000018187224 */ /* 0x010fe400078e0209 */
[----:B------:R-:W-:Y:S02]  /*142b0*/  IMAD R7, R7, R8, RZ ;  /* 0x0000000807077224 */ /* 0x000fe400078e02ff */
[----:B------:R-:W-:Y:S02]  /*142c0*/  IMAD.MOV.U32 R2, RZ, RZ, RZ ;  /* 0x000000ffff027224 */ /* 0x000fe400078e00ff */
[----:B------:R-:W-:Y:S02]  /*142d0*/  IMAD.IADD R5, R5, 0x1, -R24 ;  /* 0x0000000105057824 */ /* 0x000fe400078e0a18 */
[----:B------:R-:W-:Y:S01]  /*142e0*/  IMAD.HI.U32 R3, R3, R7, R2 ;  /* 0x0000000703037227 */ /* 0x000fe200078e0002 */
[----:B------:R-:W-:-:S02]  /*142f0*/  IABS R7, R4 ;  /* 0x0000000400077213 */ /* 0x000fc40000000000 */
        /* <DEDUP_REMOVED lines=17> */
[----:B------:R-:W-:-:S03]  /*14410*/  IMAD R4, R4, R9, R5 ;  /* 0x0000000904047224 */ /* 0x000fc600078e0205 */
[----:B------:R-:W-:-:S04]  /*14420*/  VIADDMNMX R0, R3, R0, R6, PT ;  /* 0x0000000003007246 */ /* 0x000fc80003800106 */
[----:B------:R-:W-:-:S04]  /*14430*/  IABS R6, R0 ;  /* 0x0000000000067213 */ /* 0x000fc80000000000 */
[----:B------:R-:W2:Y:S08]  /*14440*/  I2F.RP R8, R6 ;  /* 0x0000000600087306 */ /* 0x000eb00000209400 */
[----:B--2---:R-:W2:Y:S02]  /*14450*/  MUFU.RCP R8, R8 ;  /* 0x0000000800087308 */ /* 0x004ea40000001000 */
[----:B--2---:R-:W-:Y:S01]  /*14460*/  VIADD R2, R8, 0xffffffe ;  /* 0x0ffffffe08027836 */ /* 0x004fe20000000000 */
[----:B------:R-:W-:-:S05]  /*14470*/  IABS R8, R4 ;  /* 0x0000000400087213 */ /* 0x000fca0000000000 */
[----:B------:R2:W3:Y:S02]  /*14480*/  F2I.FTZ.U32.TRUNC.NTZ R3, R2 ;  /* 0x0000000200037305 */ /* 0x0004e4000021f000 */
[----:B--2---:R-:W-:Y:S02]  /*14490*/  IMAD.MOV.U32 R2, RZ, RZ, RZ ;  /* 0x000000ffff027224 */ /* 0x004fe400078e00ff */
[----:B---3--:R-:W-:-:S04]  /*144a0*/  IMAD.MOV R5, RZ, RZ, -R3 ;  /* 0x000000ffff057224 */ /* 0x008fc800078e0a03 */
[----:B------:R-:W-:-:S04]  /*144b0*/  IMAD R5, R5, R6, RZ ;  /* 0x0000000605057224 */ /* 0x000fc800078e02ff */
[----:B------:R-:W-:Y:S01]  /*144c0*/  IMAD.HI.U32 R3, R3, R5, R2 ;  /* 0x0000000503037227 */ /* 0x000fe200078e0002 */
[-C--:B------:R-:W-:Y:S02]  /*144d0*/  IABS R5, R0.reuse ;  /* 0x0000000000057213 */ /* 0x080fe40000000000 */
[C---:B------:R-:W-:Y:S01]  /*144e0*/  LOP3.LUT R2, R4.reuse, R0, RZ, 0x3c, !PT ;  /* 0x0000000004027212 */ /* 0x040fe200078e3cff */
[----:B------:R-:W-:Y:S02]  /*144f0*/  IMAD.IADD R4, R4, 0x1, R7 ;  /* 0x0000000104047824 */ /* 0x000fe400078e0207 */
[----:B------:R-:W-:Y:S01]  /*14500*/  IMAD.MOV R5, RZ, RZ, -R5 ;  /* 0x000000ffff057224 */ /* 0x000fe200078e0a05 */
[----:B------:R-:W-:Y:S01]  /*14510*/  ISETP.GE.AND P2, PT, R2, RZ, PT ;  /* 0x000000ff0200720c */ /* 0x000fe20003f46270 */
[----:B------:R-:W-:-:S04]  /*14520*/  IMAD.HI.U32 R3, R3, R8, RZ ;  /* 0x0000000803037227 */ /* 0x000fc800078e00ff */
[----:B------:R-:W-:-:S05]  /*14530*/  IMAD R5, R3, R5, R8 ;  /* 0x0000000503057224 */ /* 0x000fca00078e0208 */
[----:B------:R-:W-:-:S13]  /*14540*/  ISETP.GT.U32.AND P1, PT, R6, R5, PT ;  /* 0x000000050600720c */ /* 0x000fda0003f24070 */
[----:B------:R-:W-:Y:S02]  /*14550*/  @!P1 IMAD.IADD R5, R5, 0x1, -R6 ;  /* 0x0000000105059824 */ /* 0x000fe400078e0a06 */
[----:B------:R-:W-:Y:S01]  /*14560*/  @!P1 VIADD R3, R3, 0x1 ;  /* 0x0000000103039836 */ /* 0x000fe20000000000 */
[----:B------:R-:W-:Y:S02]  /*14570*/  ISETP.NE.AND P1, PT, R0, RZ, PT ;  /* 0x000000ff0000720c */ /* 0x000fe40003f25270 */
[----:B------:R-:W-:-:S13]  /*14580*/  ISETP.GE.U32.AND P0, PT, R5, R6, PT ;  /* 0x000000060500720c */ /* 0x000fda0003f06070 */
[----:B------:R-:W-:-:S04]  /*14590*/  @P0 VIADD R3, R3, 0x1 ;  /* 0x0000000103030836 */ /* 0x000fc80000000000 */
[----:B------:R-:W-:Y:S01]  /*145a0*/  @!P2 IMAD.MOV R3, RZ, RZ, -R3 ;  /* 0x000000ffff03a224 */ /* 0x000fe200078e0a03 */
[----:B------:R-:W-:Y:S01]  /*145b0*/  @!P1 LOP3.LUT R3, RZ, R0, RZ, 0x33, !PT ;  /* 0x00000000ff039212 */ /* 0x000fe200078e33ff */
[----:B------:R-:W-:-:S04]  /*145c0*/  IMAD.MOV R0, RZ, RZ, -R0 ;  /* 0x000000ffff007224 */ /* 0x000fc800078e0a00 */
[----:B------:R-:W-:-:S05]  /*145d0*/  IMAD R0, R3, R0, R4 ;  /* 0x0000000003007224 */ /* 0x000fca00078e0204 */
[----:B------:R-:W-:Y:S02]  /*145e0*/  R2UR UR36, R0 ;  /* 0x00000000002472ca */ /* 0x000fe400000e0000 */
[----:B------:R-:W-:-:S05]  /*145f0*/  LOP3.LUT R0, RZ, R3, RZ, 0x33, !PT ;  /* 0x00000003ff007212 */ /* 0x000fca00078e33ff */
[----:B------:R-:W-:Y:S01]  /*14600*/  IMAD.IADD R25, R25, 0x1, R0 ;  /* 0x0000000119197824 */ /* 0x000fe200078e0200 */
[----:B------:R-:W-:Y:S07]  /*14610*/  BRA `(.L_x_1073) ;  /* 0x0000000000107947 */ /* 0x000fee0003800000 */
.L_x_1068:
[----:B------:R-:W-:Y:S01]  /*14620*/  IMAD.MOV.U32 R24, RZ, RZ, R5 ;  /* 0x000000ffff187224 */ /* 0x000fe200078e0005 */
[----:B------:R-:W-:Y:S01]  /*14630*/  ULDC UR45, c[0x0][0xc3c] ;  /* 0x00030f00002d7ab9 */ /* 0x000fe20000000800 */
[----:B------:R-:W-:Y:S01]  /*14640*/  IMAD.MOV.U32 R25, RZ, RZ, RZ ;  /* 0x000000ffff197224 */ /* 0x000fe200078e00ff */
[----:B------:R-:W-:-:S06]  /*14650*/  UMOV UR36, URZ ;  /* 0x0000003f00247c82 */ /* 0x000fcc0008000000 */
.L_x_1073:
[----:B------:R-:W2:Y:S01]  /*14660*/  S2R R0, SR_TID.X ;  /* 0x0000000000007919 */ /* 0x000ea20000002100 */
[----:B------:R-:W-:Y:S02]  /*14670*/  IMAD.U32 R6, RZ, RZ, UR36 ;  /* 0x00000024ff067e24 */ /* 0x000fe4000f8e00ff */
[----:B------:R-:W-:Y:S01]  /*14680*/  IMAD.U32 R7, RZ, RZ, UR45 ;  /* 0x0000002dff077e24 */ /* 0x000fe2000f8e00ff */
[----:B------:R-:W-:Y:S01]  /*14690*/  BAR.SYNC.DEFER_BLOCKING 0x4, 0x200 ;  /* 0x0108000000007b1d */ /* 0x000fe20000010000 */
[----:B------:R-:W-:Y:S02]  /*146a0*/  IMAD.MOV.U32 R4, RZ, RZ, R24 ;  /* 0x000000ffff047224 */ /* 0x000fe400078e0018 */
[----:B------:R-:W-:Y:S01]  /*146b0*/  IMAD.MOV.U32 R5, RZ, RZ, R25 ;  /* 0x000000ffff057224 */ /* 0x000fe200078e0019 */
[----:B--2---:R-:W-:-:S04]  /*146c0*/  LOP3.LUT R0, R0, 0x1f, RZ, 0xc0, !PT ;  /* 0x0000001f00007812 */ /* 0x004fc800078ec0ff */
[----:B------:R-:W-:-:S13]  /*146d0*/  ISETP.NE.AND P0, PT, R0, RZ, PT ;  /* 0x000000ff0000720c */ /* 0x000fda0003f05270 */
[----:B------:R-:W2:Y:S01]  /*146e0*/  @!P0 S2R R3, SR_CgaCtaId ;  /* 0x0000000000038919 */ /* 0x000ea20000008800 */
[----:B------:R-:W-:-:S04]  /*146f0*/  @!P0 MOV R0, 0x400 ;  /* 0x0000040000008802 */ /* 0x000fc80000000f00 */
[----:B--2---:R-:W-:-:S05]  /*14700*/  @!P0 LEA R17, R3, R0, 0x18 ;  /* 0x0000000003118211 */ /* 0x004fca00078ec0ff */
[----:B------:R2:W-:Y:S01]  /*14710*/  @!P0 STS.128 [R17+0x19cd0], R4 ;  /* 0x019cd00411008388 */ /* 0x0005e20000000c00 */
[----:B------:R-:W-:Y:S06]  /*14720*/  BAR.ARV 0x5, 0x200 ;  /* 0x0148000000007b1d */ /* 0x000fec0000002000 */
.L_x_1066:
[----:B------:R-:W-:Y:S02]  /*14730*/  ULDC UR4, c[0x0][0xc3c] ;  /* 0x00030f0000047ab9 */ /* 0x000fe40000000800 */
[----:B------:R-:W-:-:S06]  /*14740*/  UISETP.GE.AND UP0, UPT, UR45, UR4, UPT ;  /* 0x000000042d00728c */ /* 0x000fcc000bf06270 */
[----:B------:R-:W-:-:S13]  /*14750*/  PLOP3.LUT P0, PT, PT, PT, UP0, 0x80, 0x0 ;  /* 0x000000000000781c */ /* 0x000fda0003f0f008 */
[----:B------:R-:W-:Y:S05]  /*14760*/  @!P0 BRA `(.L_x_1074) ;  /* 0xffffffb8007c8947 */ /* 0x000fea000383ffff */
.L_x_995:
[----:B------:R-:W3:Y:S01]  /*14770*/  LDL.LU R0, [R1+0x8] ;  /* 0x0000080001007983 */ /* 0x000ee20000300800 */
[----:B------:R-:W-:Y:S01]  /*14780*/  BSSY B0, `(.L_x_1075) ;  /* 0x000000b000007945 */ /* 0x000fe20003800000 */
[----:B0-2---:R-:W0:Y:S01]  /*14790*/  S2R R5, SR_CgaCtaId ;  /* 0x0000000000057919 */ /* 0x005e220000008800 */
[----:B---3--:R-:W-:-:S05]  /*147a0*/  VIADD R0, R0, 0x1 ;  /* 0x0000000100007836 */ /* 0x008fca0000000000 */
[----:B------:R-:W-:-:S04]  /*147b0*/  LEA.HI R2, R0, R0, RZ, 0x1 ;  /* 0x0000000000027211 */ /* 0x000fc800078f08ff */
[----:B------:R-:W-:Y:S02]  /*147c0*/  LOP3.LUT R3, R2, 0xfffffffe, RZ, 0xc0, !PT ;  /* 0xfffffffe02037812 */ /* 0x000fe400078ec0ff */
[----:B------:R-:W-:-:S03]  /*147d0*/  MOV R2, 0x400 ;  /* 0x0000040000027802 */ /* 0x000fc60000000f00 */
[----:B------:R-:W-:Y:S01]  /*147e0*/  IMAD.IADD R0, R0, 0x1, -R3 ;  /* 0x0000000100007824 */ /* 0x000fe200078e0a03 */
[----:B0-----:R-:W-:-:S04]  /*147f0*/  LEA R9, R5, R2, 0x18 ;  /* 0x0000000205097211 */ /* 0x001fc800078ec0ff */
[----:B------:R-:W-:-:S04]  /*14800*/  SHF.L.U32 R0, R0, 0x1f, RZ ;  /* 0x0000001f00007819 */ /* 0x000fc800000006ff */
[----:B------:R-:W0:Y:S02]  /*14810*/  SYNCS.PHASECHK.TRANS64.TRYWAIT P0, [R9+URZ+0x19c20], R0 ;  /* 0x019c2000090075a7 */ /* 0x000e24000800017f */
[----:B0-----:R-:W-:Y:S05]  /*14820*/  @!P0 BRA `(.L_x_1076) ;  /* 0x0000000c008c8947 */ /* 0x001fea0003800000 */
.L_x_1113:
[----:B------:R-:W-:Y:S05]  /*14830*/  BSYNC B0 ;  /* 0x0000000000007941 */ /* 0x000fea0003800000 */
.L_x_1075:
[----:B------:R-:W-:-:S03]  /*14840*/  UMOV UR4, 0xffffffff ;  /* 0xffffffff00047882 */ /* 0x000fc60000000000 */
[----:B------:R-:W-:Y:S05]  /*14850*/  BRA.DIV UR4, `(.L_x_1077) ;  /* 0x0000000e04947947 */ /* 0x000fea000b800000 */
[----:B0-----:R-:W0:Y:S02]  /*14860*/  S2R R0, SR_TID.X ;  /* 0x0000000000007919 */ /* 0x001e240000002100 */
[----:B0-----:R-:W-:-:S04]  /*14870*/  SHF.R.U32.HI R0, RZ, 0x5, R0 ;  /* 0x00000005ff007819 */ /* 0x001fc80000011600 */
[----:B------:R-:W-:-:S05]  /*14880*/  LOP3.LUT R0, R0, 0x3, RZ, 0xc0, !PT ;  /* 0x0000000300007812 */ /* 0x000fca00078ec0ff */
[----:B-1----:R0:W1:Y:S02]  /*14890*/  SHFL.IDX PT, R14, R0, RZ, 0x1f ;  /* 0x00001fff000e7589 */ /* 0x00206400000e0000 */
.L_x_1116:
[----:B-1----:R-:W-:Y:S01]  /*148a0*/  ISETP.NE.AND P0, PT, R14, RZ, PT ;  /* 0x000000ff0e00720c */ /* 0x002fe20003f05270 */
[----:B------:R-:W-:-:S12]  /*148b0*/  BSSY B0, `(.L_x_1078) ;  /* 0x000002b000007945 */ /* 0x000fd80003800000 */
[----:B------:R-:W-:Y:S05]  /*148c0*/  @P0 BRA `(.L_x_1079) ;  /* 0x0000000000a40947 */ /* 0x000fea0003800000 */
[----:B------:R-:W-:-:S03]  /*148d0*/  UMOV UR4, 0xffffffff ;  /* 0xffffffff00047882 */ /* 0x000fc60000000000 */
[----:B------:R-:W-:Y:S05]  /*148e0*/  BRA.DIV UR4, `(.L_x_1080) ;  /* 0x0000000e04a47947 */ /* 0x000fea000b800000 */
[----:B------:R-:W-:-:S13]  /*148f0*/  ELECT P6, URZ, PT ;  /* 0x00000000003f782f */ /* 0x000fda00038c0000 */
.L_x_1119:
[----:B------:R-:W-:Y:S05]  /*14900*/  @!P6 BRA `(.L_x_1079) ;  /* 0x000000000094e947 */ /* 0x000fea0003800000 */
[----:B------:R-:W-:-:S06]  /*14910*/  ULOP3.LUT UR4, UR38, 0x2, URZ, 0xfc, !UPT ;  /* 0x0000000226047892 */ /* 0x000fcc000f8efc3f */
[----:B0-----:R-:W-:-:S05]  /*14920*/  IMAD.U32 R0, RZ, RZ, UR4 ;  /* 0x00000004ff007e24 */ /* 0x001fca000f8e00ff */
[----:B------:R-:W-:-:S13]  /*14930*/  ISETP.NE.AND P0, PT, R0, 0x3, PT ;  /* 0x000000030000780c */ /* 0x000fda0003f05270 */
[----:B------:R-:W-:Y:S05]  /*14940*/  @!P0 BRA `(.L_x_1081) ;  /* 0x0000000000048947 */ /* 0x000fea0003800000 */
[----:B------:R-:W-:Y:S01]  /*14950*/  BPT.TRAP 0x1 ;  /* 0x000000040000795c */ /* 0x000fe20000300000 */
.L_x_1081:
        /* <DEDUP_REMOVED lines=12> */
.L_x_1120:
[----:B------:R-:W1:Y:S02]  /*14a20*/  SYNCS.PHASECHK.TRANS64.TRYWAIT P1, [R3+URZ], R0 ;  /* 0x00000000030075a7 */ /* 0x000e64000802017f */
[----:B-1----:R-:W-:Y:S05]  /*14a30*/  @!P1 BRA `(.L_x_1083) ;  /* 0x0000000c00849947 */ /* 0x002fea0003800000 */
.L_x_1121:
[----:B------:R-:W-:Y:S05]  /*14a40*/  @!P0 BRA `(.L_x_1084) ;  /* 0x0000000000048947 */ /* 0x000fea0003800000 */
[----:B------:R-:W-:Y:S01]  /*14a50*/  BPT.TRAP 0x1 ;  /* 0x000000040000795c */ /* 0x000fe20000300000 */
.L_x_1084:
[----:B-1----:R-:W-:-:S04]  /*14a60*/  IMAD R3, R18, 0x8, R9 ;  /* 0x0000000812037824 */ /* 0x002fc800078e0209 */
[----:B------:R-:W1:Y:S02]  /*14a70*/  SYNCS.PHASECHK.TRANS64.TRYWAIT P1, [R3+URZ+0x19c60], R2 ;  /* 0x019c6002030075a7 */ /* 0x000e64000802017f */
[----:B-1----:R-:W-:Y:S05]  /*14a80*/  @!P1 BRA `(.L_x_1085) ;  /* 0x0000000c00849947 */ /* 0x002fea0003800000 */
.L_x_1122:
[----:B------:R-:W-:Y:S05]  /*14a90*/  @!P0 BRA `(.L_x_1086) ;  /* 0x0000000000048947 */ /* 0x000fea0003800000 */
[----:B------:R-:W-:Y:S01]  /*14aa0*/  BPT.TRAP 0x1 ;  /* 0x000000040000795c */ /* 0x000fe20000300000 */
.L_x_1086:
[----:B------:R-:W-:-:S04]  /*14ab0*/  IMAD R5, R4, 0x8, R9 ;  /* 0x0000000804057824 */ /* 0x000fc800078e0209 */
[----:B------:R-:W2:Y:S02]  /*14ac0*/  SYNCS.PHASECHK.TRANS64.TRYWAIT P1, [R5+URZ+0x19c60], R0 ;  /* 0x019c6000050075a7 */ /* 0x000ea4000802017f */
[----:B--2---:R-:W-:Y:S05]  /*14ad0*/  @!P1 BRA `(.L_x_1087) ;  /* 0x0000000c00849947 */ /* 0x004fea0003800000 */
.L_x_1123:
[----:B------:R-:W-:Y:S05]  /*14ae0*/  @!P0 BRA `(.L_x_1088) ;  /* 0x0000000000048947 */ /* 0x000fea0003800000 */
[----:B------:R-:W-:Y:S01]  /*14af0*/  BPT.TRAP 0x1 ;  /* 0x000000040000795c */ /* 0x000fe20000300000 */
.L_x_1088:
[----:B------:R-:W3:Y:S02]  /*14b00*/  SYNCS.PHASECHK.TRANS64.TRYWAIT P0, [R3+URZ+0x19c80], R2 ;  /* 0x019c8002030075a7 */ /* 0x000ee4000800017f */
[----:B---3--:R-:W-:Y:S05]  /*14b10*/  @!P0 BRA `(.L_x_1089) ;  /* 0x0000000c00888947 */ /* 0x008fea0003800000 */
.L_x_1090:
[----:B----4-:R4:W0:Y:S02]  /*14b20*/  SYNCS.PHASECHK.TRANS64.TRYWAIT P0, [R5+URZ+0x19c80], R0 ;  /* 0x019c8000050075a7 */ /* 0x010824000800017f */
[----:B0-----:R-:W-:Y:S05]  /*14b30*/  @!P0 NANOSLEEP.SYNCS 0x989680 ;  /* 0x009896800000895d */ /* 0x001fea0003900000 */
[----:B------:R-:W0:Y:S02]  /*14b40*/  @!P0 SYNCS.PHASECHK.TRANS64 P0, [R5+URZ+0x19c80], R0 ;  /* 0x019c8000050085a7 */ /* 0x000e24000800007f */
[----:B0-----:R-:W-:Y:S05]  /*14b50*/  @!P0 BRA `(.L_x_1090) ;  /* 0xfffffffc00f08947 */ /* 0x001fea000383ffff */
.L_x_1079:
[----:B------:R-:W-:Y:S05]  /*14b60*/  BSYNC B0 ;  /* 0x0000000000007941 */ /* 0x000fea0003800000 */
.L_x_1078:
[----:B------:R-:W-:Y:S05]  /*14b70*/  EXIT ;  /* 0x000000000000794d */ /* 0x000fea0003800000 */
.L_x_901:
[----:B0-----:R-:W-:-:S04]  /*14b80*/  IMAD.U32 R3, RZ, RZ, UR46 ;  /* 0x0000002eff037e24 */ /* 0x001fc8000f8e00ff */
[----:B------:R0:W1:Y:S03]  /*14b90*/  SYNCS.PHASECHK.TRANS64.TRYWAIT P1, [R3+URZ+0x19c00], R0 ;  /* 0x019c0000030075a7 */ /* 0x000066000802017f */
[----:B-1----:R-:W-:Y:S05]  /*14ba0*/  @!P1 NANOSLEEP.SYNCS 0x989680 ;  /* 0x009896800000995d */ /* 0x002fea0003900000 */
[----:B------:R-:W1:Y:S02]  /*14bb0*/  @!P1 SYNCS.PHASECHK.TRANS64 P1, [R3+URZ+0x19c00], R0 ;  /* 0x019c0000030095a7 */ /* 0x000e64000802007f */
[----:B-1----:R-:W-:Y:S05]  /*14bc0*/  @!P1 BRA `(.L_x_901) ;  /* 0xfffffffc00ec9947 */ /* 0x002fea000383ffff */
[----:B------:R-:W-:Y:S05]  /*14bd0*/  BRA `(.L_x_1091) ;  /* 0xfffffed000887947 */ /* 0x000fea000383ffff */
.L_x_905:
[----:B-1----:R1:W2:Y:S02]  /*14be0*/  SYNCS.PHASECHK.TRANS64.TRYWAIT P2, [R5+URZ+0x19c30], R0 ;  /* 0x019c3000050075a7 */ /* 0x0022a4000804017f */
[----:B--2---:R-:W-:Y:S05]  /*14bf0*/  @!P2 NANOSLEEP.SYNCS 0x989680 ;  /* 0x009896800000a95d */ /* 0x004fea0003900000 */
[----:B------:R-:W2:Y:S02]  /*14c00*/  @!P2 SYNCS.PHASECHK.TRANS64 P2, [R5+URZ+0x19c30], R0 ;  /* 0x019c30000500a5a7 */ /* 0x000ea4000804007f */
[----:B--2---:R-:W-:Y:S05]  /*14c10*/  @!P2 BRA `(.L_x_905) ;  /* 0xfffffffc00f0a947 */ /* 0x004fea000383ffff */
[----:B------:R-:W-:Y:S05]  /*14c20*/  BRA `(.L_x_904) ;  /* 0xfffffed000ac7947 */ /* 0x000fea000383ffff */
.L_x_921:
[----:B-1----:R-:W-:-:S04]  /*14c30*/  IMAD.U32 R7, RZ, RZ, UR23 ;  /* 0x00000017ff077e24 */ /* 0x002fc8000f8e00ff */
[----:B------:R1:W2:Y:S03]  /*14c40*/  SYNCS.PHASECHK.TRANS64.TRYWAIT P2, [R7+URZ+0x19c30], R6 ;  /* 0x019c3006070075a7 */ /* 0x0002a6000804017f */
[----:B--2---:R-:W-:Y:S05]  /*14c50*/  @!P2 NANOSLEEP.SYNCS 0x989680 ;  /* 0x009896800000a95d */ /* 0x004fea0003900000 */
[----:B------:R-:W2:Y:S02]  /*14c60*/  @!P2 SYNCS.PHASECHK.TRANS64 P2, [R7+URZ+0x19c30], R6 ;  /* 0x019c30060700a5a7 */ /* 0x000ea4000804007f */
[----:B--2---:R-:W-:Y:S05]  /*14c70*/  @!P2 BRA `(.L_x_921) ;  /* 0xfffffffc00eca947 */ /* 0x004fea000383ffff */
[----:B------:R-:W-:Y:S05]  /*14c80*/  BRA `(.L_x_920) ;  /* 0xffffff04000c7947 */ /* 0x000fea000383ffff */
.L_x_925:
[----:B-1----:R-:W-:-:S04]  /*14c90*/  IMAD.U32 R7, RZ, RZ, UR11 ;  /* 0x0000000bff077e24 */ /* 0x002fc8000f8e00ff */
[----:B------:R1:W2:Y:S03]  /*14ca0*/  SYNCS.PHASECHK.TRANS64.TRYWAIT P2, [R7+URZ+0x19c50], R6 ;  /* 0x019c5006070075a7 */ /* 0x0002a6000804017f */
[----:B--2---:R-:W-:Y:S05]  /*14cb0*/  @!P2 NANOSLEEP.SYNCS 0x989680 ;  /* 0x009896800000a95d */ /* 0x004fea0003900000 */
[----:B------:R-:W2:Y:S02]  /*14cc0*/  @!P2 SYNCS.PHASECHK.TRANS64 P2, [R7+URZ+0x19c50], R6 ;  /* 0x019c50060700a5a7 */ /* 0x000ea4000804007f */
[----:B--2---:R-:W-:Y:S05]  /*14cd0*/  @!P2 BRA `(.L_x_925) ;  /* 0xfffffffc00eca947 */ /* 0x004fea000383ffff */
[----:B------:R-:W-:Y:S05]  /*14ce0*/  BRA `(.L_x_924) ;  /* 0xffffff04005c7947 */ /* 0x000fea000383ffff */
.L_x_943:
[----:B-1----:R-:W-:-:S04]  /*14cf0*/  IMAD.U32 R11, RZ, RZ, UR20 ;  /* 0x00000014ff0b7e24 */ /* 0x002fc8000f8e00ff */
[----:B------:R1:W2:Y:S03]  /*14d00*/  SYNCS.PHASECHK.TRANS64.TRYWAIT P2, [R11+URZ+0x19c30], R0 ;  /* 0x019c30000b0075a7 */ /* 0x0002a6000804017f */
[----:B--2---:R-:W-:Y:S05]  /*14d10*/  @!P2 NANOSLEEP.SYNCS 0x989680 ;  /* 0x009896800000a95d */ /* 0x004fea0003900000 */
[----:B------:R-:W2:Y:S02]  /*14d20*/  @!P2 SYNCS.PHASECHK.TRANS64 P2, [R11+URZ+0x19c30], R0 ;  /* 0x019c30000b00a5a7 */ /* 0x000ea4000804007f */
[----:B--2---:R-:W-:Y:S05]  /*14d30*/  @!P2 BRA `(.L_x_943) ;  /* 0xfffffffc00eca947 */ /* 0x004fea000383ffff */
[----:B------:R-:W-:Y:S05]  /*14d40*/  BRA `(.L_x_942) ;  /* 0xffffff3000a87947 */ /* 0x000fea000383ffff */
.L_x_947:
[----:B-1----:R-:W-:-:S04]  /*14d50*/  IMAD.U32 R11, RZ, RZ, UR11 ;  /* 0x0000000bff0b7e24 */ /* 0x002fc8000f8e00ff */
[----:B------:R1:W2:Y:S03]  /*14d60*/  SYNCS.PHASECHK.TRANS64.TRYWAIT P2, [R11+URZ+0x19c50], R0 ;  /* 0x019c50000b0075a7 */ /* 0x0002a6000804017f */
[----:B--2---:R-:W-:Y:S05]  /*14d70*/  @!P2 NANOSLEEP.SYNCS 0x989680 ;  /* 0x009896800000a95d */ /* 0x004fea0003900000 */
[----:B------:R-:W2:Y:S02]  /*14d80*/  @!P2 SYNCS.PHASECHK.TRANS64 P2, [R11+URZ+0x19c50], R0 ;  /* 0x019c50000b00a5a7 */ /* 0x000ea4000804007f */
[----:B--2---:R-:W-:Y:S05]  /*14d90*/  @!P2 BRA `(.L_x_947) ;  /* 0xfffffffc00eca947 */ /* 0x004fea000383ffff */
[----:B------:R-:W-:Y:S05]  /*14da0*/  BRA `(.L_x_946) ;  /* 0xffffff3000f87947 */ /* 0x000fea000383ffff */
.L_x_954:
[----:B-1----:R-:W-:-:S04]  /*14db0*/  IMAD.U32 R7, RZ, RZ, UR22 ;  /* 0x00000016ff077e24 */ /* 0x002fc8000f8e00ff */
[----:B------:R1:W2:Y:S03]  /*14dc0*/  SYNCS.PHASECHK.TRANS64.TRYWAIT P2, [R7+URZ+0x19c30], R0 ;  /* 0x019c3000070075a7 */ /* 0x0002a6000804017f */
[----:B--2---:R-:W-:Y:S05]  /*14dd0*/  @!P2 NANOSLEEP.SYNCS 0x989680 ;  /* 0x009896800000a95d */ /* 0x004fea0003900000 */
[----:B------:R-:W2:Y:S02]  /*14de0*/  @!P2 SYNCS.PHASECHK.TRANS64 P2, [R7+URZ+0x19c30], R0 ;  /* 0x019c30000700a5a7 */ /* 0x000ea4000804007f */
[----:B--2---:R-:W-:Y:S05]  /*14df0*/  @!P2 BRA `(.L_x_954) ;  /* 0xfffffffc00eca947 */ /* 0x004fea000383ffff */
[----:B------:R-:W-:Y:S05]  /*14e00*/  BRA `(.L_x_953) ;  /* 0xffffff4c00747947 */ /* 0x000fea000383ffff */
.L_x_958:
[----:B-1----:R-:W-:-:S04]  /*14e10*/  IMAD.U32 R7, RZ, RZ, UR11 ;  /* 0x0000000bff077e24 */ /* 0x002fc8000f8e00ff */
[----:B------:R1:W2:Y:S03]  /*14e20*/  SYNCS.PHASECHK.TRANS64.TRYWAIT P2, [R7+URZ+0x19c50], R0 ;  /* 0x019c5000070075a7 */ /* 0x0002a6000804017f */
[----:B--2---:R-:W-:Y:S05]  /*14e30*/  @!P2 NANOSLEEP.SYNCS 0x989680 ;  /* 0x009896800000a95d */ /* 0x004fea0003900000 */
[----:B------:R-:W2:Y:S02]  /*14e40*/  @!P2 SYNCS.PHASECHK.TRANS64 P2, [R7+URZ+0x19c50], R0 ;  /* 0x019c50000700a5a7 */ /* 0x000ea4000804007f */
[----:B--2---:R-:W-:Y:S05]  /*14e50*/  @!P2 BRA `(.L_x_958) ;  /* 0xfffffffc00eca947 */ /* 0x004fea000383ffff */
[----:B------:R-:W-:Y:S05]  /*14e60*/  BRA `(.L_x_957) ;  /* 0xffffff4c00c47947 */ /* 0x000fea000383ffff */
.L_x_972:
[----:B-1----:R-:W-:-:S04]  /*14e70*/  IMAD.U32 R6, RZ, RZ, UR14 ;  /* 0x0000000eff067e24 */ /* 0x002fc8000f8e00ff */
[----:B------:R1:W2:Y:S03]  /*14e80*/  SYNCS.PHASECHK.TRANS64.TRYWAIT P1, [R6+URZ+0x19c50], R3 ;  /* 0x019c5003060075a7 */ /* 0x0002a6000802017f */
[----:B--2---:R-:W-:Y:S05]  /*14e90*/  @!P1 NANOSLEEP.SYNCS 0x989680 ;  /* 0x009896800000995d */ /* 0x004fea0003900000 */
[----:B------:R-:W2:Y:S02]  /*14ea0*/  @!P1 SYNCS.PHASECHK.TRANS64 P1, [R6+URZ+0x19c50], R3 ;  /* 0x019c5003060095a7 */ /* 0x000ea4000802007f */
[----:B--2---:R-:W-:Y:S05]  /*14eb0*/  @!P1 BRA `(.L_x_972) ;  /* 0xfffffffc00ec9947 */ /* 0x004fea000383ffff */
[----:B------:R-:W-:Y:S05]  /*14ec0*/  BRA `(.L_x_971) ;  /* 0xffffff7800347947 */ /* 0x000fea000383ffff */
.L_x_1016:
[----:B------:R-:W-:Y:S02]  /*14ed0*/  IMAD.MOV.U32 R13, RZ, RZ, R20 ;  /* 0x000000ffff0d7224 */ /* 0x000fe400078e0014 */
[----:B------:R-:W-:Y:S02]  /*14ee0*/  IMAD.MOV.U32 R12, RZ, RZ, RZ ;  /* 0x000000ffff0c7224 */ /* 0x000fe400078e00ff */
[----:B------:R-:W-:Y:S02]  /*14ef0*/  IMAD.MOV.U32 R11, RZ, RZ, 0x1f ;  /* 0x0000001fff0b7424 */ /* 0x000fe400078e00ff */
[----:B------:R-:W-:-:S07]  /*14f00*/  IMAD.MOV.U32 R15, RZ, RZ, -0x1 ;  /* 0xffffffffff0f7424 */ /* 0x000fce00078e00ff */
[----:B------:R-:W-:Y:S05]  /*14f10*/  WARPSYNC.COLLECTIVE R15, `(.L_x_1092) ;  /* 0x000000000f087348 */ /* 0x000fea0003c00000 */
[----:B------:R0:W1:Y:S02]  /*14f20*/  SHFL.IDX P6, R14, R13, R12, R11 ;  /* 0x0000000c0d0e7389 */ /* 0x00006400000c000b */
[----:B01----:R-:W-:Y:S01]  /*14f30*/  ENDCOLLECTIVE ;  /* 0x000000000000791b */ /* 0x003fe20003800000 */
.L_x_1092:
[----:B------:R-:W-:Y:S05]  /*14f40*/  BRA `(.L_x_1093) ;  /* 0xffffffc000f07947 */ /* 0x000fea000383ffff */
.L_x_1018:
[----:B------:R-:W-:Y:S01]  /*14f50*/  BSSY B0, `(.L_x_1094) ;  /* 0x0000006000007945 */ /* 0x000fe20003800000 */
[----:B------:R-:W-:-:S07]  /*14f60*/  IMAD.MOV.U32 R15, RZ, RZ, -0x1 ;  /* 0xffffffffff0f7424 */ /* 0x000fce00078e00ff */
[----:B0-----:R-:W-:Y:S05]  /*14f70*/  WARPSYNC.COLLECTIVE R15, `(.L_x_1095) ;  /* 0x000000000f0c7348 */ /* 0x001fea0003c00000 */
[----:B------:R-:W-:Y:S02]  /*14f80*/  ELECT P6, UR62, PT ;  /* 0x00000000003e782f */ /* 0x000fe400038c0000 */
[----:B------:R-:W-:Y:S01]  /*14f90*/  MOV R14, UR62 ;  /* 0x0000003e000e7c02 */ /* 0x000fe20008000f00 */
[----:B0-----:R-:W-:Y:S10]  /*14fa0*/  ENDCOLLECTIVE ;  /* 0x000000000000791b */ /* 0x001ff40003800000 */
.L_x_1095:
[----:B------:R-:W-:Y:S05]  /*14fb0*/  BSYNC B0 ;  /* 0x0000000000007941 */ /* 0x000fea0003800000 */
.L_x_1094:
[----:B------:R-:W-:Y:S05]  /*14fc0*/  BRA `(.L_x_1096) ;  /* 0xffffffc000f87947 */ /* 0x000fea000383ffff */
.L_x_1020:
[----:B-1----:R1:W2:Y:S02]  /*14fd0*/  SYNCS.PHASECHK.TRANS64.TRYWAIT P0, [R2+URZ+0x19c80], R3 ;  /* 0x019c8003020075a7 */ /* 0x0022a4000800017f */
[----:B--2---:R-:W-:Y:S05]  /*14fe0*/  @!P0 NANOSLEEP.SYNCS 0x989680 ;  /* 0x009896800000895d */ /* 0x004fea0003900000 */
[----:B------:R-:W2:Y:S02]  /*14ff0*/  @!P0 SYNCS.PHASECHK.TRANS64 P0, [R2+URZ+0x19c80], R3 ;  /* 0x019c8003020085a7 */ /* 0x000ea4000800007f */
[----:B--2---:R-:W-:Y:S05]  /*15000*/  @!P0 BRA `(.L_x_1020) ;  /* 0xfffffffc00f08947 */ /* 0x004fea000383ffff */
[----:B------:R-:W-:Y:S05]  /*15010*/  BRA `(.L_x_1097) ;  /* 0xffffffc400547947 */ /* 0x000fea000383ffff */
.L_x_1022:
[----:B--2---:R2:W3:Y:S02]  /*15020*/  SYNCS.PHASECHK.TRANS64.TRYWAIT P0, [R2+URZ+0x19c40], R3 ;  /* 0x019c4003020075a7 */ /* 0x0044e4000800017f */
[----:B---3--:R-:W-:Y:S05]  /*15030*/  @!P0 NANOSLEEP.SYNCS 0x989680 ;  /* 0x009896800000895d */ /* 0x008fea0003900000 */
[----:B------:R-:W3:Y:S02]  /*15040*/  @!P0 SYNCS.PHASECHK.TRANS64 P0, [R2+URZ+0x19c40], R3 ;  /* 0x019c4003020085a7 */ /* 0x000ee4000800007f */
[----:B---3--:R-:W-:Y:S05]  /*15050*/  @!P0 BRA `(.L_x_1022) ;  /* 0xfffffffc00f08947 */ /* 0x008fea000383ffff */
[----:B------:R-:W-:Y:S05]  /*15060*/  BRA `(.L_x_1098) ;  /* 0xffffffc400d87947 */ /* 0x000fea000383ffff */
.L_x_1026:
[----:B------:R-:W-:Y:S02]  /*15070*/  IMAD.MOV.U32 R13, RZ, RZ, R4 ;  /* 0x000000ffff0d7224 */ /* 0x000fe400078e0004 */
[----:B------:R-:W-:Y:S02]  /*15080*/  IMAD.MOV.U32 R12, RZ, RZ, RZ ;  /* 0x000000ffff0c7224 */ /* 0x000fe400078e00ff */
[----:B------:R-:W-:Y:S02]  /*15090*/  IMAD.MOV.U32 R11, RZ, RZ, 0x1e1f ;  /* 0x00001e1fff0b7424 */ /* 0x000fe400078e00ff */
[----:B------:R-:W-:Y:S02]  /*150a0*/  IMAD.MOV.U32 R15, RZ, RZ, -0x1 ;  /* 0xffffffffff0f7424 */ /* 0x000fe400078e00ff */
[----:B------:R-:W-:Y:S02]  /*150b0*/  IMAD R6, R9, UR43, RZ ;  /* 0x0000002b09067c24 */ /* 0x000fe4000f8e02ff */
[----:B------:R-:W-:-:S07]  /*150c0*/  IMAD.IADD R27, R20, 0x1, R27 ;  /* 0x00000001141b7824 */ /* 0x000fce00078e021b */
[----:B-----5:R-:W-:Y:S05]  /*150d0*/  WARPSYNC.COLLECTIVE R15, `(.L_x_1099) ;  /* 0x000000000f087348 */ /* 0x020fea0003c00000 */
[----:B------:R0:W1:Y:S02]  /*150e0*/  SHFL.IDX P6, R14, R13, R12, R11 ;  /* 0x0000000c0d0e7389 */ /* 0x00006400000c000b */
[----:B01---5:R-:W-:Y:S01]  /*150f0*/  ENDCOLLECTIVE ;  /* 0x000000000000791b */ /* 0x023fe20003800000 */
.L_x_1099:
[----:B------:R-:W-:Y:S01]  /*15100*/  ISETP.GE.AND P4, PT, R27, R6, PT ;  /* 0x000000061b00720c */ /* 0x000fe20003f86270 */
[----:B------:R-:W-:Y:S02]  /*15110*/  IMAD.MOV.U32 R13, RZ, RZ, R0 ;  /* 0x000000ffff0d7224 */ /* 0x000fe400078e0000 */
[----:B------:R-:W-:-:S10]  /*15120*/  IMAD.MOV.U32 R2, RZ, RZ, R14 ;  /* 0x000000ffff027224 */ /* 0x000fd400078e000e */
[----:B------:R-:W-:Y:S05]  /*15130*/  WARPSYNC.COLLECTIVE R15, `(.L_x_1100) ;  /* 0x000000000f087348 */ /* 0x000fea0003c00000 */
[----:B------:R0:W1:Y:S02]  /*15140*/  SHFL.IDX P6, R14, R13, R12, R11 ;  /* 0x0000000c0d0e7389 */ /* 0x00006400000c000b */
[----:B01----:R-:W-:Y:S01]  /*15150*/  ENDCOLLECTIVE ;  /* 0x000000000000791b */ /* 0x003fe20003800000 */
.L_x_1100:
[----:B------:R-:W-:Y:S02]  /*15160*/  IMAD.MOV.U32 R13, RZ, RZ, R4 ;  /* 0x000000ffff0d7224 */ /* 0x000fe400078e0004 */
[----:B------:R-:W-:Y:S02]  /*15170*/  IMAD.MOV.U32 R12, RZ, RZ, 0x1 ;  /* 0x00000001ff0c7424 */ /* 0x000fe400078e00ff */
[----:B------:R-:W-:-:S07]  /*15180*/  IMAD.MOV.U32 R3, RZ, RZ, R14 ;  /* 0x000000ffff037224 */ /* 0x000fce00078e000e */
[----:B------:R-:W-:Y:S05]  /*15190*/  WARPSYNC.COLLECTIVE R15, `(.L_x_1101) ;  /* 0x000000000f087348 */ /* 0x000fea0003c00000 */
[----:B------:R0:W1:Y:S02]  /*151a0*/  SHFL.IDX P6, R14, R13, R12, R11 ;  /* 0x0000000c0d0e7389 */ /* 0x00006400000c000b */
[----:B01----:R-:W-:Y:S01]  /*151b0*/  ENDCOLLECTIVE ;  /* 0x000000000000791b */ /* 0x003fe20003800000 */
.L_x_1101:
        /* <DEDUP_REMOVED lines=10> */
.L_x_1102:
        /* <DEDUP_REMOVED lines=8> */
[----:B0-----:R-:W-:-:S05]  /*152e0*/  VIADD R3, R27, 0x40 ;  /* 0x000000401b037836 */ /* 0x001fca0000000000 */
[----:B------:R-:W-:-:S13]  /*152f0*/  ISETP.GE.AND P4, PT, R3, R6, PT ;  /* 0x000000060300720c */ /* 0x000fda0003f86270 */
[----:B------:R-:W-:-:S05]  /*15300*/  @!P4 IADD3 R14, P3, R10, R14, RZ ;  /* 0x0000000e0a0ec210 */ /* 0x000fca0007f7e0ff */
[----:B------:R-:W-:-:S08]  /*15310*/  @!P4 IMAD.MOV.U32 R2, RZ, RZ, R14 ;  /* 0x000000ffff02c224 */ /* 0x000fd000078e000e */
[----:B------:R-:W-:Y:S05]  /*15320*/  WARPSYNC.COLLECTIVE R15, `(.L_x_1103) ;  /* 0x000000000f087348 */ /* 0x000fea0003c00000 */
[----:B------:R0:W1:Y:S02]  /*15330*/  SHFL.IDX P6, R14, R13, R12, R11 ;  /* 0x0000000c0d0e7389 */ /* 0x00006400000c000b */
[----:B01----:R-:W-:Y:S01]  /*15340*/  ENDCOLLECTIVE ;  /* 0x000000000000791b */ /* 0x003fe20003800000 */
.L_x_1103:
        /* <DEDUP_REMOVED lines=13> */
.L_x_1104:
[----:B------:R-:W-:Y:S05]  /*15420*/  BRA `(.L_x_1105) ;  /* 0xffffffcc00bc7947 */ /* 0x000fea000383ffff */
.L_x_1031:
[----:B0-----:R0:W2:Y:S02]  /*15430*/  SYNCS.PHASECHK.TRANS64.TRYWAIT P0, [R17+URZ+0x19c20], R0 ;  /* 0x019c2000110075a7 */ /* 0x0010a4000800017f */
[----:B--2---:R-:W-:Y:S05]  /*15440*/  @!P0 NANOSLEEP.SYNCS 0x989680 ;  /* 0x009896800000895d */ /* 0x004fea0003900000 */
[----:B------:R-:W2:Y:S02]  /*15450*/  @!P0 SYNCS.PHASECHK.TRANS64 P0, [R17+URZ+0x19c20], R0 ;  /* 0x019c2000110085a7 */ /* 0x000ea4000800007f */
[----:B--2---:R-:W-:Y:S05]  /*15460*/  @!P0 BRA `(.L_x_1031) ;  /* 0xfffffffc00f08947 */ /* 0x004fea000383ffff */
[----:B------:R-:W-:Y:S05]  /*15470*/  BRA `(.L_x_1106) ;  /* 0xffffffd0002c7947 */ /* 0x000fea000383ffff */
.L_x_1037:
[----:B0-----:R0:W2:Y:S02]  /*15480*/  SYNCS.PHASECHK.TRANS64.TRYWAIT P0, [R4+URZ+0x19c80], R2 ;  /* 0x019c8002040075a7 */ /* 0x0010a4000800017f */
[----:B--2---:R-:W-:Y:S05]  /*15490*/  @!P0 NANOSLEEP.SYNCS 0x989680 ;  /* 0x009896800000895d */ /* 0x004fea0003900000 */
[----:B------:R-:W2:Y:S02]  /*154a0*/  @!P0 SYNCS.PHASECHK.TRANS64 P0, [R4+URZ+0x19c80], R2 ;  /* 0x019c8002040085a7 */ /* 0x000ea4000800007f */
[----:B--2---:R-:W-:Y:S05]  /*154b0*/  @!P0 BRA `(.L_x_1037) ;  /* 0xfffffffc00f08947 */ /* 0x004fea000383ffff */
[----:B------:R-:W-:Y:S05]  /*154c0*/  BRA `(.L_x_1107) ;  /* 0xffffffd000d07947 */ /* 0x000fea000383ffff */
.L_x_1044:
[----:B--2---:R2:W3:Y:S02]  /*154d0*/  SYNCS.PHASECHK.TRANS64.TRYWAIT P0, [R4+URZ+0x19c40], R2 ;  /* 0x019c4002040075a7 */ /* 0x0044e4000800017f */
[----:B---3--:R-:W-:Y:S05]  /*154e0*/  @!P0 NANOSLEEP.SYNCS 0x989680 ;  /* 0x009896800000895d */ /* 0x008fea0003900000 */
[----:B------:R-:W3:Y:S02]  /*154f0*/  @!P0 SYNCS.PHASECHK.TRANS64 P0, [R4+URZ+0x19c40], R2 ;  /* 0x019c4002040085a7 */ /* 0x000ee4000800007f */
[----:B---3--:R-:W-:Y:S05]  /*15500*/  @!P0 BRA `(.L_x_1044) ;  /* 0xfffffffc00f08947 */ /* 0x008fea000383ffff */
[----:B------:R-:W-:Y:S05]  /*15510*/  BRA `(.L_x_1108) ;  /* 0xffffffd400c87947 */ /* 0x000fea000383ffff */
.L_x_1052:
[----:B0-----:R0:W2:Y:S02]  /*15520*/  SYNCS.PHASECHK.TRANS64.TRYWAIT P0, [R3+URZ+0x19c70], R2 ;  /* 0x019c7002030075a7 */ /* 0x0010a4000800017f */
[----:B--2---:R-:W-:Y:S05]  /*15530*/  @!P0 NANOSLEEP.SYNCS 0x989680 ;  /* 0x009896800000895d */ /* 0x004fea0003900000 */
[----:B------:R-:W2:Y:S02]  /*15540*/  @!P0 SYNCS.PHASECHK.TRANS64 P0, [R3+URZ+0x19c70], R2 ;  /* 0x019c7002030085a7 */ /* 0x000ea4000800007f */
[----:B--2---:R-:W-:Y:S05]  /*15550*/  @!P0 BRA `(.L_x_1052) ;  /* 0xfffffffc00f08947 */ /* 0x004fea000383ffff */
[----:B------:R-:W-:Y:S05]  /*15560*/  BRA `(.L_x_1109) ;  /* 0xffffffd800dc7947 */ /* 0x000fea000383ffff */
.L_x_1054:
[----:B0-----:R0:W2:Y:S02]  /*15570*/  SYNCS.PHASECHK.TRANS64.TRYWAIT P0, [R3+URZ+0x19c60], R2 ;  /* 0x019c6002030075a7 */ /* 0x0010a4000800017f */
[----:B--2---:R-:W-:Y:S05]  /*15580*/  @!P0 NANOSLEEP.SYNCS 0x989680 ;  /* 0x009896800000895d */ /* 0x004fea0003900000 */
[----:B------:R-:W2:Y:S02]  /*15590*/  @!P0 SYNCS.PHASECHK.TRANS64 P0, [R3+URZ+0x19c60], R2 ;  /* 0x019c6002030085a7 */ /* 0x000ea4000800007f */
[----:B--2---:R-:W-:Y:S05]  /*155a0*/  @!P0 BRA `(.L_x_1054) ;  /* 0xfffffffc00f08947 */ /* 0x004fea000383ffff */
[----:B------:R-:W-:Y:S05]  /*155b0*/  BRA `(.L_x_1110) ;  /* 0xffffffd800e47947 */ /* 0x000fea000383ffff */
.L_x_1061:
[----:B0-----:R0:W2:Y:S02]  /*155c0*/  SYNCS.PHASECHK.TRANS64.TRYWAIT P1, [R3+URZ+0x19c70], R0 ;  /* 0x019c7000030075a7 */ /* 0x0010a4000802017f */
[----:B--2---:R-:W-:Y:S05]  /*155d0*/  @!P1 NANOSLEEP.SYNCS 0x989680 ;  /* 0x009896800000995d */ /* 0x004fea0003900000 */
[----:B------:R-:W2:Y:S02]  /*155e0*/  @!P1 SYNCS.PHASECHK.TRANS64 P1, [R3+URZ+0x19c70], R0 ;  /* 0x019c7000030095a7 */ /* 0x000ea4000802007f */
[----:B--2---:R-:W-:Y:S05]  /*155f0*/  @!P1 BRA `(.L_x_1061) ;  /* 0xfffffffc00f09947 */ /* 0x004fea000383ffff */
[----:B------:R-:W-:Y:S05]  /*15600*/  BRA `(.L_x_1111) ;  /* 0xffffffe000487947 */ /* 0x000fea000383ffff */
.L_x_1063:
[----:B0-----:R0:W2:Y:S02]  /*15610*/  SYNCS.PHASECHK.TRANS64.TRYWAIT P1, [R3+URZ+0x19c60], R0 ;  /* 0x019c6000030075a7 */ /* 0x0010a4000802017f */
[----:B--2---:R-:W-:Y:S05]  /*15620*/  @!P1 NANOSLEEP.SYNCS 0x989680 ;  /* 0x009896800000995d */ /* 0x004fea0003900000 */
[----:B------:R-:W2:Y:S02]  /*15630*/  @!P1 SYNCS.PHASECHK.TRANS64 P1, [R3+URZ+0x19c60], R0 ;  /* 0x019c6000030095a7 */ /* 0x000ea4000802007f */
[----:B--2---:R-:W-:Y:S05]  /*15640*/  @!P1 BRA `(.L_x_1063) ;  /* 0xfffffffc00f09947 */ /* 0x004fea000383ffff */
[----:B------:R-:W-:Y:S05]  /*15650*/  BRA `(.L_x_1112) ;  /* 0xffffffe0004c7947 */ /* 0x000fea000383ffff */
.L_x_1076:
[----:B0-----:R0:W2:Y:S02]  /*15660*/  SYNCS.PHASECHK.TRANS64.TRYWAIT P0, [R9+URZ+0x19c20], R0 ;  /* 0x019c2000090075a7 */ /* 0x0010a4000800017f */
[----:B--2---:R-:W-:Y:S05]  /*15670*/  @!P0 NANOSLEEP.SYNCS 0x989680 ;  /* 0x009896800000895d */ /* 0x004fea0003900000 */
[----:B------:R-:W2:Y:S02]  /*15680*/  @!P0 SYNCS.PHASECHK.TRANS64 P0, [R9+URZ+0x19c20], R0 ;  /* 0x019c2000090085a7 */ /* 0x000ea4000800007f */
[----:B--2---:R-:W-:Y:S05]  /*15690*/  @!P0 BRA `(.L_x_1076) ;  /* 0xfffffffc00f08947 */ /* 0x004fea000383ffff */
[----:B------:R-:W-:Y:S05]  /*156a0*/  BRA `(.L_x_1113) ;  /* 0xfffffff000607947 */ /* 0x000fea000383ffff */
.L_x_1077:
        /* <DEDUP_REMOVED lines=8> */
[----:B01----:R-:W-:Y:S05]  /*15730*/  WARPSYNC.COLLECTIVE R15, `(.L_x_1115) ;  /* 0x000000000f087348 */ /* 0x003fea0003c00000 */
[----:B-1----:R1:W2:Y:S02]  /*15740*/  SHFL.IDX P6, R14, R13, R12, R11 ;  /* 0x0000000c0d0e7389 */ /* 0x0022a400000c000b */
[----:B012---:R-:W-:Y:S01]  /*15750*/  ENDCOLLECTIVE ;  /* 0x000000000000791b */ /* 0x007fe20003800000 */
.L_x_1115:
[----:B------:R-:W-:Y:S05]  /*15760*/  BSYNC B0 ;  /* 0x0000000000007941 */ /* 0x000fea0003800000 */
.L_x_1114:
[----:B------:R-:W-:Y:S05]  /*15770*/  BRA `(.L_x_1116) ;  /* 0xfffffff000487947 */ /* 0x000fea000383ffff */
.L_x_1080:
[----:B------:R-:W-:Y:S01]  /*15780*/  BSSY B1, `(.L_x_1117) ;  /* 0x0000006000017945 */ /* 0x000fe20003800000 */
[----:B------:R-:W-:-:S07]  /*15790*/  IMAD.MOV.U32 R15, RZ, RZ, -0x1 ;  /* 0xffffffffff0f7424 */ /* 0x000fce00078e00ff */
[----:B0-----:R-:W-:Y:S05]  /*157a0*/  WARPSYNC.COLLECTIVE R15, `(.L_x_1118) ;  /* 0x000000000f0c7348 */ /* 0x001fea0003c00000 */
[----:B------:R-:W-:Y:S02]  /*157b0*/  ELECT P6, UR62, PT ;  /* 0x00000000003e782f */ /* 0x000fe400038c0000 */
[----:B------:R-:W-:Y:S01]  /*157c0*/  MOV R14, UR62 ;  /* 0x0000003e000e7c02 */ /* 0x000fe20008000f00 */
[----:B0-----:R-:W-:Y:S10]  /*157d0*/  ENDCOLLECTIVE ;  /* 0x000000000000791b */ /* 0x001ff40003800000 */
.L_x_1118:
[----:B------:R-:W-:Y:S05]  /*157e0*/  BSYNC B1 ;  /* 0x0000000000017941 */ /* 0x000fea0003800000 */
.L_x_1117:
[----:B------:R-:W-:Y:S05]  /*157f0*/  BRA `(.L_x_1119) ;  /* 0xfffffff000407947 */ /* 0x000fea000383ffff */
.L_x_1082:
[----:B0-----:R0:W1:Y:S02]  /*15800*/  SYNCS.PHASECHK.TRANS64.TRYWAIT P1, [R7+URZ], R2 ;  /* 0x00000002070075a7 */ /* 0x001064000802017f */
[----:B-1----:R-:W-:Y:S05]  /*15810*/  @!P1 NANOSLEEP.SYNCS 0x989680 ;  /* 0x009896800000995d */ /* 0x002fea0003900000 */
[----:B------:R-:W1:Y:S02]  /*15820*/  @!P1 SYNCS.PHASECHK.TRANS64 P1, [R7+URZ], R2 ;  /* 0x00000002070095a7 */ /* 0x000e64000802007f */
[----:B-1----:R-:W-:Y:S05]  /*15830*/  @!P1 BRA `(.L_x_1082) ;  /* 0xfffffffc00f09947 */ /* 0x002fea000383ffff */
[----:B------:R-:W-:Y:S05]  /*15840*/  BRA `(.L_x_1120) ;  /* 0xfffffff000747947 */ /* 0x000fea000383ffff */
.L_x_1083:
[----:B-1----:R1:W2:Y:S02]  /*15850*/  SYNCS.PHASECHK.TRANS64.TRYWAIT P1, [R3+URZ], R0 ;  /* 0x00000000030075a7 */ /* 0x0022a4000802017f */
[----:B--2---:R-:W-:Y:S05]  /*15860*/  @!P1 NANOSLEEP.SYNCS 0x989680 ;  /* 0x009896800000995d */ /* 0x004fea0003900000 */
[----:B------:R-:W2:Y:S02]  /*15870*/  @!P1 SYNCS.PHASECHK.TRANS64 P1, [R3+URZ], R0 ;  /* 0x00000000030095a7 */ /* 0x000ea4000802007f */
[----:B--2---:R-:W-:Y:S05]  /*15880*/  @!P1 BRA `(.L_x_1083) ;  /* 0xfffffffc00f09947 */ /* 0x004fea000383ffff */
[----:B------:R-:W-:Y:S05]  /*15890*/  BRA `(.L_x_1121) ;  /* 0xfffffff000687947 */ /* 0x000fea000383ffff */
.L_x_1085:
[----:B-1----:R1:W2:Y:S02]  /*158a0*/  SYNCS.PHASECHK.TRANS64.TRYWAIT P1, [R3+URZ+0x19c60], R2 ;  /* 0x019c6002030075a7 */ /* 0x0022a4000802017f */
[----:B--2---:R-:W-:Y:S05]  /*158b0*/  @!P1 NANOSLEEP.SYNCS 0x989680 ;  /* 0x009896800000995d */ /* 0x004fea0003900000 */
[----:B------:R-:W2:Y:S02]  /*158c0*/  @!P1 SYNCS.PHASECHK.TRANS64 P1, [R3+URZ+0x19c60], R2 ;  /* 0x019c6002030095a7 */ /* 0x000ea4000802007f */
[----:B--2---:R-:W-:Y:S05]  /*158d0*/  @!P1 BRA `(.L_x_1085) ;  /* 0xfffffffc00f09947 */ /* 0x004fea000383ffff */
[----:B------:R-:W-:Y:S05]  /*158e0*/  BRA `(.L_x_1122) ;  /* 0xfffffff000687947 */ /* 0x000fea000383ffff */
.L_x_1087:
[----:B--2---:R2:W3:Y:S02]  /*158f0*/  SYNCS.PHASECHK.TRANS64.TRYWAIT P1, [R5+URZ+0x19c60], R0 ;  /* 0x019c6000050075a7 */ /* 0x0044e4000802017f */
[----:B---3--:R-:W-:Y:S05]  /*15900*/  @!P1 NANOSLEEP.SYNCS 0x989680 ;  /* 0x009896800000995d */ /* 0x008fea0003900000 */
[----:B------:R-:W3:Y:S02]  /*15910*/  @!P1 SYNCS.PHASECHK.TRANS64 P1, [R5+URZ+0x19c60], R0 ;  /* 0x019c6000050095a7 */ /* 0x000ee4000802007f */
[----:B---3--:R-:W-:Y:S05]  /*15920*/  @!P1 BRA `(.L_x_1087) ;  /* 0xfffffffc00f09947 */ /* 0x008fea000383ffff */
[----:B------:R-:W-:Y:S05]  /*15930*/  BRA `(.L_x_1123) ;  /* 0xfffffff000687947 */ /* 0x000fea000383ffff */
.L_x_1089:
[----:B---3--:R3:W4:Y:S02]  /*15940*/  SYNCS.PHASECHK.TRANS64.TRYWAIT P0, [R3+URZ+0x19c80], R2 ;  /* 0x019c8002030075a7 */ /* 0x008724000800017f */
[----:B----4-:R-:W-:Y:S05]  /*15950*/  @!P0 NANOSLEEP.SYNCS 0x989680 ;  /* 0x009896800000895d */ /* 0x010fea0003900000 */
[----:B------:R-:W4:Y:S02]  /*15960*/  @!P0 SYNCS.PHASECHK.TRANS64 P0, [R3+URZ+0x19c80], R2 ;  /* 0x019c8002030085a7 */ /* 0x000f24000800007f */
[----:B----4-:R-:W-:Y:S05]  /*15970*/  @!P0 BRA `(.L_x_1089) ;  /* 0xfffffffc00f08947 */ /* 0x010fea000383ffff */
[----:B------:R-:W-:Y:S05]  /*15980*/  BRA `(.L_x_1090) ;  /* 0xfffffff000647947 */ /* 0x000fea000383ffff */
.L_x_1124:
        /* <DEDUP_REMOVED lines=15> */
.L_x_2302:


//--------------------- .text._ZN7cutlass13device_kernelIN5flash11enable_sm90INS1_16FlashAttnFwdSm90INS1_25CollectiveMainloopFwdSm90ILi2EN4cute5tupleIJNS5_1CILi1EEES8_S8_EEENS6_IJNS7_ILi192EEENS7_ILi128EEENS7_ILi96EEEEEELi96ENS_12float_e4m3_tEfNS_4arch4Sm90ELb0ELb1ELb0ELb1ELb0ELb1ELb0ELb1ELb1ELb1ELb0ELb0EEENS1_21CollectiveEpilogueFwdINS6_IJSA_SC_SB_EEES9_NS_10bfloat16_tESG_Li384ELb1ELb1ELb0ELb1EEENS1_36VarlenDynamicPersistentTileSchedulerILi192ELi128ELi384ELi128ELb0ELb1ELb1ELb1ELb0ELb1EEEEEEEEEvNT_6ParamsE --------------------------
	.section	.text._ZN7cutlass13device_kernelIN5flash11enable_sm90INS1_16FlashAttnFwdSm90INS1_25CollectiveMainloopFwdSm90ILi2EN4cute5tupleIJNS5_1CILi1EEES8_S8_EEENS6_IJNS7_ILi192EEENS7_ILi128EEENS7_ILi96EEEEEELi96ENS_12float_e4m3_tEfNS_4arch4Sm90ELb0ELb1ELb0ELb1ELb0ELb1ELb0ELb1ELb1ELb1ELb0ELb0EEENS1_21CollectiveEpilogueFwdINS6_IJSA_SC_SB_EEES9_NS_10bfloat16_tESG_Li384ELb1ELb1ELb0ELb1EEENS1_36VarlenDynamicPersistentTileSchedulerILi192ELi128ELi384ELi128ELb0ELb1ELb1ELb1ELb0ELb1EEEEEEEEEvNT_6ParamsE,"ax",@progbits
	.align	128
.text._ZN7cutlass13device_kernelIN5flash11enable_sm90INS1_16FlashAttnFwdSm90INS1_25CollectiveMainloopFwdSm90ILi2EN4cute5tupleIJNS5_1CILi1EEES8_S8_EEENS6_IJNS7_ILi192EEENS7_ILi128EEENS7_ILi96EEEEEELi96ENS_12float_e4m3_tEfNS_4arch4Sm90ELb0ELb1ELb0ELb1ELb0ELb1ELb0ELb1ELb1ELb1ELb0ELb0EEENS1_21CollectiveEpilogueFwdINS6_IJSA_SC_SB_EEES9_NS_10bfloat16_tESG_Li384ELb1ELb1ELb0ELb1EEENS1_36VarlenDynamicPersistentTileSchedulerILi192ELi128ELi384ELi128ELb0ELb1ELb1ELb1ELb0ELb1EEEEEEEEEvNT_6ParamsE:
        .type           _ZN7cutlass13device_kernelIN5flash11enable_sm90INS1_16FlashAttnFwdSm90INS1_25CollectiveMainloopFwdSm90ILi2EN4cute5tupleIJNS5_1CILi1EEES8_S8_EEENS6_IJNS7_ILi192EEENS7_ILi128EEENS7_ILi96EEEEEELi96ENS_12float_e4m3_tEfNS_4arch4Sm90ELb0ELb1ELb0ELb1ELb0ELb1ELb0ELb1ELb1ELb1ELb0ELb0EEENS1_21CollectiveEpilogueFwdINS6_IJSA_SC_SB_EEES9_NS_10bfloat16_tESG_Li384ELb1ELb1ELb0ELb1EEENS1_36VarlenDynamicPersistentTileSchedulerILi192ELi128ELi384ELi128ELb0ELb1ELb1ELb1ELb0ELb1EEEEEEEEEvNT_6ParamsE,@function
        .size           _ZN7cutlass13device_kernelIN5flash11enable_sm90INS1_16FlashAttnFwdSm90INS1_25CollectiveMainloopFwdSm90ILi2EN4cute5tupleIJNS5_1CILi1EEES8_S8_EEENS6_IJNS7_ILi192EEENS7_ILi128EEENS7_ILi96EEEEEELi96ENS_12float_e4m3_tEfNS_4arch4Sm90ELb0ELb1ELb0ELb1ELb0ELb1ELb0ELb1ELb1ELb1ELb0ELb0EEENS1_21CollectiveEpilogueFwdINS6_IJSA_SC_SB_EEES9_NS_10bfloat16_tESG_Li384ELb1ELb1ELb0ELb1EEENS1_36VarlenDynamicPersistentTileSchedulerILi192ELi128ELi384ELi128ELb0ELb1ELb1ELb1ELb0ELb1EEEEEEEEEvNT_6ParamsE,(.L_x_2303 - _ZN7cutlass13device_kernelIN5flash11enable_sm90INS1_16FlashAttnFwdSm90INS1_25CollectiveMainloopFwdSm90ILi2EN4cute5tupleIJNS5_1CILi1EEES8_S8_EEENS6_IJNS7_ILi192EEENS7_ILi128EEENS7_ILi96EEEEEELi96ENS_12float_e4m3_tEfNS_4arch4Sm90ELb0ELb1ELb0ELb1ELb0ELb1ELb0ELb1ELb1ELb1ELb0ELb0EEENS1_21CollectiveEpilogueFwdINS6_IJSA_SC_SB_EEES9_NS_10bfloat16_tESG_Li384ELb1ELb1ELb0ELb1EEENS1_36VarlenDynamicPersistentTileSchedulerILi192ELi128ELi384ELi128ELb0ELb1ELb1ELb1ELb0ELb1EEEEEEEEEvNT_6ParamsE)
        .other          _ZN7cutlass13device_kernelIN5flash11enable_sm90INS1_16FlashAttnFwdSm90INS1_25CollectiveMainloopFwdSm90ILi2EN4cute5tupleIJNS5_1CILi1EEES8_S8_EEENS6_IJNS7_ILi192EEENS7_ILi128EEENS7_ILi96EEEEEELi96ENS_12float_e4m3_tEfNS_4arch4Sm90ELb0ELb1ELb0ELb1ELb0ELb1ELb0ELb1ELb1ELb1ELb0ELb0EEENS1_21CollectiveEpilogueFwdINS6_IJSA_SC_SB_EEES9_NS_10bfloat16_tESG_Li384ELb1ELb1ELb0ELb1EEENS1_36VarlenDynamicPersistentTileSchedulerILi192ELi128ELi384ELi128ELb0ELb1ELb1ELb1ELb0ELb1EEEEEEEEEvNT_6ParamsE,@"STO_CUDA_ENTRY STV_DEFAULT"
_ZN7cutlass13device_kernelIN5flash11enable_sm90INS1_16FlashAttnFwdSm90INS1_25CollectiveMainloopFwdSm90ILi2EN4cute5tupleIJNS5_1CILi1EEES8_S8_EEENS6_IJNS7_ILi192EEENS7_ILi128EEENS7_ILi96EEEEEELi96ENS_12float_e4m3_tEfNS_4arch4Sm90ELb0ELb1ELb0ELb1ELb0ELb1ELb0ELb1ELb1ELb1ELb0ELb0EEENS1_21CollectiveEpilogueFwdINS6_IJSA_SC_SB_EEES9_NS_10bfloat16_tESG_Li384ELb1ELb1ELb0ELb1EEENS1_36VarlenDynamicPersistentTileSchedulerILi192ELi128ELi384ELi128ELb0ELb1ELb1ELb1ELb0ELb1EEEEEEEEEvNT_6ParamsE:
        /* <DEDUP_REMOVED lines=24> */
.L_x_1126:
[----:B------:R-:W-:Y:S05]  /*0180*/  BSYNC B0 ;  /* 0x0000000000007941 */ /* 0x000fea0003800000 */
.L_x_1125:
        /* <DEDUP_REMOVED lines=41> */
.L_x_1127:
        /* <DEDUP_REMOVED lines=22> */
.L_x_1128:
        /* <DEDUP_REMOVED lines=18> */
.L_x_1129:
        /* <DEDUP_REMOVED lines=22> */
.L_x_1130:
        /* <DEDUP_REMOVED lines=22> */
.L_x_1131:
        /* <DEDUP_REMOVED lines=8> */
.L_x_1134:
        /* <DEDUP_REMOVED lines=17> */
[----:B------:R-:W-:Y:S01]  /*0af0*/  ULOP3.LUT UR36, UR37, 0x1, URZ, 0xfc, !UPT ;  /* 0x0000000125247892 */ /* 0x000fe2000f8efc3f */
[----:B0-----:R-:W-:-:S05]  /*0b00*/  VIADD R29, R0, 0xffffff80 ;  /* 0xffffff80001d7836 */ /* 0x001fca0000000000 */
[----:B------:R-:W-:-:S04]  /*0b10*/  SHF.R.S32.HI R0, RZ, 0x1f, R29 ;  /* 0x0000001fff007819 */ /* 0x000fc8000001141d */
[CC--:B------:R-:W-:Y:S02]  /*0b20*/  LEA.HI R2, R0.reuse, R29.reuse, RZ, 0x5 ;  /* 0x0000001d00027211 */ /* 0x0c0fe400078f28ff */
[----:B------:R-:W-:-:S03]  /*0b30*/  LEA.HI R5, R0, R29, RZ, 0x4 ;  /* 0x0000001d00057211 */ /* 0x000fc600078f20ff */
[----:B------:R-:W-:Y:S01]  /*0b40*/  IMAD.SHL.U32 R3, R2, 0x10, RZ ;  /* 0x0000001002037824 */ /* 0x000fe200078e00ff */
[----:B------:R-:W-:-:S04]  /*0b50*/  LOP3.LUT R2, R5, 0x7fffff0, RZ, 0xc0, !PT ;  /* 0x07fffff005027812 */ /* 0x000fc800078ec0ff */
[----:B------:R-:W-:Y:S01]  /*0b60*/  LOP3.LUT R7, R3, 0xfffffe00, RZ, 0xc0, !PT ;  /* 0xfffffe0003077812 */ /* 0x000fe200078ec0ff */
[C---:B------:R-:W-:Y:S01]  /*0b70*/  IMAD.IADD R4, R29.reuse, 0x1, -R2 ;  /* 0x000000011d047824 */ /* 0x040fe200078e0a02 */
[-C--:B------:R-:W-:Y:S02]  /*0b80*/  LEA.HI R3, R29, R29.reuse, RZ, 0x1 ;  /* 0x0000001d1d037211 */ /* 0x080fe400078f08ff */
[----:B------:R-:W-:Y:S01]  /*0b90*/  LEA.HI R2, R0, R29, RZ, 0x7 ;  /* 0x0000001d00027211 */ /* 0x000fe200078f38ff */
[----:B------:R-:W-:Y:S01]  /*0ba0*/  IMAD R8, R4, 0x20, R7 ;  /* 0x0000002004087824 */ /* 0x000fe200078e0207 */
[--C-:B------:R-:W-:Y:S02]  /*0bb0*/  SHF.R.S32.HI R23, RZ, 0x1, R3.reuse ;  /* 0x00000001ff177819 */ /* 0x100fe40000011403 */
[----:B------:R-:W-:Y:S02]  /*0bc0*/  SHF.R.S32.HI R6, RZ, 0x1f, R3 ;  /* 0x0000001fff067819 */ /* 0x000fe40000011403 */
[----:B------:R-:W-:-:S02]  /*0bd0*/  LOP3.LUT R7, R2, 0xffffff80, RZ, 0xc0, !PT ;  /* 0xffffff8002077812 */ /* 0x000fc400078ec0ff */
[----:B------:R-:W-:Y:S02]  /*0be0*/  LOP3.LUT R3, R3, 0xfffffffe, RZ, 0xc0, !PT ;  /* 0xfffffffe03037812 */ /* 0x000fe400078ec0ff */
[----:B------:R-:W-:Y:S01]  /*0bf0*/  SHF.R.S32.HI R18, RZ, 0x7, R2 ;  /* 0x00000007ff127819 */ /* 0x000fe20000011402 */
[C---:B------:R-:W-:Y:S01]  /*0c00*/  IMAD.IADD R21, R29.reuse, 0x1, -R7 ;  /* 0x000000011d157824 */ /* 0x040fe200078e0a07 */
[----:B------:R-:W-:Y:S01]  /*0c10*/  LEA.HI R6, R6, R23, RZ, 0x2 ;  /* 0x0000001706067211 */ /* 0x000fe200078f10ff */
[----:B------:R-:W-:Y:S01]  /*0c20*/  IMAD.IADD R28, R29, 0x1, -R3 ;  /* 0x000000011d1c7824 */ /* 0x000fe200078e0a03 */
[----:B------:R-:W-:Y:S02]  /*0c30*/  SHF.R.S32.HI R2, RZ, 0x4, R5 ;  /* 0x00000004ff027819 */ /* 0x000fe40000011405 */
[----:B------:R-:W-:Y:S01]  /*0c40*/  SHF.R.S32.HI R3, RZ, 0x1f, R21 ;  /* 0x0000001fff037819 */ /* 0x000fe20000011415 */
[----:B------:R-:W-:Y:S01]  /*0c50*/  IMAD.SHL.U32 R26, R28, 0x8, RZ ;  /* 0x000000081c1a7824 */ /* 0x000fe200078e00ff */
[----:B------:R-:W-:Y:S01]  /*0c60*/  LEA.HI R4, R0, R29, RZ, 0x3 ;  /* 0x0000001d00047211 */ /* 0x000fe200078f18ff */
[----:B------:R-:W-:Y:S01]  /*0c70*/  IMAD.SHL.U32 R152, R28, 0x10, RZ ;  /* 0x000000101c987824 */ /* 0x000fe200078e00ff */
[----:B------:R-:W-:Y:S01]  /*0c80*/  LEA.HI R7, R3, R21, RZ, 0x2 ;  /* 0x0000001503077211 */ /* 0x000fe200078f10ff */
[----:B------:R-:W-:Y:S01]  /*0c90*/  VIADD R24, R26, 0x20 ;  /* 0x000000201a187836 */ /* 0x000fe20000000000 */
[----:B------:R-:W-:Y:S01]  /*0ca0*/  LOP3.LUT R6, R6, 0x7fffffc, RZ, 0xc0, !PT ;  /* 0x07fffffc06067812 */ /* 0x000fe200078ec0ff */
[----:B------:R-:W-:Y:S01]  /*0cb0*/  STL [R1+0x10], R26 ;  /* 0x0000101a01007387 */ /* 0x000fe20000100800 */
[----:B------:R-:W-:Y:S01]  /*0cc0*/  LEA.HI R5, R5, R2, RZ, 0x1 ;  /* 0x0000000205057211 */ /* 0x000fe200078f08ff */
[----:B------:R-:W-:Y:S01]  /*0cd0*/  IMAD.IADD R14, R26, 0x1, R24 ;  /* 0x000000011a0e7824 */ /* 0x000fe200078e0218 */
[--C-:B------:R-:W-:Y:S01]  /*0ce0*/  SHF.R.S32.HI R12, RZ, 0x2, R7.reuse ;  /* 0x00000002ff0c7819 */ /* 0x100fe20000011407 */
[----:B------:R-:W-:Y:S01]  /*0cf0*/  IMAD.IADD R6, R23, 0x1, -R6 ;  /* 0x0000000117067824 */ /* 0x000fe200078e0a06 */
[----:B------:R-:W-:Y:S01]  /*0d00*/  SHF.R.S32.HI R13, RZ, 0x1f, R7 ;  /* 0x0000001fff0d7819 */ /* 0x000fe20000011407 */
[----:B------:R-:W-:Y:S01]  /*0d10*/  STL [R1+0x38], R24 ;  /* 0x0000381801007387 */ /* 0x000fe20000100800 */
[----:B------:R-:W-:Y:S01]  /*0d20*/  SHF.R.S32.HI R4, RZ, 0x3, R4 ;  /* 0x00000003ff047819 */ /* 0x000fe20000011404 */
[----:B------:R-:W-:Y:S01]  /*0d30*/  IMAD R17, R2, 0x8, R6 ;  /* 0x0000000802117824 */ /* 0x000fe200078e0206 */
[----:B------:R-:W-:-:S02]  /*0d40*/  LOP3.LUT R5, R5, 0x1ffffffe, RZ, 0xc0, !PT ;  /* 0x1ffffffe05057812 */ /* 0x000fc400078ec0ff */
[----:B------:R-:W-:Y:S01]  /*0d50*/  LEA.HI R13, R13, R12, RZ, 0x3 ;  /* 0x0000000c0d0d7211 */ /* 0x000fe200078f18ff */
[----:B------:R-:W-:Y:S01]  /*0d60*/  IMAD.SHL.U32 R4, R4, 0x80, RZ ;  /* 0x0000008004047824 */ /* 0x000fe200078e00ff */
[----:B------:R-:W-:Y:S01]  /*0d70*/  SHF.R.S32.HI R15, RZ, 0x1f, R14 ;  /* 0x0000001fff0f7819 */ /* 0x000fe2000001140e */
[----:B------:R-:W-:Y:S01]  /*0d80*/  IMAD.IADD R5, R2, 0x1, -R5 ;  /* 0x0000000102057824 */ /* 0x000fe200078e0a05 */
[----:B------:R-:W-:Y:S01]  /*0d90*/  LOP3.LUT R13, R13, 0xfffffff8, RZ, 0xc0, !PT ;  /* 0xfffffff80d0d7812 */ /* 0x000fe200078ec0ff */
[----:B------:R-:W-:Y:S01]  /*0da0*/  IMAD.HI R2, R18, 0x55555556, RZ ;  /* 0x5555555612027827 */ /* 0x000fe200078e02ff */
[-C--:B------:R-:W-:Y:S02]  /*0db0*/  LEA.HI R6, R15, R14.reuse, RZ, 0x4 ;  /* 0x0000000e0f067211 */ /* 0x080fe400078f20ff */
[----:B------:R-:W-:Y:S01]  /*0dc0*/  LEA.HI R3, R3, R21, RZ, 0x5 ;  /* 0x0000001503037211 */ /* 0x000fe200078f28ff */
[----:B------:R-:W-:Y:S01]  /*0dd0*/  IMAD.IADD R12, R12, 0x1, -R13 ;  /* 0x000000010c0c7824 */ /* 0x000fe200078e0a0d */
[----:B------:R-:W-:Y:S01]  /*0de0*/  LEA.HI R14, R15, R14, RZ, 0x5 ;  /* 0x0000000e0f0e7211 */ /* 0x000fe200078f28ff */
[----:B------:R-:W-:Y:S01]  /*0df0*/  IMAD.SHL.U32 R20, R17, 0x20, RZ ;  /* 0x0000002011147824 */ /* 0x000fe200078e00ff */
[----:B------:R-:W-:Y:S01]  /*0e00*/  LOP3.LUT R25, R4, 0x80, RZ, 0xc0, !PT ;  /* 0x0000008004197812 */ /* 0x000fe200078ec0ff */
[----:B------:R-:W-:Y:S01]  /*0e10*/  IMAD R5, R5, 0x8, R8 ;  /* 0x0000000805057824 */ /* 0x000fe200078e0208 */
[----:B------:R-:W-:Y:S01]  /*0e20*/  LEA.HI R2, R2, R2, RZ, 0x1 ;  /* 0x0000000202027211 */ /* 0x000fe200078f08ff */
[----:B------:R-:W-:Y:S01]  /*0e30*/  IMAD.MOV.U32 R17, RZ, RZ, RZ ;  /* 0x000000ffff117224 */ /* 0x000fe200078e00ff */
[----:B------:R-:W-:Y:S01]  /*0e40*/  SHF.R.S32.HI R3, RZ, 0x5, R3 ;  /* 0x00000005ff037819 */ /* 0x000fe20000011403 */
[----:B------:R-:W-:Y:S01]  /*0e50*/  STL [R1+0x30], R25 ;  /* 0x0000301901007387 */ /* 0x000fe20000100800 */
[----:B------:R-:W-:Y:S01]  /*0e60*/  SHF.R.S32.HI R14, RZ, 0x5, R14 ;  /* 0x00000005ff0e7819 */ /* 0x000fe2000001140e */
[----:B------:R-:W-:Y:S01]  /*0e70*/  IMAD R2, R2, -0x3, R18 ;  /* 0xfffffffd02027824 */ /* 0x000fe200078e0212 */
[----:B------:R-:W-:Y:S01]  /*0e80*/  SHF.R.U32.HI R22, RZ, 0x3, R25 ;  /* 0x00000003ff167819 */ /* 0x000fe20000011619 */
[----:B------:R-:W-:Y:S01]  /*0e90*/  IMAD R3, R3, 0x10, R12 ;  /* 0x0000001003037824 */ /* 0x000fe200078e020c */
[----:B------:R-:W-:Y:S01]  /*0ea0*/  LOP3.LUT R4, R25, 0x10, R6, 0xf8, !PT ;  /* 0x0000001019047812 */ /* 0x000fe200078ef806 */
[----:B------:R-:W-:Y:S01]  /*0eb0*/  IMAD R13, R14, 0x1800, R20 ;  /* 0x000018000e0d7824 */ /* 0x000fe200078e0214 */
[----:B------:R-:W-:Y:S01]  /*0ec0*/  LEA.HI R0, R0, R29, RZ, 0x2 ;  /* 0x0000001d00007211 */ /* 0x000fe200078f10ff */
[----:B------:R-:W-:Y:S01]  /*0ed0*/  IMAD R3, R2, 0x40, R3 ;  /* 0x0000004002037824 */ /* 0x000fe200078e0203 */
[----:B------:R-:W-:Y:S01]  /*0ee0*/  LOP3.LUT R4, R4, R22, RZ, 0x3c, !PT ;  /* 0x0000001604047212 */ /* 0x000fe200078e3cff */
[----:B------:R-:W-:Y:S01]  /*0ef0*/  STL [R1+0x3c], R20 ;  /* 0x00003c1401007387 */ /* 0x000fe20000100800 */
[----:B------:R-:W-:-:S02]  /*0f00*/  LOP3.LUT R2, R0, 0xfffffffc, RZ, 0xc0, !PT ;  /* 0xfffffffc00027812 */ /* 0x000fc400078ec0ff */
[----:B------:R-:W-:Y:S02]  /*0f10*/  CS2R R18, SRZ ;  /* 0x0000000000127805 */ /* 0x000fe4000001ff00 */
[----:B------:R-:W-:Y:S01]  /*0f20*/  IADD3 R4, R16, R13, R4 ;  /* 0x0000000d10047210 */ /* 0x000fe20007ffe004 */
[----:B------:R-:W-:Y:S01]  /*0f30*/  STL [R1+0x74], R22 ;  /* 0x0000741601007387 */ /* 0x000fe20000100800 */
[----:B------:R-:W-:Y:S01]  /*0f40*/  SHF.R.S32.HI R0, RZ, 0x2, R0 ;  /* 0x00000002ff007819 */ /* 0x000fe20000011400 */
[----:B------:R-:W-:Y:S01]  /*0f50*/  IMAD.IADD R8, R29, 0x1, -R2 ;  /* 0x000000011d087824 */ /* 0x000fe200078e0a02 */
[----:B------:R-:W-:Y:S01]  /*0f60*/  SHF.R.S32.HI R2, RZ, 0x1f, R23 ;  /* 0x0000001fff027819 */ /* 0x000fe20000011417 */
[----:B------:R0:W-:Y:S01]  /*0f70*/  STL [R1+0x7c], R5 ;  /* 0x00007c0501007387 */ /* 0x0001e20000100800 */
[----:B------:R-:W-:Y:S02]  /*0f80*/  LOP3.LUT R7, R7, 0x7ffffffc, RZ, 0xc0, !PT ;  /* 0x7ffffffc07077812 */ /* 0x000fe400078ec0ff */
[----:B------:R-:W-:Y:S01]  /*0f90*/  LEA.HI R0, R8, R8, RZ, 0x1 ;  /* 0x0000000808007211 */ /* 0x000fe200078f08ff */
[----:B------:R1:W-:Y:S02]  /*0fa0*/  STL [R1+0x70], R4 ;  /* 0x0000700401007387 */ /* 0x0003e40000100800 */
[----:B------:R-:W-:Y:S01]  /*0fb0*/  IMAD.IADD R7, R21, 0x1, -R7 ;  /* 0x0000000115077824 */ /* 0x000fe200078e0a07 */
[----:B------:R-:W-:Y:S01]  /*0fc0*/  LOP3.LUT R2, R0, 0x1ffffffe, RZ, 0xc0, !PT ;  /* 0x1ffffffe00027812 */ /* 0x000fe200078ec0ff */
[----:B------:R2:W-:Y:S01]  /*0fd0*/  STL [R1+0x24], R9 ;  /* 0x0000240901007387 */ /* 0x0005e20000100800 */
[----:B------:R-:W-:Y:S01]  /*0fe0*/  LOP3.LUT R0, R25, 0x10, R152, 0xf8, !PT ;  /* 0x0000001019007812 */ /* 0x000fe200078ef898 */
[----:B0-----:R-:W-:-:S02]  /*0ff0*/  VIADD R5, R26, 0x10 ;  /* 0x000000101a057836 */ /* 0x001fc40000000000 */
[----:B------:R-:W-:Y:S01]  /*1000*/  STL [R1+0x28], R10 ;  /* 0x0000280a01007387 */ /* 0x000fe20000100800 */
[----:B------:R-:W-:Y:S01]  /*1010*/  LOP3.LUT R0, R0, R22, RZ, 0x3c, !PT ;  /* 0x0000001600007212 */ /* 0x000fe200078e3cff */
[C---:B-1----:R-:W-:Y:S02]  /*1020*/  IMAD.SHL.U32 R4, R8.reuse, 0x8, RZ ;  /* 0x0000000808047824 */ /* 0x042fe400078e00ff */
[----:B------:R-:W-:Y:S01]  /*1030*/  STL [R1+0x78], R3 ;  /* 0x0000780301007387 */ /* 0x000fe20000100800 */
[----:B------:R-:W-:Y:S01]  /*1040*/  IMAD.IADD R2, R8, 0x1, -R2 ;  /* 0x0000000108027824 */ /* 0x000fe200078e0a02 */
[----:B--2---:R-:W-:Y:S02]  /*1050*/  SHF.R.S32.HI R9, RZ, 0x1f, R5 ;  /* 0x0000001fff097819 */ /* 0x004fe40000011405 */
[----:B------:R-:W-:Y:S04]  /*1060*/  STL [R1+0x2c], R11 ;  /* 0x00002c0b01007387 */ /* 0x000fe80000100800 */
[----:B------:R-:W-:Y:S04]  /*1070*/  STL [R1+0x58], RZ ;  /* 0x000058ff01007387 */ /* 0x000fe80000100800 */
[----:B------:R-:W-:Y:S04]  /*1080*/  STL [R1+0x8], RZ ;  /* 0x000008ff01007387 */ /* 0x000fe80000100800 */
[----:B------:R0:W-:Y:S04]  /*1090*/  STL [R1+0x34], R5 ;  /* 0x0000340501007387 */ /* 0x0001e80000100800 */
[----:B------:R1:W-:Y:S04]  /*10a0*/  STL [R1+0x4c], R4 ;  /* 0x00004c0401007387 */ /* 0x0003e80000100800 */
[----:B------:R2:W-:Y:S01]  /*10b0*/  STL [R1+0x6c], R9 ;  /* 0x00006c0901007387 */ /* 0x0005e20000100800 */
[----:B0-----:R-:W-:-:S02]  /*10c0*/  VIADD R5, R4, 0x20 ;  /* 0x0000002004057836 */ /* 0x001fc40000000000 */
[----:B-1----:R-:W-:Y:S01]  /*10d0*/  VIADD R4, R4, 0x40 ;  /* 0x0000004004047836 */ /* 0x002fe20000000000 */
[----:B--2---:R-:W-:-:S05]  /*10e0*/  SHF.R.S32.HI R9, RZ, 0x1f, R24 ;  /* 0x0000001fff097819 */ /* 0x004fca0000011418 */
[----:B------:R-:W-:Y:S04]  /*10f0*/  STL [R1+0x68], R9 ;  /* 0x0000680901007387 */ /* 0x000fe80000100800 */
[----:B------:R0:W-:Y:S04]  /*1100*/  STL [R1+0x5c], R5 ;  /* 0x00005c0501007387 */ /* 0x0001e80000100800 */
[----:B------:R1:W-:Y:S01]  /*1110*/  STL [R1+0x60], R4 ;  /* 0x0000600401007387 */ /* 0x0003e20000100800 */
[----:B0-----:R-:W-:Y:S02]  /*1120*/  SHF.R.S32.HI R5, RZ, 0x1f, R5 ;  /* 0x0000001fff057819 */ /* 0x001fe40000011405 */
[----:B-1----:R-:W-:-:S03]  /*1130*/  SHF.R.S32.HI R4, RZ, 0x1f, R4 ;  /* 0x0000001fff047819 */ /* 0x002fc60000011404 */
[----:B------:R0:W-:Y:S04]  /*1140*/  STL [R1+0x84], R5 ;  /* 0x0000840501007387 */ /* 0x0001e80000100800 */
[----:B------:R1:W-:Y:S04]  /*1150*/  STL [R1+0x80], R4 ;  /* 0x0000800401007387 */ /* 0x0003e80000100800 */
[----:B------:R2:W-:Y:S01]  /*1160*/  STL [R1+0x4], R7 ;  /* 0x0000040701007387 */ /* 0x0005e20000100800 */
[----:B0-----:R-:W-:Y:S02]  /*1170*/  IMAD.IADD R5, R20, 0x1, R0 ;  /* 0x0000000114057824 */ /* 0x001fe400078e0200 */
[----:B------:R-:W-:Y:S01]  /*1180*/  IMAD R0, R2, 0x8, R3 ;  /* 0x0000000802007824 */ /* 0x000fe200078e0203 */
[----:B-1----:R-:W-:-:S02]  /*1190*/  SHF.R.S32.HI R4, RZ, 0x4, R6 ;  /* 0x00000004ff047819 */ /* 0x002fc40000011406 */
[----:B------:R2:W-:Y:S04]  /*11a0*/  STL [R1+0x48], R5 ;  /* 0x0000480501007387 */ /* 0x0005e80000100800 */
[----:B------:R2:W-:Y:S04]  /*11b0*/  STL [R1+0x40], R0 ;  /* 0x0000400001007387 */ /* 0x0005e80000100800 */
[----:B------:R2:W-:Y:S02]  /*11c0*/  STL [R1+0x64], R4 ;  /* 0x0000640401007387 */ /* 0x0005e40000100800 */
.L_x_1327:
[----:B0-----:R-:W3:Y:S01]  /*11d0*/  LDL R35, [R1+0x2c] ;  /* 0x00002c0001237983 */ /* 0x001ee20000100800 */
[----:B------:R-:W-:Y:S01]  /*11e0*/  ULDC.64 UR4, c[0x0][0xa28] ;  /* 0x00028a0000047ab9 */ /* 0x000fe20000000a00 */
[----:B--2-4-:R-:W3:Y:S01]  /*11f0*/  LDC.64 R4, c[0x0][0xa08] ;  /* 0x00028200ff047b82 */ /* 0x014ee20000000a00 */
[----:B------:R-:W-:Y:S01]  /*1200*/  ISETP.NE.U32.AND P0, PT, RZ, UR4, PT ;  /* 0x00000004ff007c0c */ /* 0x000fe2000bf05070 */
[----:B------:R-:W2:Y:S01]  /*1210*/  LDL R34, [R1+0x28] ;  /* 0x0000280001227983 */ /* 0x000ea20000100800 */
[----:B------:R-:W-:Y:S01]  /*1220*/  IMAD.MOV.U32 R0, RZ, RZ, RZ ;  /* 0x000000ffff007224 */ /* 0x000fe200078e00ff */
[----:B------:R-:W-:Y:S01]  /*1230*/  ULDC.64 UR6, c[0x0][0xa20] ;  /* 0x0002880000067ab9 */ /* 0x000fe20000000a00 */
[----:B------:R-:W-:Y:S01]  /*1240*/  ISETP.NE.AND.EX P0, PT, RZ, UR5, PT, P0 ;  /* 0x00000005ff007c0c */ /* 0x000fe2000bf05300 */
[----:B------:R-:W-:Y:S01]  /*1250*/  ULDC.64 UR4, c[0x0][0xa18] ;  /* 0x0002860000047ab9 */ /* 0x000fe20000000a00 */
[----:B------:R-:W-:Y:S01]  /*1260*/  IMAD.MOV.U32 R28, RZ, RZ, RZ ;  /* 0x000000ffff1c7224 */ /* 0x000fe200078e00ff */
[----:B------:R-:W-:-:S04]  /*1270*/  ISETP.NE.U32.AND P1, PT, RZ, UR4, PT ;  /* 0x00000004ff007c0c */ /* 0x000fc8000bf25070 */
[----:B------:R-:W-:Y:S01]  /*1280*/  ISETP.NE.AND.EX P1, PT, RZ, UR5, PT, P1 ;  /* 0x00000005ff007c0c */ /* 0x000fe2000bf25310 */
[----:B------:R-:W-:Y:S02]  /*1290*/  ULDC.64 UR4, c[0x0][0xa08] ;  /* 0x0002820000047ab9 */ /* 0x000fe40000000a00 */
[----:B------:R-:W-:-:S03]  /*12a0*/  ISETP.NE.U32.AND P3, PT, RZ, UR4, PT ;  /* 0x00000004ff007c0c */ /* 0x000fc6000bf65070 */
[----:B-1----:R-:W0:Y:S01]  /*12b0*/  @P0 LDC.64 R2, c[0x0][0xa28] ;  /* 0x00028a00ff020b82 */ /* 0x002e220000000a00 */
[----:B------:R-:W-:-:S07]  /*12c0*/  ISETP.NE.AND.EX P3, PT, RZ, UR5, PT, P3 ;  /* 0x00000005ff007c0c */ /* 0x000fce000bf65330 */
[----:B------:R-:W1:Y:S01]  /*12d0*/  @P1 LDC.64 R6, c[0x0][0xa18] ;  /* 0x00028600ff061b82 */ /* 0x000e620000000a00 */
[----:B------:R-:W-:Y:S02]  /*12e0*/  ULDC UR4, c[0x0][0x288] ;  /* 0x0000a20000047ab9 */ /* 0x000fe40000000800 */
[----:B------:R-:W-:Y:S01]  /*12f0*/  IMAD.U32 R155, RZ, RZ, UR4 ;  /* 0x00000004ff9b7e24 */ /* 0x000fe2000f8e00ff */
[----:B------:R-:W-:Y:S01]  /*1300*/  ULDC.64 UR4, c[0x0][0x418] ;  /* 0x0001060000047ab9 */ /* 0x000fe20000000a00 */
[----:B---3--:R-:W-:-:S04]  /*1310*/  IMAD.WIDE R8, R35, 0x4, R4 ;  /* 0x0000000423087825 */ /* 0x008fc800078e0204 */
[C---:B0-----:R-:W-:Y:S01]  /*1320*/  @P0 IMAD.WIDE R2, R35.reuse, 0x4, R2 ;  /* 0x0000000423020825 */ /* 0x041fe200078e0202 */
[----:B-----5:R0:W5:Y:S03]  /*1330*/  @P3 LDG.E R28, desc[UR42][R8.64] ;  /* 0x0000002a081c3981 */ /* 0x020166000c1e1900 */
[----:B-1----:R-:W-:Y:S01]  /*1340*/  @P1 IMAD.WIDE R4, R35, 0x4, R6 ;  /* 0x0000000423041825 */ /* 0x002fe200078e0206 */
[----:B------:R0:W5:Y:S04]  /*1350*/  @P0 LDG.E R0, desc[UR42][R2.64] ;  /* 0x0000002a02000981 */ /* 0x000168000c1e1900 */
[----:B------:R0:W5:Y:S01]  /*1360*/  @P1 LDG.E R155, desc[UR42][R4.64] ;  /* 0x0000002a049b1981 */ /* 0x000162000c1e1900 */
[----:B------:R-:W-:Y:S01]  /*1370*/  UISETP.NE.U32.AND UP0, UPT, UR4, URZ, UPT ;  /* 0x0000003f0400728c */ /* 0x000fe2000bf05070 */
[----:B------:R-:W-:-:S02]  /*1380*/  ISETP.NE.U32.AND P2, PT, RZ, UR6, PT ;  /* 0x00000006ff007c0c */ /* 0x000fc4000bf45070 */
[----:B--2---:R0:W-:Y:S01]  /*1390*/  STL [R1+0x50], R34 ;  /* 0x0000502201007387 */ /* 0x0041e20000100800 */
[----:B------:R-:W-:Y:S01]  /*13a0*/  UISETP.NE.AND.EX UP0, UPT, UR5, URZ, UPT, UP0 ;  /* 0x0000003f0500728c */ /* 0x000fe2000bf05300 */
[----:B------:R-:W-:Y:S01]  /*13b0*/  ISETP.NE.AND.EX P2, PT, RZ, UR7, PT, P2 ;  /* 0x00000007ff007c0c */ /* 0x000fe2000bf45320 */
[----:B------:R-:W-:Y:S01]  /*13c0*/  ULDC UR4, c[0x0][0x424] ;  /* 0x0001090000047ab9 */ /* 0x000fe20000000800 */
[----:B------:R0:W-:Y:S01]  /*13d0*/  STL [R1+0x54], R35 ;  /* 0x0000542301007387 */ /* 0x0001e20000100800 */
[----:B------:R-:W-:Y:S01]  /*13e0*/  USEL UR4, UR4, 0x1, UP0 ;  /* 0x0000000104047887 */ /* 0x000fe20008000000 */
[----:B------:R-:W-:-:S03]  /*13f0*/  ULDC UR5, c[0x0][0x2f0] ;  /* 0x0000bc0000057ab9 */ /* 0x000fc60000000800 */
[----:B------:R-:W-:-:S03]  /*1400*/  UIMAD UR4, UR4, UR5, URZ ;  /* 0x00000005040472a4 */ /* 0x000fc6000f8e023f */
[----:B------:R-:W-:Y:S01]  /*1410*/  ULDC UR5, c[0x0][0x348] ;  /* 0x0000d20000057ab9 */ /* 0x000fe20000000800 */
[----:B------:R-:W-:Y:S08]  /*1420*/  @P1 BRA `(.L_x_1136) ;  /* 0x0000000000241947 */ /* 0x000ff00003800000 */
[----:B------:R-:W-:Y:S02]  /*1430*/  ULDC.64 UR6, c[0x0][0xa00] ;  /* 0x0002800000067ab9 */ /* 0x000fe40000000a00 */
[----:B------:R-:W-:-:S04]  /*1440*/  ISETP.NE.U32.AND P0, PT, RZ, UR6, PT ;  /* 0x00000006ff007c0c */ /* 0x000fc8000bf05070 */
[----:B------:R-:W-:-:S13]  /*1450*/  ISETP.NE.AND.EX P0, PT, RZ, UR7, PT, P0 ;  /* 0x00000007ff007c0c */ /* 0x000fda000bf05300 */
[----:B------:R-:W-:Y:S05]  /*1460*/  @!P0 BRA `(.L_x_1136) ;  /* 0x0000000000148947 */ /* 0x000fea0003800000 */
[----:B0-----:R-:W0:Y:S02]  /*1470*/  LDC.64 R2, c[0x0][0xa00] ;  /* 0x00028000ff027b82 */ /* 0x001e240000000a00 */
[----:B0-----:R-:W-:-:S05]  /*1480*/  IMAD.WIDE R2, R35, 0x4, R2 ;  /* 0x0000000423027825 */ /* 0x001fca00078e0202 */
[----:B-----5:R-:W2:Y:S04]  /*1490*/  LDG.E R155, desc[UR42][R2.64] ;  /* 0x0000002a029b7981 */ /* 0x020ea8000c1e1900 */
[----:B------:R-:W2:Y:S02]  /*14a0*/  LDG.E R4, desc[UR42][R2.64+0x4] ;  /* 0x0000042a02047981 */ /* 0x000ea4000c1e1900 */
[----:B--2---:R-:W-:-:S07]  /*14b0*/  IMAD.IADD R155, R4, 0x1, -R155 ;  /* 0x00000001049b7824 */ /* 0x004fce00078e0a9b */
.L_x_1136:
[----:B------:R-:W-:Y:S02]  /*14c0*/  IMAD.U32 R27, RZ, RZ, UR5 ;  /* 0x00000005ff1b7e24 */ /* 0x000fe4000f8e00ff */
[----:B------:R-:W-:Y:S01]  /*14d0*/  IMAD.U32 R29, RZ, RZ, UR4 ;  /* 0x00000004ff1d7e24 */ /* 0x000fe2000f8e00ff */
[----:B------:R-:W-:Y:S06]  /*14e0*/  @!P2 BRA `(.L_x_1137) ;  /* 0x000000000010a947 */ /* 0x000fec0003800000 */
[----:B0-----:R-:W0:Y:S02]  /*14f0*/  LDC.64 R2, c[0x0][0xa20] ;  /* 0x00028800ff027b82 */ /* 0x001e240000000a00 */
[----:B0-----:R-:W-:-:S05]  /*1500*/  IMAD.WIDE R2, R35, 0x4, R2 ;  /* 0x0000000423027825 */ /* 0x001fca00078e0202 */
[----:B------:R1:W5:Y:S01]  /*1510*/  LDG.E R29, desc[UR42][R2.64] ;  /* 0x0000002a021d7981 */ /* 0x000362000c1e1900 */
[----:B------:R-:W-:Y:S05]  /*1520*/  BRA `(.L_x_1138) ;  /* 0x0000000000107947 */ /* 0x000fea0003800000 */
.L_x_1137:
[----:B------:R-:W-:Y:S05]  /*1530*/  @!P3 BRA `(.L_x_1138) ;  /* 0x00000000000cb947 */ /* 0x000fea0003800000 */
[----:B0-----:R-:W2:Y:S04]  /*1540*/  LDG.E R2, desc[UR42][R8.64] ;  /* 0x0000002a08027981 */ /* 0x001ea8000c1e1900 */
[----:B------:R-:W2:Y:S02]  /*1550*/  LDG.E R29, desc[UR42][R8.64+0x4] ;  /* 0x0000042a081d7981 */ /* 0x000ea4000c1e1900 */
[----:B--2---:R-:W-:-:S07]  /*1560*/  IMAD.IADD R29, R29, 0x1, -R2 ;  /* 0x000000011d1d7824 */ /* 0x004fce00078e0a02 */
.L_x_1138:
[----:B------:R-:W-:Y:S01]  /*1570*/  ULDC.64 UR4, c[0x0][0xa10] ;  /* 0x0002840000047ab9 */ /* 0x000fe20000000a00 */
[----:B------:R-:W2:Y:S01]  /*1580*/  LDL R10, [R1+0x24] ;  /* 0x00002400010a7983 */ /* 0x000ea20000100800 */
[----:B------:R-:W-:Y:S01]  /*1590*/  ISETP.NE.U32.AND P0, PT, RZ, UR4, PT ;  /* 0x00000004ff007c0c */ /* 0x000fe2000bf05070 */
[----:B01----:R-:W0:Y:S03]  /*15a0*/  LDC R2, c[0x0][0x448] ;  /* 0x00011200ff027b82 */ /* 0x003e260000000800 */
[----:B------:R-:W-:Y:S01]  /*15b0*/  ISETP.NE.AND.EX P0, PT, RZ, UR5, PT, P0 ;  /* 0x00000005ff007c0c */ /* 0x000fe2000bf05300 */
[----:B------:R-:W-:Y:S02]  /*15c0*/  ULDC.64 UR4, c[0x0][0xa30] ;  /* 0x00028c0000047ab9 */ /* 0x000fe40000000a00 */
[----:B------:R-:W-:-:S04]  /*15d0*/  ISETP.NE.U32.AND P1, PT, RZ, UR4, PT ;  /* 0x00000004ff007c0c */ /* 0x000fc8000bf25070 */
[----:B------:R-:W-:-:S06]  /*15e0*/  ISETP.NE.AND.EX P1, PT, RZ, UR5, PT, P1 ;  /* 0x00000005ff007c0c */ /* 0x000fcc000bf25310 */
[----:B------:R-:W1:Y:S08]  /*15f0*/  @P0 LDC.64 R4, c[0x0][0xa10] ;  /* 0x00028400ff040b82 */ /* 0x000e700000000a00 */
[----:B------:R-:W3:Y:S01]  /*1600*/  @P1 LDC.64 R6, c[0x0][0xa30] ;  /* 0x00028c00ff061b82 */ /* 0x000ee20000000a00 */
[----:B-1----:R-:W-:-:S05]  /*1610*/  @P0 IMAD.WIDE R4, R35, 0x4, R4 ;  /* 0x0000000423040825 */ /* 0x002fca00078e0204 */
[----:B------:R-:W4:Y:S04]  /*1620*/  @P0 LDG.E R8, desc[UR42][R4.64] ;  /* 0x0000002a04080981 */ /* 0x000f28000c1e1900 */
[----:B------:R-:W4:Y:S01]  /*1630*/  @P0 LDG.E R9, desc[UR42][R4.64+0x4] ;  /* 0x0000042a04090981 */ /* 0x000f22000c1e1900 */
[----:B-----5:R-:W-:Y:S02]  /*1640*/  IMAD.MOV.U32 R24, RZ, RZ, R29 ;  /* 0x000000ffff187224 */ /* 0x020fe400078e001d */
[----:B---3--:R-:W-:-:S05]  /*1650*/  @P1 IMAD.WIDE R6, R35, 0x4, R6 ;  /* 0x0000000423061825 */ /* 0x008fca00078e0206 */
[----:B------:R1:W5:Y:S01]  /*1660*/  @P1 LDG.E R24, desc[UR42][R6.64] ;  /* 0x0000002a06181981 */ /* 0x000362000c1e1900 */
[----:B0-----:R-:W-:Y:S02]  /*1670*/  ISETP.NE.AND P1, PT, R2, 0x1, PT ;  /* 0x000000010200780c */ /* 0x001fe40003f25270 */
[----:B------:R-:W0:Y:S11]  /*1680*/  LDC.64 R2, c[0x0][0x9e0] ;  /* 0x00027800ff027b82 */ /* 0x000e360000000a00 */
[----:B------:R-:W3:Y:S08]  /*1690*/  @P1 LDC R11, c[0x0][0x44c] ;  /* 0x00011300ff0b1b82 */ /* 0x000ef00000000800 */
[----:B------:R-:W1:Y:S01]  /*16a0*/  @P1 LDC R13, c[0x0][0x450] ;  /* 0x00011400ff0d1b82 */ /* 0x000e620000000800 */
[----:B0-----:R-:W-:Y:S01]  /*16b0*/  ISETP.GE.AND P2, PT, R3, 0x1, PT ;  /* 0x000000010300780c */ /* 0x001fe20003f46270 */
[----:B--2---:R-:W-:-:S05]  /*16c0*/  IMAD R12, R10, 0xc0, RZ ;  /* 0x000000c00a0c7824 */ /* 0x004fca00078e02ff */
[----:B------:R0:W-:Y:S01]  /*16d0*/  STL [R1+0xc], R12 ;  /* 0x00000c0c01007387 */ /* 0x0001e20000100800 */
[----:B----4-:R-:W-:Y:S02]  /*16e0*/  @P0 IMAD.IADD R27, R9, 0x1, -R8 ;  /* 0x00000001091b0824 */ /* 0x010fe400078e0a08 */
[----:B------:R-:W-:Y:S02]  /*16f0*/  IMAD.IADD R8, R29, 0x1, -R0 ;  /* 0x000000011d087824 */ /* 0x000fe400078e0a00 */
[----:B------:R-:W-:Y:S02]  /*1700*/  VIADD R0, R12, 0xbf ;  /* 0x000000bf0c007836 */ /* 0x000fe40000000000 */
[----:B------:R-:W-:Y:S02]  /*1710*/  IMAD.IADD R10, R8, 0x1, R27 ;  /* 0x00000001080a7824 */ /* 0x000fe400078e021b */
[----:B---3--:R-:W-:-:S03]  /*1720*/  @P1 IMAD.HI.U32 R4, R0, R11, RZ ;  /* 0x0000000b00041227 */ /* 0x008fc600078e00ff */
[----:B------:R0:W-:Y:S01]  /*1730*/  STL [R1], R10 ;  /* 0x0000000a01007387 */ /* 0x0001e20000100800 */
[----:B-1----:R-:W-:Y:S01]  /*1740*/  IMAD.MOV.U32 R7, RZ, RZ, R0 ;  /* 0x000000ffff077224 */ /* 0x002fe200078e0000 */
[----:B------:R-:W-:Y:S01]  /*1750*/  @P1 SHF.R.U32.HI R7, RZ, R13, R4 ;  /* 0x0000000dff071219 */ /* 0x000fe20000011604 */
[C---:B------:R-:W-:Y:S01]  /*1760*/  VIADD R0, R10.reuse, 0x7f ;  /* 0x0000007f0a007836 */ /* 0x040fe20000000000 */
[----:B------:R-:W-:-:S04]  /*1770*/  IADD3 R26, R10, 0x1, -R155 ;  /* 0x000000010a1a7810 */ /* 0x000fc80007ffe89b */
[----:B------:R-:W-:Y:S01]  /*1780*/  SHF.R.S32.HI R5, RZ, 0x1f, R0 ;  /* 0x0000001fff057819 */ /* 0x000fe20000011400 */
[----:B------:R-:W-:-:S03]  /*1790*/  IMAD.IADD R9, R26, 0x1, R7 ;  /* 0x000000011a097824 */ /* 0x000fc600078e0207 */
[----:B------:R-:W-:Y:S01]  /*17a0*/  LEA.HI R5, R5, R0, RZ, 0x7 ;  /* 0x0000000005057211 */ /* 0x000fe200078f38ff */
[----:B------:R-:W-:-:S03]  /*17b0*/  IMAD.IADD R2, R9, 0x1, R2 ;  /* 0x0000000109027824 */ /* 0x000fc600078e0202 */
[----:B------:R-:W-:Y:S01]  /*17c0*/  SHF.R.S32.HI R88, RZ, 0x7, R5 ;  /* 0x00000007ff587819 */ /* 0x000fe20000011405 */
[----:B0-----:R-:W-:Y:S06]  /*17d0*/  @!P2 BRA `(.L_x_1139) ;  /* 0x000000000048a947 */ /* 0x001fec0003800000 */
[C---:B------:R-:W-:Y:S01]  /*17e0*/  ISETP.GT.AND P0, PT, R9.reuse, RZ, PT ;  /* 0x000000ff0900720c */ /* 0x040fe20003f04270 */
[----:B------:R-:W-:Y:S01]  /*17f0*/  BSSY B0, `(.L_x_1140) ;  /* 0x000000e000007945 */ /* 0x000fe20003800000 */
[----:B------:R-:W-:-:S11]  /*1800*/  VIADD R0, R9, 0xffffffff ;  /* 0xffffffff09007836 */ /* 0x000fd60000000000 */
[----:B------:R-:W-:Y:S05]  /*1810*/  @P0 BRA `(.L_x_1141) ;  /* 0x00000000001c0947 */ /* 0x000fea0003800000 */
[----:B------:R-:W-:Y:S01]  /*1820*/  ISETP.NE.AND P0, PT, R3, 0x1, PT ;  /* 0x000000010300780c */ /* 0x000fe20003f05270 */
[----:B------:R-:W-:-:S12]  /*1830*/  IMAD.MOV R5, RZ, RZ, -R9 ;  /* 0x000000ffff057224 */ /* 0x000fd800078e0a09 */
[----:B------:R-:W0:Y:S02]  /*1840*/  @P0 LDC.64 R6, c[0x0][0x9e8] ;  /* 0x00027a00ff060b82 */ /* 0x000e240000000a00 */
[----:B0-----:R-:W-:-:S05]  /*1850*/  @P0 IMAD.HI.U32 R0, R5, R6, RZ ;  /* 0x0000000605000227 */ /* 0x001fca00078e00ff */
[----:B------:R-:W-:-:S04]  /*1860*/  @P0 SHF.R.U32.HI R5, RZ, R7, R0 ;  /* 0x00000007ff050219 */ /* 0x000fc80000011600 */
[----:B------:R-:W-:Y:S01]  /*1870*/  LOP3.LUT R0, RZ, R5, RZ, 0x33, !PT ;  /* 0x00000005ff007212 */ /* 0x000fe200078e33ff */
[----:B------:R-:W-:Y:S06]  /*1880*/  BRA `(.L_x_1142) ;  /* 0x0000000000107947 */ /* 0x000fec0003800000 */
.L_x_1141:
[----:B------:R-:W-:-:S13]  /*1890*/  ISETP.NE.AND P0, PT, R3, 0x1, PT ;  /* 0x000000010300780c */ /* 0x000fda0003f05270 */
[----:B------:R-:W0:Y:S02]  /*18a0*/  @P0 LDC.64 R4, c[0x0][0x9e8] ;  /* 0x00027a00ff040b82 */ /* 0x000e240000000a00 */
[----:B0-----:R-:W-:-:S05]  /*18b0*/  @P0 IMAD.HI.U32 R4, R0, R4, RZ ;  /* 0x0000000400040227 */ /* 0x001fca00078e00ff */
[----:B------:R-:W-:-:S07]  /*18c0*/  @P0 SHF.R.U32.HI R0, RZ, R5, R4 ;  /* 0x00000005ff000219 */ /* 0x000fce0000011604 */
.L_x_1142:
[----:B------:R-:W-:Y:S05]  /*18d0*/  BSYNC B0 ;  /* 0x0000000000007941 */ /* 0x000fea0003800000 */
.L_x_1140:
[----:B------:R-:W-:-:S05]  /*18e0*/  IMAD R5, R0, R3, R3 ;  /* 0x0000000300057224 */ /* 0x000fca00078e0203 */
[----:B------:R-:W-:-:S07]  /*18f0*/  VIMNMX R2, R2, R5, PT ;  /* 0x0000000502027248 */ /* 0x000fce0003fe0100 */
.L_x_1139:
[----:B------:R-:W0:Y:S01]  /*1900*/  @P1 LDC R4, c[0x0][0x44c] ;  /* 0x00011300ff041b82 */ /* 0x000e220000000800 */
[----:B------:R-:W-:Y:S01]  /*1910*/  IMAD.MOV.U32 R0, RZ, RZ, R12 ;  /* 0x000000ffff007224 */ /* 0x000fe200078e000c */
[----:B------:R-:W-:Y:S01]  /*1920*/  ULDC UR4, c[0x0][0x9dc] ;  /* 0x0002770000047ab9 */ /* 0x000fe20000000800 */
[----:B------:R-:W-:-:S05]  /*1930*/  IMAD.IADD R89, R10, 0x1, -R155 ;  /* 0x000000010a597824 */ /* 0x000fca00078e0a9b */
[----:B------:R-:W1:Y:S01]  /*1940*/  @P1 LDC R5, c[0x0][0x450] ;  /* 0x00011400ff051b82 */ /* 0x000e620000000800 */
[----:B0-----:R-:W-:-:S05]  /*1950*/  @P1 IMAD.HI.U32 R4, R12, R4, RZ ;  /* 0x000000040c041227 */ /* 0x001fca00078e00ff */
[----:B-1----:R-:W-:-:S05]  /*1960*/  @P1 SHF.R.U32.HI R0, RZ, R5, R4 ;  /* 0x00000005ff001219 */ /* 0x002fca0000011604 */
[----:B------:R-:W-:-:S04]  /*1970*/  IMAD.IADD R0, R89, 0x1, R0 ;  /* 0x0000000159007824 */ /* 0x000fc800078e0200 */
[----:B------:R-:W-:Y:S01]  /*1980*/  VIADD R4, R0, -UR4 ;  /* 0x8000000400047c36 */ /* 0x000fe20008000000 */
[----:B------:R-:W-:Y:S06]  /*1990*/  @!P2 BRA `(.L_x_1143) ;  /* 0x000000000044a947 */ /* 0x000fec0003800000 */
[----:B------:R-:W-:Y:S01]  /*19a0*/  ISETP.GT.AND P0, PT, R0, -0x1, PT ;  /* 0xffffffff0000780c */ /* 0x000fe20003f04270 */
[----:B------:R-:W-:-:S12]  /*19b0*/  BSSY B0, `(.L_x_1144) ;  /* 0x000000d000007945 */ /* 0x000fd80003800000 */
        /* <DEDUP_REMOVED lines=8> */
.L_x_1145:
[----:B------:R-:W-:-:S13]  /*1a40*/  ISETP.NE.AND P0, PT, R3, 0x1, PT ;  /* 0x000000010300780c */ /* 0x000fda0003f05270 */
[----:B------:R-:W0:Y:S02]  /*1a50*/  @P0 LDC.64 R6, c[0x0][0x9e8] ;  /* 0x00027a00ff060b82 */ /* 0x000e240000000a00 */
[----:B0-----:R-:W-:-:S05]  /*1a60*/  @P0 IMAD.HI.U32 R6, R0, R6, RZ ;  /* 0x0000000600060227 */ /* 0x001fca00078e00ff */
[----:B------:R-:W-:-:S07]  /*1a70*/  @P0 SHF.R.U32.HI R0, RZ, R7, R6 ;  /* 0x00000007ff000219 */ /* 0x000fce0000011606 */
.L_x_1146:
[----:B------:R-:W-:Y:S05]  /*1a80*/  BSYNC B0 ;  /* 0x0000000000007941 */ /* 0x000fea0003800000 */
.L_x_1144:
[----:B------:R-:W-:-:S05]  /*1a90*/  IMAD R3, R0, R3, RZ ;  /* 0x0000000300037224 */ /* 0x000fca00078e02ff */
[----:B------:R-:W-:-:S07]  /*1aa0*/  VIMNMX R4, R4, R3, !PT ;  /* 0x0000000304047248 */ /* 0x000fce0007fe0100 */
.L_x_1143:
[----:B------:R-:W-:Y:S01]  /*1ab0*/  VIADD R2, R2, 0x7f ;  /* 0x0000007f02027836 */ /* 0x000fe20000000000 */
[----:B------:R-:W-:Y:S02]  /*1ac0*/  SHF.R.S32.HI R5, RZ, 0x1f, R4 ;  /* 0x0000001fff057819 */ /* 0x000fe40000011404 */
[----:B------:R-:W-:Y:S02]  /*1ad0*/  PLOP3.LUT P3, PT, PT, PT, PT, 0x80, 0x0 ;  /* 0x000000000000781c */ /* 0x000fe40003f6f070 */
[----:B------:R-:W-:Y:S02]  /*1ae0*/  SHF.R.S32.HI R3, RZ, 0x1f, R2 ;  /* 0x0000001fff037819 */ /* 0x000fe40000011402 */
[----:B------:R-:W-:Y:S02]  /*1af0*/  LEA.HI R5, R5, R4, RZ, 0x7 ;  /* 0x0000000405057211 */ /* 0x000fe400078f38ff */
[----:B------:R-:W-:Y:S02]  /*1b00*/  LEA.HI R3, R3, R2, RZ, 0x7 ;  /* 0x0000000203037211 */ /* 0x000fe400078f38ff */
[----:B------:R-:W-:-:S02]  /*1b10*/  SHF.R.S32.HI R5, RZ, 0x7, R5 ;  /* 0x00000007ff057819 */ /* 0x000fc40000011405 */
[----:B------:R-:W-:Y:S02]  /*1b20*/  SHF.R.S32.HI R3, RZ, 0x7, R3 ;  /* 0x00000007ff037819 */ /* 0x000fe40000011403 */
[----:B------:R-:W-:Y:S02]  /*1b30*/  VIMNMX R5, RZ, R5, !PT ;  /* 0x00000005ff057248 */ /* 0x000fe40007fe0100 */
[----:B------:R-:W-:-:S03]  /*1b40*/  VIMNMX R3, R88, R3, PT ;  /* 0x0000000358037248 */ /* 0x000fc60003fe0100 */
[--C-:B------:R-:W-:Y:S02]  /*1b50*/  IMAD R5, R5, 0x80, -R8.reuse ;  /* 0x0000008005057824 */ /* 0x100fe400078e0a08 */
[----:B------:R-:W-:-:S03]  /*1b60*/  IMAD R0, R3, 0x80, -R8 ;  /* 0x0000008003007824 */ /* 0x000fc600078e0a08 */
[----:B------:R-:W-:Y:S02]  /*1b70*/  VIMNMX R5, RZ, R5, !PT ;  /* 0x00000005ff057248 */ /* 0x000fe40007fe0100 */
[----:B------:R-:W-:Y:S02]  /*1b80*/  VIMNMX R0, R0, R27, PT ;  /* 0x0000001b00007248 */ /* 0x000fe40003fe0100 */
[----:B------:R-:W-:Y:S02]  /*1b90*/  SHF.R.U32.HI R25, RZ, 0x7, R5 ;  /* 0x00000007ff197819 */ /* 0x000fe40000011605 */
[----:B------:R-:W-:-:S03]  /*1ba0*/  ISETP.GT.AND P0, PT, R0, R5, PT ;  /* 0x000000050000720c */ /* 0x000fc60003f04270 */
[----:B------:R-:W-:-:S10]  /*1bb0*/  IMAD.MOV.U32 R2, RZ, RZ, R25 ;  /* 0x000000ffff027224 */ /* 0x000fd400078e0019 */
[----:B------:R-:W-:-:S05]  /*1bc0*/  @P0 VIADD R0, R0, 0x7f ;  /* 0x0000007f00000836 */ /* 0x000fca0000000000 */
[----:B------:R-:W-:-:S04]  /*1bd0*/  @P0 SHF.R.S32.HI R3, RZ, 0x1f, R0 ;  /* 0x0000001fff030819 */ /* 0x000fc80000011400 */
[----:B------:R-:W-:-:S04]  /*1be0*/  @P0 LEA.HI R3, R3, R0, RZ, 0x7 ;  /* 0x0000000003030211 */ /* 0x000fc800078f38ff */
[----:B------:R-:W-:-:S04]  /*1bf0*/  @P0 SHF.R.S32.HI R2, RZ, 0x7, R3 ;  /* 0x00000007ff020819 */ /* 0x000fc80000011403 */
[----:B------:R-:W-:-:S13]  /*1c00*/  ISETP.GT.AND P0, PT, R2, R25, PT ;  /* 0x000000190200720c */ /* 0x000fda0003f04270 */
[----:B------:R-:W-:Y:S05]  /*1c10*/  @!P0 BRA `(.L_x_1147) ;  /* 0x0000004c00708947 */ /* 0x000fea0003800000 */
        /* <DEDUP_REMOVED lines=20> */
.L_x_1149:
[----:B------:R-:W-:Y:S05]  /*1d60*/  BSYNC B6 ;  /* 0x0000000000067941 */ /* 0x000fea0003800000 */
.L_x_1148:
        /* <DEDUP_REMOVED lines=20> */
.L_x_1151:
[----:B------:R-:W-:Y:S05]  /*1eb0*/  BSYNC B6 ;  /* 0x0000000000067941 */ /* 0x000fea0003800000 */
.L_x_1150:
[----:B------:R-:W-:Y:S01]  /*1ec0*/  ULDC.64 UR4, c[0x0][0x9f8] ;  /* 0x00027e0000047ab9 */ /* 0x000fe20000000a00 */
[----:B------:R-:W-:Y:S01]  /*1ed0*/  IMAD.MOV.U32 R0, RZ, RZ, R35 ;  /* 0x000000ffff007224 */ /* 0x000fe200078e0023 */
[----:B------:R-:W-:Y:S01]  /*1ee0*/  ISETP.NE.U32.AND P0, PT, RZ, UR4, PT ;  /* 0x00000004ff007c0c */ /* 0x000fe2000bf05070 */
[----:B------:R-:W2:Y:S01]  /*1ef0*/  LDL.64 R32, [R1+0x10] ;  /* 0x0000100001207983 */ /* 0x000ea20000100a00 */
[----:B------:R-:W0:Y:S03]  /*1f00*/  LDC.64 R68, c[0x0][0x300] ;  /* 0x0000c000ff447b82 */ /* 0x000e260000000a00 */
[----:B------:R-:W2:Y:S01]  /*1f10*/  LDL.64 R30, [R1+0x10] ;  /* 0x00001000011e7983 */ /* 0x000ea20000100a00 */
[----:B------:R-:W-:Y:S01]  /*1f20*/  ISETP.NE.AND.EX P0, PT, RZ, UR5, PT, P0 ;  /* 0x00000005ff007c0c */ /* 0x000fe2000bf05300 */
[----:B------:R-:W-:Y:S01]  /*1f30*/  IMAD.IADD R28, R28, 0x1, R29 ;  /* 0x000000011c1c7824 */ /* 0x000fe200078e021d */
[----:B------:R-:W-:Y:S01]  /*1f40*/  ULDC.64 UR6, c[0x0][0x330] ;  /* 0x0000cc0000067ab9 */ /* 0x000fe20000000a00 */
[----:B------:R-:W-:Y:S01]  /*1f50*/  SHF.R.S32.HI R153, RZ, 0x1f, R152 ;  /* 0x0000001fff997819 */ /* 0x000fe20000011498 */
[----:B------:R-:W-:Y:S01]  /*1f60*/  ULDC.64 UR8, c[0x0][0xa08] ;  /* 0x0002820000087ab9 */ /* 0x000fe20000000a00 */
[----:B------:R-:W-:Y:S01]  /*1f70*/  ULDC.64 UR4, c[0x0][0x308] ;  /* 0x0000c20000047ab9 */ /* 0x000fe20000000a00 */
[----:B------:R-:W-:Y:S01]  /*1f80*/  VIADD R81, R152, 0x20 ;  /* 0x0000002098517836 */ /* 0x000fe20000000000 */
[----:B------:R-:W3:Y:S01]  /*1f90*/  LDL R21, [R1+0x30] ;  /* 0x0000300001157983 */ /* 0x000ee20000100800 */
[----:B------:R-:W1:Y:S03]  /*1fa0*/  LDC R61, c[0x0][0x3f4] ;  /* 0x0000fd00ff3d7b82 */ /* 0x000e660000000800 */
[----:B------:R-:W4:Y:S05]  /*1fb0*/  LDL R14, [R1+0x74] ;  /* 0x00007400010e7983 */ /* 0x000f2a0000100800 */
[----:B------:R-:W0:Y:S08]  /*1fc0*/  @P0 LDC.64 R4, c[0x0][0x9f8] ;  /* 0x00027e00ff040b82 */ /* 0x000e300000000a00 */
[----:B------:R-:W1:Y:S01]  /*1fd0*/  LDC.64 R66, c[0x0][0x3f8] ;  /* 0x0000fe00ff427b82 */ /* 0x000e620000000a00 */
[----:B0-----:R-:W-:-:S05]  /*1fe0*/  @P0 IMAD.WIDE R4, R35, 0x4, R4 ;  /* 0x0000000423040825 */ /* 0x001fca00078e0204 */
[----:B------:R0:W3:Y:S01]  /*1ff0*/  @P0 LDG.E R0, desc[UR42][R4.64] ;  /* 0x0000002a04000981 */ /* 0x0000e2000c1e1900 */
[----:B------:R-:W-:Y:S01]  /*2000*/  SHF.R.S32.HI R3, RZ, 0x1f, R28 ;  /* 0x0000001fff037819 */ /* 0x000fe2000001141c */
[----:B------:R-:W-:Y:S01]  /*2010*/  IMAD.WIDE.U32 R6, R28, R68, RZ ;  /* 0x000000441c067225 */ /* 0x000fe200078e00ff */
[----:B------:R-:W-:-:S03]  /*2020*/  ISETP.NE.U32.AND P0, PT, RZ, UR8, PT ;  /* 0x00000008ff007c0c */ /* 0x000fc6000bf05070 */
[----:B------:R-:W-:Y:S02]  /*2030*/  IMAD R8, R3, R68, RZ ;  /* 0x0000004403087224 */ /* 0x000fe400078e02ff */
[----:B------:R-:W-:-:S04]  /*2040*/  IMAD.WIDE.U32 R56, R34, UR6, R152 ;  /* 0x0000000622387c25 */ /* 0x000fc8000f8e0098 */
[----:B------:R-:W-:Y:S01]  /*2050*/  IMAD R9, R28, R69, R8 ;  /* 0x000000451c097224 */ /* 0x000fe200078e0208 */
[----:B------:R-:W-:-:S03]  /*2060*/  SHF.R.S32.HI R8, RZ, 0x1f, R34 ;  /* 0x0000001fff087819 */ /* 0x000fc60000011422 */
[----:B------:R-:W-:Y:S02]  /*2070*/  IMAD.IADD R7, R7, 0x1, R9 ;  /* 0x0000000107077824 */ /* 0x000fe400078e0209 */
[C---:B0-----:R-:W-:Y:S02]  /*2080*/  IMAD R4, R8.reuse, UR6, RZ ;  /* 0x0000000608047c24 */ /* 0x041fe4000f8e02ff */
[----:B------:R-:W-:Y:S02]  /*2090*/  IMAD R8, R8, UR4, RZ ;  /* 0x0000000408087c24 */ /* 0x000fe4000f8e02ff */
[C---:B------:R-:W-:Y:S01]  /*20a0*/  IMAD R9, R34.reuse, UR7, R4 ;  /* 0x0000000722097c24 */ /* 0x040fe2000f8e0204 */
[----:B------:R-:W-:Y:S01]  /*20b0*/  ISETP.NE.AND.EX P0, PT, RZ, UR9, PT, P0 ;  /* 0x00000009ff007c0c */ /* 0x000fe2000bf05300 */
[----:B------:R-:W-:Y:S01]  /*20c0*/  IMAD.WIDE.U32 R4, R34, UR4, R6 ;  /* 0x0000000422047c25 */ /* 0x000fe2000f8e0006 */
[----:B------:R-:W-:-:S03]  /*20d0*/  ULDC.64 UR6, c[0x0][0x338] ;  /* 0x0000ce0000067ab9 */ /* 0x000fc60000000a00 */
[----:B------:R-:W-:Y:S01]  /*20e0*/  IMAD R59, R34, UR5, R8 ;  /* 0x00000005223b7c24 */ /* 0x000fe2000f8e0208 */
[----:B------:R-:W-:Y:S01]  /*20f0*/  ULDC.64 UR4, c[0x0][0x310] ;  /* 0x0000c40000047ab9 */ /* 0x000fe20000000a00 */
[----:B------:R-:W-:Y:S02]  /*2100*/  IMAD.IADD R57, R57, 0x1, R9 ;  /* 0x0000000139397824 */ /* 0x000fe400078e0209 */
[----:B------:R-:W-:Y:S02]  /*2110*/  IMAD.IADD R59, R5, 0x1, R59 ;  /* 0x00000001053b7824 */ /* 0x000fe400078e023b */
[----:B------:R-:W-:Y:S02]  /*2120*/  IMAD.MOV.U32 R58, RZ, RZ, R4 ;  /* 0x000000ffff3a7224 */ /* 0x000fe400078e0004 */
[----:B------:R-:W0:Y:S01]  /*2130*/  LDC.64 R4, c[0x0][0x408] ;  /* 0x00010200ff047b82 */ /* 0x000e220000000a00 */
[----:B--2---:R-:W-:-:S05]  /*2140*/  IMAD.MOV.U32 R30, RZ, RZ, R32 ;  /* 0x000000ffff1e7224 */ /* 0x004fca00078e0020 */
[----:B------:R-:W-:-:S05]  /*2150*/  SHF.R.S32.HI R31, RZ, 0x1f, R30 ;  /* 0x0000001fff1f7819 */ /* 0x000fca000001141e */
[----:B------:R2:W-:Y:S01]  /*2160*/  STL [R1+0x14], R31 ;  /* 0x0000141f01007387 */ /* 0x0005e20000100800 */
[----:B---3--:R-:W-:Y:S02]  /*2170*/  SHF.R.S32.HI R6, RZ, 0x1f, R0 ;  /* 0x0000001fff067819 */ /* 0x008fe40000011400 */
[----:B------:R-:W-:Y:S02]  /*2180*/  SEL R9, R0, RZ, !P0 ;  /* 0x000000ff00097207 */ /* 0x000fe40004000000 */
[----:B------:R-:W-:-:S03]  /*2190*/  SEL R10, R6, RZ, !P0 ;  /* 0x000000ff060a7207 */ /* 0x000fc60004000000 */
[----:B------:R-:W-:-:S04]  /*21a0*/  IMAD.WIDE.U32 R58, R9, UR4, R58 ;  /* 0x00000004093a7c25 */ /* 0x000fc8000f8e003a */
[----:B------:R-:W-:Y:S01]  /*21b0*/  IMAD R0, R10, UR4, RZ ;  /* 0x000000040a007c24 */ /* 0x000fe2000f8e02ff */
[----:B------:R-:W-:Y:S02]  /*21c0*/  ULDC UR4, c[0x0][0x2f4] ;  /* 0x0000bd0000047ab9 */ /* 0x000fe40000000800 */
[----:B------:R-:W-:Y:S02]  /*21d0*/  ISETP.GE.AND P1, PT, R81, UR4, PT ;  /* 0x0000000451007c0c */ /* 0x000fe4000bf26270 */
[----:B------:R-:W-:Y:S02]  /*21e0*/  ISETP.GE.AND P0, PT, R152, UR4, PT ;  /* 0x0000000498007c0c */ /* 0x000fe4000bf06270 */
[----:B------:R-:W-:Y:S01]  /*21f0*/  SEL R8, RZ, 0xffffffff, P1 ;  /* 0xffffffffff087807 */ /* 0x000fe20000800000 */
[----:B------:R-:W-:Y:S01]  /*2200*/  IMAD R11, R9, UR5, R0 ;  /* 0x00000005090b7c24 */ /* 0x000fe2000f8e0200 */
[----:B------:R-:W-:Y:S01]  /*2210*/  SEL R0, RZ, 0x1, P0 ;  /* 0x00000001ff007807 */ /* 0x000fe20000000000 */
[----:B------:R-:W-:-:S02]  /*2220*/  IMAD R10, R10, UR6, RZ ;  /* 0x000000060a0a7c24 */ /* 0x000fc4000f8e02ff */
[----:B------:R-:W-:-:S05]  /*2230*/  IMAD.SHL.U32 R15, R8, 0x2, RZ ;  /* 0x00000002080f7824 */ /* 0x000fca00078e00ff */
[----:B------:R-:W-:Y:S01]  /*2240*/  LOP3.LUT R0, R15, 0x2, R0, 0xe2, !PT ;  /* 0x000000020f007812 */ /* 0x000fe200078ee200 */
[----:B------:R-:W-:Y:S02]  /*2250*/  IMAD R15, R9, UR7, R10 ;  /* 0x00000007090f7c24 */ /* 0x000fe4000f8e020a */
[----:B------:R-:W3:Y:S01]  /*2260*/  LDL R10, [R1+0x3c] ;  /* 0x00003c00010a7983 */ /* 0x000ee20000100800 */
[----:B------:R-:W-:Y:S01]  /*2270*/  SHF.R.S32.HI R20, RZ, 0x1f, R23 ;  /* 0x0000001fff147819 */ /* 0x000fe20000011417 */
[----:B------:R-:W-:-:S04]  /*2280*/  IMAD.WIDE.U32 R6, R23, R68, R152 ;  /* 0x0000004417067225 */ /* 0x000fc800078e0098 */
[----:B------:R-:W-:Y:S01]  /*2290*/  IMAD R12, R20, R68, RZ ;  /* 0x00000044140c7224 */ /* 0x000fe200078e02ff */
[----:B------:R-:W-:Y:S01]  /*22a0*/  IADD3 R75, P0, R58, R6, RZ ;  /* 0x000000063a4b7210 */ /* 0x000fe20007f1e0ff */
[----:B------:R-:W-:Y:S02]  /*22b0*/  IMAD.IADD R80, R59, 0x1, R11 ;  /* 0x000000013b507824 */ /* 0x000fe400078e020b */
[----:B------:R-:W-:-:S05]  /*22c0*/  IMAD R13, R23, R69, R12 ;  /* 0x00000045170d7224 */ /* 0x000fca00078e020c */
[----:B------:R-:W-:Y:S02]  /*22d0*/  IADD3.X R74, R80, R7, R13, P0, !PT ;  /* 0x00000007504a7210 */ /* 0x000fe400007fe40d */
[-C--:B-1----:R-:W-:Y:S01]  /*22e0*/  ISETP.GE.AND P0, PT, R152, R61.reuse, PT ;  /* 0x0000003d9800720c */ /* 0x082fe20003f06270 */
[-C--:B------:R-:W-:Y:S01]  /*22f0*/  IMAD R6, R20, R66.reuse, RZ ;  /* 0x0000004214067224 */ /* 0x080fe200078e02ff */
[----:B------:R-:W-:Y:S01]  /*2300*/  ISETP.GE.AND P2, PT, R81, R61, PT ;  /* 0x0000003d5100720c */ /* 0x000fe20003f46270 */
[----:B------:R-:W-:Y:S01]  /*2310*/  IMAD.WIDE.U32 R54, R23, R66, R30 ;  /* 0x0000004217367225 */ /* 0x000fe200078e001e */
[----:B------:R-:W-:-:S03]  /*2320*/  SEL R7, R61, RZ, P0 ;  /* 0x000000ff3d077207 */ /* 0x000fc60000000000 */
[----:B0-----:R-:W-:Y:S02]  /*2330*/  IMAD.WIDE.U32 R50, R23, R4, R30 ;  /* 0x0000000417327225 */ /* 0x001fe400078e001e */
[----:B------:R-:W0:Y:S02]  /*2340*/  S2R R30, SR_TID.X ;  /* 0x00000000001e7919 */ /* 0x000e240000002100 */
[----:B------:R-:W-:-:S04]  /*2350*/  IMAD.WIDE.U32 R56, R9, UR6, R56 ;  /* 0x0000000609387c25 */ /* 0x000fc8000f8e0038 */
[----:B------:R-:W-:Y:S01]  /*2360*/  IMAD R9, R23, R67, R6 ;  /* 0x0000004317097224 */ /* 0x000fe200078e0206 */
[----:B------:R-:W-:Y:S01]  /*2370*/  SEL R6, R61, RZ, P2 ;  /* 0x000000ff3d067207 */ /* 0x000fe20001000000 */
[----:B------:R-:W-:Y:S02]  /*2380*/  IMAD R8, R20, R4, RZ ;  /* 0x0000000414087224 */ /* 0x000fe400078e02ff */
[----:B------:R-:W-:Y:S02]  /*2390*/  IMAD.IADD R7, R152, 0x1, R7 ;  /* 0x0000000198077824 */ /* 0x000fe400078e0207 */
[C---:B------:R-:W-:Y:S02]  /*23a0*/  IMAD R13, R23.reuse, R5, R8 ;  /* 0x00000005170d7224 */ /* 0x040fe400078e0208 */
[----:B------:R-:W-:-:S04]  /*23b0*/  IMAD.WIDE.U32 R52, R23, R66, R152 ;  /* 0x0000004217347225 */ /* 0x000fc800078e0098 */
[----:B------:R-:W-:Y:S01]  /*23c0*/  IMAD.IADD R8, R81, 0x1, R6 ;  /* 0x0000000151087824 */ /* 0x000fe200078e0206 */
[----:B------:R-:W-:Y:S01]  /*23d0*/  SHF.R.S32.HI R6, RZ, 0x1f, R7 ;  /* 0x0000001fff067819 */ /* 0x000fe20000011407 */
[----:B------:R-:W-:Y:S02]  /*23e0*/  IMAD.IADD R55, R55, 0x1, R9 ;  /* 0x0000000137377824 */ /* 0x000fe400078e0209 */
[----:B------:R-:W-:Y:S01]  /*23f0*/  IMAD.IADD R53, R9, 0x1, R53 ;  /* 0x0000000109357824 */ /* 0x000fe200078e0235 */
[----:B------:R-:W-:Y:S02]  /*2400*/  SHF.R.S32.HI R9, RZ, 0x1f, R8 ;  /* 0x0000001fff097819 */ /* 0x000fe40000011408 */
[CC--:B------:R-:W-:Y:S02]  /*2410*/  LEA.HI R73, R6.reuse, R7.reuse, RZ, 0x4 ;  /* 0x0000000706497211 */ /* 0x0c0fe400078f20ff */
[----:B------:R-:W-:Y:S02]  /*2420*/  LEA.HI R6, R6, R7, RZ, 0x5 ;  /* 0x0000000706067211 */ /* 0x000fe400078f28ff */
[----:B------:R-:W-:-:S02]  /*2430*/  LEA.HI R72, R9, R8, RZ, 0x4 ;  /* 0x0000000809487211 */ /* 0x000fc400078f20ff */
[----:B------:R-:W-:Y:S01]  /*2440*/  LEA.HI R8, R9, R8, RZ, 0x5 ;  /* 0x0000000809087211 */ /* 0x000fe200078f28ff */
[----:B------:R-:W-:Y:S01]  /*2450*/  IMAD.SHL.U32 R7, R6, 0x80, RZ ;  /* 0x0000008006077824 */ /* 0x000fe200078e00ff */
[C---:B------:R-:W-:Y:S02]  /*2460*/  LOP3.LUT R6, R21.reuse, 0x10, R73, 0xf8, !PT ;  /* 0x0000001015067812 */ /* 0x040fe400078ef849 */
[----:B-----5:R-:W-:Y:S01]  /*2470*/  SHF.R.S32.HI R11, RZ, 0x1f, R24 ;  /* 0x0000001fff0b7819 */ /* 0x020fe20000011418 */
[----:B------:R-:W-:Y:S01]  /*2480*/  IMAD.SHL.U32 R9, R8, 0x80, RZ ;  /* 0x0000008008097824 */ /* 0x000fe200078e00ff */
[----:B------:R-:W-:Y:S02]  /*2490*/  LOP3.LUT R8, R21, 0x10, R72, 0xf8, !PT ;  /* 0x0000001015087812 */ /* 0x000fe400078ef848 */
[----:B------:R-:W-:Y:S02]  /*24a0*/  LOP3.LUT R7, R7, 0xfffff000, RZ, 0xc0, !PT ;  /* 0xfffff00007077812 */ /* 0x000fe400078ec0ff */
[----:B----4-:R-:W-:Y:S01]  /*24b0*/  LOP3.LUT R6, R6, R14, RZ, 0x3c, !PT ;  /* 0x0000000e06067212 */ /* 0x010fe200078e3cff */
[----:B------:R-:W-:Y:S01]  /*24c0*/  IMAD.WIDE.U32 R48, R23, R4, R152 ;  /* 0x0000000417307225 */ /* 0x000fe200078e0098 */
[----:B------:R-:W-:-:S02]  /*24d0*/  P2R R82, PR, RZ, 0x4 ;  /* 0x00000004ff527803 */ /* 0x000fc40000000000 */
[----:B------:R-:W-:Y:S02]  /*24e0*/  LOP3.LUT R9, R9, 0xfffff000, RZ, 0xc0, !PT ;  /* 0xfffff00009097812 */ /* 0x000fe400078ec0ff */
[----:B------:R-:W-:Y:S02]  /*24f0*/  LOP3.LUT R8, R8, R14, RZ, 0x3c, !PT ;  /* 0x0000000e08087212 */ /* 0x000fe400078e3cff */
[----:B------:R-:W-:Y:S01]  /*2500*/  IADD3 R46, P2, R23, R28, RZ ;  /* 0x0000001c172e7210 */ /* 0x000fe20007f5e0ff */
[----:B------:R-:W-:Y:S02]  /*2510*/  IMAD.IADD R51, R51, 0x1, R13 ;  /* 0x0000000133337824 */ /* 0x000fe400078e020d */
[----:B------:R-:W-:Y:S02]  /*2520*/  IMAD.IADD R49, R13, 0x1, R49 ;  /* 0x000000010d317824 */ /* 0x000fe400078e0231 */
[----:B------:R-:W-:-:S04]  /*2530*/  IMAD.WIDE.U32 R54, R24, R66, R54 ;  /* 0x0000004218367225 */ /* 0x000fc800078e0036 */
[----:B------:R-:W-:Y:S02]  /*2540*/  VIADD R65, R152, 0x40 ;  /* 0x0000004098417836 */ /* 0x000fe40000000000 */
[----:B------:R-:W-:Y:S01]  /*2550*/  IMAD.X R47, R20, 0x1, R3, P2 ;  /* 0x00000001142f7824 */ /* 0x000fe200010e0603 */
[----:B------:R-:W-:Y:S01]  /*2560*/  LOP3.LUT R20, R73, 0xfffffff0, RZ, 0xc0, !PT ;  /* 0xfffffff049147812 */ /* 0x000fe200078ec0ff */
[----:B------:R-:W-:Y:S01]  /*2570*/  IMAD.WIDE.U32 R52, R24, R66, R52 ;  /* 0x0000004218347225 */ /* 0x000fe200078e0034 */
[----:B------:R-:W-:-:S03]  /*2580*/  SHF.L.U64.HI R69, R68, 0x7, R69 ;  /* 0x0000000744457819 */ /* 0x000fc60000010245 */
[----:B------:R-:W-:Y:S01]  /*2590*/  IMAD.WIDE.U32 R50, R24, R4, R50 ;  /* 0x0000000418327225 */ /* 0x000fe200078e0032 */
[----:B------:R-:W-:-:S03]  /*25a0*/  SHF.L.U64.HI R64, R4, 0x7, R5 ;  /* 0x0000000704407819 */ /* 0x000fc60000010205 */
[----:B------:R-:W-:Y:S01]  /*25b0*/  IMAD.WIDE.U32 R48, R24, R4, R48 ;  /* 0x0000000418307225 */ /* 0x000fe200078e0030 */
[C---:B------:R-:W-:Y:S02]  /*25c0*/  LOP3.LUT R60, R0.reuse, 0x1, RZ, 0xc0, !PT ;  /* 0x00000001003c7812 */ /* 0x040fe400078ec0ff */
[----:B------:R-:W-:Y:S01]  /*25d0*/  LOP3.LUT R45, R0, 0x2, RZ, 0xc0, !PT ;  /* 0x00000002002d7812 */ /* 0x000fe200078ec0ff */
[----:B------:R-:W-:Y:S01]  /*25e0*/  IMAD.SHL.U32 R63, R4, 0x80, RZ ;  /* 0x00000080043f7824 */ /* 0x000fe200078e00ff */
[----:B------:R-:W-:Y:S01]  /*25f0*/  ISETP.GE.AND P1, PT, R65, UR4, PT ;  /* 0x0000000441007c0c */ /* 0x000fe2000bf26270 */
[----:B------:R-:W-:Y:S02]  /*2600*/  IMAD.SHL.U32 R68, R68, 0x80, RZ ;  /* 0x0000008044447824 */ /* 0x000fe400078e00ff */
[----:B------:R-:W-:Y:S02]  /*2610*/  IMAD.SHL.U32 R61, R61, 0x2, RZ ;  /* 0x000000023d3d7824 */ /* 0x000fe400078e00ff */
[----:B------:R-:W-:Y:S01]  /*2620*/  IMAD.IADD R0, R57, 0x1, R15 ;  /* 0x0000000139007824 */ /* 0x000fe200078e020f */
[----:B---3--:R-:W-:Y:S01]  /*2630*/  IADD3 R71, R6, R7, R10 ;  /* 0x0000000706477210 */ /* 0x008fe20007ffe00a */
[----:B------:R-:W-:-:S02]  /*2640*/  IMAD R6, R11, R66, RZ ;  /* 0x000000420b067224 */ /* 0x000fc400078e02ff */
[----:B------:R-:W-:Y:S01]  /*2650*/  IMAD R11, R11, R4, RZ ;  /* 0x000000040b0b7224 */ /* 0x000fe200078e02ff */
[----:B------:R-:W-:Y:S01]  /*2660*/  IADD3 R70, R8, R9, R10 ;  /* 0x0000000908467210 */ /* 0x000fe20007ffe00a */
[C---:B------:R-:W-:Y:S01]  /*2670*/  IMAD R21, R24.reuse, R67, R6 ;  /* 0x0000004318157224 */ /* 0x040fe200078e0206 */
[----:B0-----:R-:W-:Y:S01]  /*2680*/  SHF.R.U32.HI R10, RZ, 0x7, R30 ;  /* 0x00000007ff0a7819 */ /* 0x001fe2000001161e */
[----:B------:R-:W-:Y:S01]  /*2690*/  IMAD R11, R24, R5, R11 ;  /* 0x00000005180b7224 */ /* 0x000fe200078e020b */
[----:B------:R-:W-:Y:S01]  /*26a0*/  LOP3.LUT R7, R72, 0xfffffff0, RZ, 0xc0, !PT ;  /* 0xfffffff048077812 */ /* 0x000fe200078ec0ff */
[----:B------:R-:W-:Y:S01]  /*26b0*/  IMAD.IADD R44, R55, 0x1, R21 ;  /* 0x00000001372c7824 */ /* 0x000fe200078e0215 */
[C---:B------:R-:W-:Y:S01]  /*26c0*/  SHF.L.U64.HI R67, R66.reuse, 0x7, R67 ;  /* 0x0000000742437819 */ /* 0x040fe20000010243 */
[----:B------:R-:W-:Y:S01]  /*26d0*/  IMAD.SHL.U32 R66, R66, 0x80, RZ ;  /* 0x0000008042427824 */ /* 0x000fe200078e00ff */
[----:B------:R-:W-:Y:S01]  /*26e0*/  SHF.R.S32.HI R4, RZ, 0x1f, R20 ;  /* 0x0000001fff047819 */ /* 0x000fe20000011414 */
[----:B------:R-:W-:Y:S01]  /*26f0*/  VIADD R62, R10, 0x8 ;  /* 0x000000080a3e7836 */ /* 0x000fe20000000000 */
[----:B------:R-:W-:Y:S01]  /*2700*/  SHF.R.S32.HI R3, RZ, 0x1f, R7 ;  /* 0x0000001fff037819 */ /* 0x000fe20000011407 */
[----:B------:R-:W-:-:S02]  /*2710*/  IMAD.IADD R21, R21, 0x1, R53 ;  /* 0x0000000115157824 */ /* 0x000fc400078e0235 */
[----:B------:R-:W-:Y:S02]  /*2720*/  IMAD.IADD R6, R51, 0x1, R11 ;  /* 0x0000000133067824 */ /* 0x000fe400078e020b */
[----:B--2---:R-:W-:-:S07]  /*2730*/  IMAD.IADD R5, R11, 0x1, R49 ;  /* 0x000000010b057824 */ /* 0x004fce00078e0231 */
.L_x_1191:
[----:B------:R-:W2:Y:S01]  /*2740*/  LDL R8, [R1+0x48] ;  /* 0x0000480001087983 */ /* 0x000ea20000100800 */
[----:B0-----:R-:W0:Y:S01]  /*2750*/  LDC R87, c[0x0][0x3f4] ;  /* 0x0000fd00ff577b82 */ /* 0x001e220000000800 */
        /* <DEDUP_REMOVED lines=38> */
[----:B------:R-:W2:Y:S01]  /*29c0*/  LDL.64 R90, [R1+0x10] ;  /* 0x00001000015a7983 */ /* 0x000ea20000100a00 */
[----:B------:R-:W-:Y:S01]  /*29d0*/  ULDC.64 UR4, c[0x0][0x3e8] ;  /* 0x0000fa0000047ab9 */ /* 0x000fe20000000a00 */
[----:B------:R-:W-:Y:S02]  /*29e0*/  ULDC.64 UR6, c[0x0][0x400] ;  /* 0x0001000000067ab9 */ /* 0x000fe40000000a00 */
[----:B------:R-:W3:Y:S04]  /*29f0*/  LDL R83, [R1+0x34] ;  /* 0x0000340001537983 */ /* 0x000ee80000100800 */
[----:B------:R-:W4:Y:S01]  /*2a00*/  LDL R78, [R1+0x38] ;  /* 0x00003800014e7983 */ /* 0x000f220000100800 */
[----:B------:R-:W-:Y:S02]  /*2a10*/  IADD3 R40, P3, P5, R54, UR4, R40 ;  /* 0x0000000436287c10 */ /* 0x000fe4000fd7e028 */
[----:B------:R-:W-:-:S02]  /*2a20*/  CS2R R34, SRZ ;  /* 0x0000000000227805 */ /* 0x000fc4000001ff00 */
[----:B------:R-:W-:Y:S02]  /*2a30*/  CS2R R36, SRZ ;  /* 0x0000000000247805 */ /* 0x000fe4000001ff00 */
[----:B------:R-:W-:Y:S02]  /*2a40*/  IADD3.X R41, R44, UR5, R42, P3, P5 ;  /* 0x000000052c297c10 */ /* 0x000fe40009fea42a */
[----:B------:R-:W-:-:S04]  /*2a50*/  IADD3 R38, P3, P5, R50, UR6, R38 ;  /* 0x0000000632267c10 */ /* 0x000fc8000fd7e026 */
[----:B------:R-:W-:Y:S02]  /*2a60*/  IADD3.X R39, R6, UR7, R43, P3, P5 ;  /* 0x0000000706277c10 */ /* 0x000fe40009fea42b */
[----:B------:R-:W-:Y:S02]  /*2a70*/  CS2R R28, SRZ ;  /* 0x00000000001c7805 */ /* 0x000fe4000001ff00 */
[----:B------:R-:W-:Y:S02]  /*2a80*/  CS2R R12, SRZ ;  /* 0x00000000000c7805 */ /* 0x000fe4000001ff00 */
[----:B------:R-:W-:Y:S02]  /*2a90*/  CS2R R30, SRZ ;  /* 0x00000000001e7805 */ /* 0x000fe4000001ff00 */
[----:B------:R-:W-:Y:S02]  /*2aa0*/  CS2R R14, SRZ ;  /* 0x00000000000e7805 */ /* 0x000fe4000001ff00 */
[----:B--2---:R-:W-:-:S02]  /*2ab0*/  ISETP.GE.AND P5, PT, R90, R87, PT ;  /* 0x000000575a00720c */ /* 0x004fc40003fa6270 */
[----:B---3--:R-:W-:-:S11]  /*2ac0*/  ISETP.GE.AND P3, PT, R83, R87, PT ;  /* 0x000000575300720c */ /* 0x008fd60003f66270 */
[----:B------:R0:W5:Y:S04]  /*2ad0*/  @!P5 LDG.E.64 R34, desc[UR42][R40.64] ;  /* 0x0000002a2822d981 */ /* 0x000168000c1e1b00 */
[----:B------:R0:W5:Y:S01]  /*2ae0*/  @!P5 LDG.E.64 R36, desc[UR42][R38.64] ;  /* 0x0000002a2624d981 */ /* 0x000162000c1e1b00 */
[----:B----4-:R-:W-:-:S03]  /*2af0*/  ISETP.GE.AND P5, PT, R78, R87, PT ;  /* 0x000000574e00720c */ /* 0x010fc60003fa6270 */
[----:B------:R0:W5:Y:S04]  /*2b00*/  @!P3 LDG.E.64 R28, desc[UR42][R40.64+0x10] ;  /* 0x0000102a281cb981 */ /* 0x000168000c1e1b00 */
[----:B------:R0:W5:Y:S06]  /*2b10*/  @!P3 LDG.E.64 R30, desc[UR42][R38.64+0x10] ;  /* 0x0000102a261eb981 */ /* 0x00016c000c1e1b00 */
[----:B------:R0:W5:Y:S04]  /*2b20*/  @!P5 LDG.E.64 R12, desc[UR42][R40.64+0x20] ;  /* 0x0000202a280cd981 */ /* 0x000168000c1e1b00 */
[----:B------:R0:W5:Y:S02]  /*2b30*/  @!P5 LDG.E.64 R14, desc[UR42][R38.64+0x20] ;  /* 0x0000202a260ed981 */ /* 0x000164000c1e1b00 */
.L_x_1156:
[----:B------:R-:W-:Y:S05]  /*2b40*/  BSYNC B1 ;  /* 0x0000000000017941 */ /* 0x000fea0003800000 */
.L_x_1155:
        /* <DEDUP_REMOVED lines=10> */
.L_x_1157:
[----:B------:R-:W2:Y:S01]  /*2bf0*/  LDL R8, [R1+0x8] ;  /* 0x0000080001087983 */ /* 0x000ea20000100800 */
[----:B------:R-:W-:Y:S01]  /*2c00*/  IMAD R83, R18, 0x8, R16 ;  /* 0x0000000812537824 */ /* 0x000fe200078e0210 */
[----:B------:R-:W-:Y:S01]  /*2c10*/  BSSY B1, `(.L_x_1158) ;  /* 0x0000004000017945 */ /* 0x000fe20003800000 */
[----:B--2---:R-:W-:-:S04]  /*2c20*/  SHF.L.U32 R86, R8, 0x1f, RZ ;  /* 0x0000001f08567819 */ /* 0x004fc800000006ff */
[----:B------:R-:W0:Y:S02]  /*2c30*/  SYNCS.PHASECHK.TRANS64.TRYWAIT P5, [R83+URZ+0x19c90], R86 ;  /* 0x019c9056530075a7 */ /* 0x000e2400080a017f */
[----:B0-----:R-:W-:Y:S05]  /*2c40*/  @!P5 BRA `(.L_x_1159) ;  /* 0x000001e00058d947 */ /* 0x001fea0003800000 */
.L_x_1484:
[----:B------:R-:W-:Y:S05]  /*2c50*/  BSYNC B1 ;  /* 0x0000000000017941 */ /* 0x000fea0003800000 */
.L_x_1158:
[----:B------:R-:W-:Y:S05]  /*2c60*/  @P4 BRA `(.L_x_1160) ;  /* 0x0000003800544947 */ /* 0x000fea0003800000 */
[----:B------:R-:W-:Y:S01]  /*2c70*/  ISETP.NE.AND P4, PT, R60, RZ, PT ;  /* 0x000000ff3c00720c */ /* 0x000fe20003f85270 */
[----:B------:R-:W-:-:S12]  /*2c80*/  BSSY B1, `(.L_x_1161) ;  /* 0x0000070000017945 */ /* 0x000fd80003800000 */
[----:B------:R-:W-:Y:S05]  /*2c90*/  @!P4 BRA `(.L_x_1162) ;  /* 0x0000000400b8c947 */ /* 0x000fea0003800000 */
[----:B------:R-:W2:Y:S01]  /*2ca0*/  LDL.64 R76, [R1+0x10] ;  /* 0x00001000014c7983 */ /* 0x000ea20000100a00 */
[----:B------:R-:W-:Y:S03]  /*2cb0*/  BSSY B2, `(.L_x_1163) ;  /* 0x000006b000027945 */ /* 0x000fe60003800000 */
[----:B------:R1:W3:Y:S01]  /*2cc0*/  LDS.128 R8, [R84+0x13800] ;  /* 0x0138000054087984 */ /* 0x0002e20000000c00 */
[----:B--2---:R-:W-:-:S13]  /*2cd0*/  ISETP.GE.AND P4, PT, R76, R87, PT ;  /* 0x000000574c00720c */ /* 0x004fda0003f86270 */
[----:B-1-3--:R-:W-:Y:S05]  /*2ce0*/  @P4 BRA `(.L_x_1164) ;  /* 0x00000004009c4947 */ /* 0x00afea0003800000 */
        /* <DEDUP_REMOVED lines=24> */
[-C--:B------:R-:W-:Y:S01]  /*2e70*/  FMUL.FTZ R93, R37, R90.reuse ;  /* 0x0000005a255d7220 */ /* 0x080fe20000410000 */
[--C-:B------:R-:W-:Y:S02]  /*2e80*/  HADD2.F32 R79, -RZ, R78.reuse.H0_H0 ;  /* 0x2000004eff4f7230 */ /* 0x100fe40000004100 */
[C---:B------:R-:W-:Y:S01]  /*2e90*/  FMUL.FTZ R90, R8.reuse, R90 ;  /* 0x0000005a085a7220 */ /* 0x040fe20000410000 */
[--C-:B------:R-:W-:Y:S02]  /*2ea0*/  HADD2.F32 R77, -RZ, R9.reuse.H1_H1 ;  /* 0x30000009ff4d7230 */ /* 0x100fe40000004100 */
[----:B------:R-:W-:Y:S02]  /*2eb0*/  HADD2.F32 R76, -RZ, R9.H0_H0 ;  /* 0x20000009ff4c7230 */ /* 0x000fe40000004100 */
[----:B------:R-:W-:Y:S01]  /*2ec0*/  FFMA.FTZ R8, R8, R79, -R93 ;  /* 0x0000004f08087223 */ /* 0x000fe2000001085d */
[----:B------:R-:W-:Y:S02]  /*2ed0*/  HADD2.F32 R78, -RZ, R78.H1_H1 ;  /* 0x3000004eff4e7230 */ /* 0x000fe40000004100 */
[----:B------:R-:W-:Y:S01]  /*2ee0*/  FMUL.FTZ R93, R77, R91 ;  /* 0x0000005b4d5d7220 */ /* 0x000fe20000410000 */
[----:B------:R-:W-:Y:S01]  /*2ef0*/  FFMA.FTZ R9, R37, R79, R90 ;  /* 0x0000004f25097223 */ /* 0x000fe2000001005a */
[C---:B------:R-:W-:Y:S01]  /*2f00*/  FMUL.FTZ R92, R76.reuse, R91 ;  /* 0x0000005b4c5c7220 */ /* 0x040fe20000410000 */
[----:B------:R-:W-:Y:S01]  /*2f10*/  F2FP.F16.E4M3.UNPACK_B R37, R36.H1 ;  /* 0x00000024ff25723e */ /* 0x000fe200030006ff */
[----:B------:R-:W-:Y:S01]  /*2f20*/  FFMA.FTZ R93, R76, R78, -R93 ;  /* 0x0000004e4c5d7223 */ /* 0x000fe2000001085d */
[----:B------:R-:W-:Y:S01]  /*2f30*/  F2FP.F16.E4M3.UNPACK_B R36, R36 ;  /* 0x00000024ff24723e */ /* 0x000fe200020006ff */
        /* <DEDUP_REMOVED lines=21> */
[--C-:B------:R-:W-:Y:S01]  /*3090*/  HADD2.F32 R79, -RZ, R76.reuse.H1_H1 ;  /* 0x3000004cff4f7230 */ /* 0x100fe20000004100 */
[----:B------:R-:W-:Y:S01]  /*30a0*/  F2FP.SATFINITE.E4M3.F32.PACK_AB_MERGE_C R43, R78, R43, RZ ;  /* 0x0000002b4e2b723e */ /* 0x000fe200048070ff */
[----:B------:R-:W-:Y:S01]  /*30b0*/  HADD2.F32 R78, -RZ, R76.H0_H0 ;  /* 0x2000004cff4e7230 */ /* 0x000fe20000004100 */
[----:B------:R-:W-:Y:S01]  /*30c0*/  F2FP.F16.E4M3.UNPACK_B R77, R10.H1 ;  /* 0x0000000aff4d723e */ /* 0x000fe200030006ff */
[--C-:B------:R-:W-:Y:S01]  /*30d0*/  HADD2.F32 R92, -RZ, R94.reuse.H1_H1 ;  /* 0x3000005eff5c7230 */ /* 0x100fe20000004100 */
[----:B------:R-:W-:Y:S01]  /*30e0*/  F2FP.F16.E4M3.UNPACK_B R93, R35 ;  /* 0x00000023ff5d723e */ /* 0x000fe200020006ff */
[----:B------:R-:W-:Y:S01]  /*30f0*/  HADD2.F32 R94, -RZ, R94.H0_H0 ;  /* 0x2000005eff5e7230 */ /* 0x000fe20000004100 */
[-C--:B------:R-:W-:Y:S01]  /*3100*/  F2FP.F16.E4M3.UNPACK_B R76, R34.reuse.H1 ;  /* 0x00000022ff4c723e */ /* 0x080fe200030006ff */
[----:B------:R-:W-:Y:S01]  /*3110*/  HADD2.F32 R35, -RZ, R77.H1_H1 ;  /* 0x3000004dff237230 */ /* 0x000fe20000004100 */
[----:B------:R-:W-:Y:S01]  /*3120*/  F2FP.F16.E4M3.UNPACK_B R90, R34 ;  /* 0x00000022ff5a723e */ /* 0x000fe200020006ff */
[----:B------:R-:W-:-:S02]  /*3130*/  HADD2.F32 R96, -RZ, R93.H1_H1 ;  /* 0x3000005dff607230 */ /* 0x000fc40000004100 */
[-C--:B------:R-:W-:Y:S01]  /*3140*/  FMUL.FTZ R95, R79, R92.reuse ;  /* 0x0000005c4f5f7220 */ /* 0x080fe20000410000 */
[----:B------:R-:W-:Y:S02]  /*3150*/  HADD2.F32 R91, -RZ, R76.H1_H1 ;  /* 0x3000004cff5b7230 */ /* 0x000fe40000004100 */
[C---:B------:R-:W-:Y:S01]  /*3160*/  FMUL.FTZ R100, R78.reuse, R92 ;  /* 0x0000005c4e647220 */ /* 0x040fe20000410000 */
[----:B------:R-:W-:Y:S02]  /*3170*/  HADD2.F32 R77, -RZ, R77.H0_H0 ;  /* 0x2000004dff4d7230 */ /* 0x000fe40000004100 */
[----:B------:R-:W-:Y:S01]  /*3180*/  FMUL.FTZ R98, R35, R96 ;  /* 0x0000006023627220 */ /* 0x000fe20000410000 */
[----:B------:R-:W-:Y:S02]  /*3190*/  HADD2.F32 R92, -RZ, R90.H1_H1 ;  /* 0x3000005aff5c7230 */ /* 0x000fe40000004100 */
[----:B------:R-:W-:Y:S01]  /*31a0*/  FFMA.FTZ R34, R78, R91, -R95 ;  /* 0x0000005b4e227223 */ /* 0x000fe2000001085f */
[----:B------:R-:W-:Y:S01]  /*31b0*/  F2FP.F16.E4M3.UNPACK_B R10, R10 ;  /* 0x0000000aff0a723e */ /* 0x000fe200020006ff */
[----:B------:R-:W-:Y:S01]  /*31c0*/  FMUL.FTZ R96, R77, R96 ;  /* 0x000000604d607220 */ /* 0x000fe20000410000 */
[----:B------:R-:W-:Y:S01]  /*31d0*/  F2FP.F16.E4M3.UNPACK_B R78, R11 ;  /* 0x0000000bff4e723e */ /* 0x000fe200020006ff */
[----:B------:R-:W-:Y:S01]  /*31e0*/  FFMA.FTZ R11, R79, R91, R100 ;  /* 0x0000005b4f0b7223 */ /* 0x000fe20000010064 */
[-C--:B------:R-:W-:Y:S01]  /*31f0*/  FFMA.FTZ R98, R77, R92.reuse, -R98 ;  /* 0x0000005c4d627223 */ /* 0x080fe20000010862 */
[----:B------:R-:W-:Y:S01]  /*3200*/  FFMA.FTZ R79, R35, R92, R96 ;  /* 0x0000005c234f7223 */ /* 0x000fe20000010060 */
[----:B------:R-:W-:Y:S01]  /*3210*/  HADD2.F32 R35, -RZ, R10.H0_H0 ;  /* 0x2000000aff237230 */ /* 0x000fe20000004100 */
[----:B------:R-:W-:Y:S01]  /*3220*/  F2FP.SATFINITE.E4M3.F32.PACK_AB_MERGE_C R9, R9, R8, R42 ;  /* 0x000000080909723e */ /* 0x000fe2000480702a */
[----:B------:R-:W-:Y:S01]  /*3230*/  HADD2.F32 R77, -RZ, R78.H0_H0 ;  /* 0x2000004eff4d7230 */ /* 0x000fe20000004100 */
[----:B------:R-:W-:Y:S01]  /*3240*/  F2FP.SATFINITE.E4M3.F32.PACK_AB_MERGE_C R11, R11, R34, RZ ;  /* 0x000000220b0b723e */ /* 0x000fe200048070ff */
[----:B------:R-:W-:Y:S01]  /*3250*/  HADD2.F32 R10, -RZ, R10.H1_H1 ;  /* 0x3000000aff0a7230 */ /* 0x000fe20000004100 */
[----:B------:R-:W-:Y:S01]  /*3260*/  F2FP.SATFINITE.E4M3.F32.PACK_AB_MERGE_C R79, R79, R98, RZ ;  /* 0x000000624f4f723e */ /* 0x000fe200048070ff */
[----:B------:R-:W-:-:S02]  /*3270*/  HADD2.F32 R93, -RZ, R93.H0_H0 ;  /* 0x2000005dff5d7230 */ /* 0x000fc40000004100 */
[----:B------:R-:W-:Y:S01]  /*3280*/  FMUL.FTZ R91, R77, R94 ;  /* 0x0000005e4d5b7220 */ /* 0x000fe20000410000 */
[----:B------:R-:W-:Y:S01]  /*3290*/  HADD2.F32 R78, -RZ, R78.H1_H1 ;  /* 0x3000004eff4e7230 */ /* 0x000fe20000004100 */
[----:B------:R-:W-:Y:S01]  /*32a0*/  F2FP.SATFINITE.E4M3.F32.PACK_AB_MERGE_C R8, R37, R36, R43 ;  /* 0x000000242508723e */ /* 0x000fe2000480702b */
[----:B------:R-:W-:Y:S02]  /*32b0*/  HADD2.F32 R76, -RZ, R76.H0_H0 ;  /* 0x2000004cff4c7230 */ /* 0x000fe40000004100 */
[-C--:B------:R-:W-:Y:S01]  /*32c0*/  FMUL.FTZ R92, R10, R93.reuse ;  /* 0x0000005d0a5c7220 */ /* 0x080fe20000410000 */
[----:B------:R-:W-:Y:S02]  /*32d0*/  HADD2.F32 R90, -RZ, R90.H0_H0 ;  /* 0x2000005aff5a7230 */ /* 0x000fe40000004100 */
[C---:B------:R-:W-:Y:S01]  /*32e0*/  FMUL.FTZ R96, R78.reuse, R94 ;  /* 0x0000005e4e607220 */ /* 0x040fe20000410000 */
[----:B------:R-:W-:Y:S01]  /*32f0*/  FMUL.FTZ R93, R35, R93 ;  /* 0x0000005d235d7220 */ /* 0x000fe20000410000 */
[----:B------:R-:W-:-:S02]  /*3300*/  FFMA.FTZ R91, R78, R76, R91 ;  /* 0x0000004c4e5b7223 */ /* 0x000fc4000001005b */
[----:B------:R-:W-:Y:S01]  /*3310*/  FFMA.FTZ R96, R77, R76, -R96 ;  /* 0x0000004c4d607223 */ /* 0x000fe20000010860 */
[-C--:B------:R-:W-:Y:S01]  /*3320*/  FFMA.FTZ R92, R35, R90.reuse, -R92 ;  /* 0x0000005a235c7223 */ /* 0x080fe2000001085c */
[----:B------:R-:W-:-:S03]  /*3330*/  FFMA.FTZ R93, R10, R90, R93 ;  /* 0x0000005a0a5d7223 */ /* 0x000fc6000001005d */
[----:B------:R-:W-:Y:S02]  /*3340*/  F2FP.SATFINITE.E4M3.F32.PACK_AB_MERGE_C R11, R91, R96, R11 ;  /* 0x000000605b0b723e */ /* 0x000fe4000480700b */
[----:B------:R-:W-:-:S07]  /*3350*/  F2FP.SATFINITE.E4M3.F32.PACK_AB_MERGE_C R10, R93, R92, R79 ;  /* 0x0000005c5d0a723e */ /* 0x000fce000480704f */
.L_x_1164:
[----:B------:R-:W-:Y:S05]  /*3360*/  BSYNC B2 ;  /* 0x0000000000027941 */ /* 0x000fea0003800000 */
.L_x_1163:
[----:B------:R1:W-:Y:S02]  /*3370*/  STG.E.128 desc[UR42][R32.64], R8 ;  /* 0x0000000820007986 */ /* 0x0003e4000c101d2a */
.L_x_1162:
[----:B------:R-:W-:Y:S05]  /*3380*/  BSYNC B1 ;  /* 0x0000000000017941 */ /* 0x000fea0003800000 */
.L_x_1161:
[----:B------:R-:W-:Y:S01]  /*3390*/  ISETP.NE.AND P4, PT, R45, RZ, PT ;  /* 0x000000ff2d00720c */ /* 0x000fe20003f85270 */
[----:B------:R-:W-:-:S12]  /*33a0*/  BSSY B1, `(.L_x_1165) ;  /* 0x0000070000017945 */ /* 0x000fd80003800000 */
[----:B------:R-:W-:Y:S05]  /*33b0*/  @!P4 BRA `(.L_x_1166) ;  /* 0x0000000400b8c947 */ /* 0x000fea0003800000 */
[----:B------:R-:W2:Y:S01]  /*33c0*/  LDL R34, [R1+0x34] ;  /* 0x0000340001227983 */ /* 0x000ea20000100800 */
[----:B------:R-:W-:Y:S03]  /*33d0*/  BSSY B2, `(.L_x_1167) ;  /* 0x000006b000027945 */ /* 0x000fe60003800000 */
[----:B-1----:R1:W3:Y:S01]  /*33e0*/  LDS.128 R8, [R84+0x14800] ;  /* 0x0148000054087984 */ /* 0x0022e20000000c00 */
[----:B--2---:R-:W-:-:S13]  /*33f0*/  ISETP.GE.AND P4, PT, R34, R87, PT ;  /* 0x000000572200720c */ /* 0x004fda0003f86270 */
[----:B-1-3--:R-:W-:Y:S05]  /*3400*/  @P4 BRA `(.L_x_1168) ;  /* 0x00000004009c4947 */ /* 0x00afea0003800000 */
[----:B------:R-:W-:Y:S02]  /*3410*/  SHF.R.U32.HI R37, RZ, 0x8, R29 ;  /* 0x00000008ff257819 */ /* 0x000fe4000001161d */
[----:B------:R-:W-:Y:S02]  /*3420*/  SHF.R.U32.HI R30, RZ, 0x8, R31 ;  /* 0x00000008ff1e7819 */ /* 0x000fe4000001161f */
[----:B------:R-:W-:Y:S02]  /*3430*/  LOP3.LUT R28, R29, 0xff0000ff, RZ, 0xc0, !PT ;  /* 0xff0000ff1d1c7812 */ /* 0x000fe400078ec0ff */
[----:B------:R-:W-:Y:S01]  /*3440*/  SHF.R.U32.HI R35, RZ, 0x10, R29 ;  /* 0x00000010ff237819 */ /* 0x000fe2000001161d */
[----:B------:R-:W-:Y:S01]  /*3450*/  IMAD.SHL.U32 R29, R37, 0x100, RZ ;  /* 0x00000100251d7824 */ /* 0x000fe200078e00ff */
[----:B------:R-:W-:Y:S02]  /*3460*/  LOP3.LUT R34, R31, 0xff0000ff, RZ, 0xc0, !PT ;  /* 0xff0000ff1f227812 */ /* 0x000fe400078ec0ff */
[----:B------:R-:W-:Y:S01]  /*3470*/  SHF.R.U32.HI R36, RZ, 0x10, R31 ;  /* 0x00000010ff247819 */ /* 0x000fe2000001161f */
[----:B------:R-:W-:Y:S01]  /*3480*/  IMAD.SHL.U32 R31, R30, 0x100, RZ ;  /* 0x000001001e1f7824 */ /* 0x000fe200078e00ff */
[----:B------:R-:W-:Y:S01]  /*3490*/  LOP3.LUT R28, R28, 0xff00, R29, 0xf8, !PT ;  /* 0x0000ff001c1c7812 */ /* 0x000fe200078ef81d */
[----:B------:R-:W-:-:S02]  /*34a0*/  IMAD.U32 R29, R35, 0x10000, RZ ;  /* 0x00010000231d7824 */ /* 0x000fc400078e00ff */
[----:B------:R-:W-:Y:S01]  /*34b0*/  IMAD.MOV.U32 R30, RZ, RZ, R8 ;  /* 0x000000ffff1e7224 */ /* 0x000fe200078e0008 */
[----:B------:R-:W-:Y:S01]  /*34c0*/  LOP3.LUT R31, R34, 0xff00, R31, 0xf8, !PT ;  /* 0x0000ff00221f7812 */ /* 0x000fe200078ef81f */
[----:B------:R-:W-:Y:S01]  /*34d0*/  IMAD.U32 R36, R36, 0x10000, RZ ;  /* 0x0001000024247824 */ /* 0x000fe200078e00ff */
[----:B------:R-:W-:Y:S02]  /*34e0*/  F2FP.F16.E4M3.UNPACK_B R34, R41.H1 ;  /* 0x00000029ff22723e */ /* 0x000fe400030006ff */
[-C--:B------:R-:W-:Y:S02]  /*34f0*/  F2FP.F16.E4M3.UNPACK_B R8, R9.reuse ;  /* 0x00000009ff08723e */ /* 0x080fe400020006ff */
[----:B------:R-:W-:Y:S01]  /*3500*/  LOP3.LUT R28, R28, 0xff0000, R29, 0xf8, !PT ;  /* 0x00ff00001c1c7812 */ /* 0x000fe200078ef81d */
[----:B------:R-:W-:Y:S01]  /*3510*/  HADD2.F32 R42, -RZ, R34.H0_H0 ;  /* 0x20000022ff2a7230 */ /* 0x000fe20000004100 */
[----:B------:R-:W-:Y:S01]  /*3520*/  LOP3.LUT R29, R31, 0xff0000, R36, 0xf8, !PT ;  /* 0x00ff00001f1d7812 */ /* 0x000fe200078ef824 */
[--C-:B------:R-:W-:Y:S01]  /*3530*/  HADD2.F32 R31, -RZ, R8.reuse.H1_H1 ;  /* 0x30000008ff1f7230 */ /* 0x100fe20000004100 */
[----:B------:R-:W-:Y:S01]  /*3540*/  F2FP.F16.E4M3.UNPACK_B R36, R40.H1 ;  /* 0x00000028ff24723e */ /* 0x000fe200030006ff */
[----:B------:R-:W-:Y:S01]  /*3550*/  HADD2.F32 R8, -RZ, R8.H0_H0 ;  /* 0x20000008ff087230 */ /* 0x000fe20000004100 */
[----:B------:R-:W-:Y:S01]  /*3560*/  F2FP.F16.E4M3.UNPACK_B R9, R9.H1 ;  /* 0x00000009ff09723e */ /* 0x000fe200030006ff */
        /* <DEDUP_REMOVED lines=35> */
[----:B------:R-:W-:Y:S01]  /*37a0*/  F2FP.SATFINITE.E4M3.F32.PACK_AB_MERGE_C R35, R36, R35, RZ ;  /* 0x000000232423723e */ /* 0x000fe200048070ff */
[--C-:B------:R-:W-:Y:S01]  /*37b0*/  HADD2.F32 R40, -RZ, R37.reuse.H0_H0 ;  /* 0x20000025ff287230 */ /* 0x100fe20000004100 */
[-C--:B------:R-:W-:Y:S01]  /*37c0*/  F2FP.F16.E4M3.UNPACK_B R77, R29.reuse.H1 ;  /* 0x0000001dff4d723e */ /* 0x080fe200030006ff */
[----:B------:R-:W-:Y:S01]  /*37d0*/  HADD2.F32 R37, -RZ, R37.H1_H1 ;  /* 0x30000025ff257230 */ /* 0x000fe20000004100 */
[----:B------:R-:W-:Y:S02]  /*37e0*/  F2FP.F16.E4M3.UNPACK_B R36, R10.H1 ;  /* 0x0000000aff24723e */ /* 0x000fe400030006ff */
[----:B------:R-:W-:Y:S01]  /*37f0*/  F2FP.F16.E4M3.UNPACK_B R76, R29 ;  /* 0x0000001dff4c723e */ /* 0x000fe200020006ff */
[----:B------:R-:W-:Y:S01]  /*3800*/  HADD2.F32 R79, -RZ, R77.H1_H1 ;  /* 0x3000004dff4f7230 */ /* 0x000fe20000004100 */
[-C--:B------:R-:W-:Y:S01]  /*3810*/  F2FP.F16.E4M3.UNPACK_B R41, R28.reuse ;  /* 0x0000001cff29723e */ /* 0x080fe200020006ff */
[----:B------:R-:W-:Y:S01]  /*3820*/  HADD2.F32 R29, -RZ, R36.H1_H1 ;  /* 0x30000024ff1d7230 */ /* 0x000fe20000004100 */
[----:B------:R-:W-:Y:S01]  /*3830*/  F2FP.F16.E4M3.UNPACK_B R42, R28.H1 ;  /* 0x0000001cff2a723e */ /* 0x000fe200030006ff */
[----:B------:R-:W-:-:S02]  /*3840*/  HADD2.F32 R78, -RZ, R76.H1_H1 ;  /* 0x3000004cff4e7230 */ /* 0x000fc40000004100 */
[-C--:B------:R-:W-:Y:S01]  /*3850*/  FMUL.FTZ R91, R37, R79.reuse ;  /* 0x0000004f255b7220 */ /* 0x080fe20000410000 */
[----:B------:R-:W-:Y:S02]  /*3860*/  HADD2.F32 R36, -RZ, R36.H0_H0 ;  /* 0x20000024ff247230 */ /* 0x000fe40000004100 */
[----:B------:R-:W-:Y:S01]  /*3870*/  FMUL.FTZ R90, R40, R79 ;  /* 0x0000004f285a7220 */ /* 0x000fe20000410000 */
[----:B------:R-:W-:Y:S02]  /*3880*/  HADD2.F32 R28, -RZ, R41.H1_H1 ;  /* 0x30000029ff1c7230 */ /* 0x000fe40000004100 */
[-C--:B------:R-:W-:Y:S01]  /*3890*/  FMUL.FTZ R79, R29, R78.reuse ;  /* 0x0000004e1d4f7220 */ /* 0x080fe20000410000 */
[----:B------:R-:W-:Y:S01]  /*38a0*/  F2FP.F16.E4M3.UNPACK_B R11, R11 ;  /* 0x0000000bff0b723e */ /* 0x000fe200020006ff */
[C---:B------:R-:W-:Y:S01]  /*38b0*/  FMUL.FTZ R78, R36.reuse, R78 ;  /* 0x0000004e244e7220 */ /* 0x040fe20000410000 */
[----:B------:R-:W-:Y:S01]  /*38c0*/  F2FP.F16.E4M3.UNPACK_B R10, R10 ;  /* 0x0000000aff0a723e */ /* 0x000fe200020006ff */
[----:B------:R-:W-:Y:S01]  /*38d0*/  FFMA.FTZ R79, R36, R28, -R79 ;  /* 0x0000001c244f7223 */ /* 0x000fe2000001084f */
[----:B------:R-:W-:-:S02]  /*38e0*/  HADD2.F32 R43, -RZ, R42.H1_H1 ;  /* 0x3000002aff2b7230 */ /* 0x000fc40000004100 */
[----:B------:R-:W-:Y:S01]  /*38f0*/  FFMA.FTZ R78, R29, R28, R78 ;  /* 0x0000001c1d4e7223 */ /* 0x000fe2000001004e */
[--C-:B------:R-:W-:Y:S01]  /*3900*/  HADD2.F32 R28, -RZ, R11.reuse.H0_H0 ;  /* 0x2000000bff1c7230 */ /* 0x100fe20000004100 */
[----:B------:R-:W-:Y:S01]  /*3910*/  F2FP.SATFINITE.E4M3.F32.PACK_AB_MERGE_C R9, R9, R8, R34 ;  /* 0x000000080909723e */ /* 0x000fe20004807022 */
[----:B------:R-:W-:Y:S02]  /*3920*/  HADD2.F32 R29, -RZ, R11.H1_H1 ;  /* 0x3000000bff1d7230 */ /* 0x000fe40000004100 */
[-C--:B------:R-:W-:Y:S01]  /*3930*/  FFMA.FTZ R91, R40, R43.reuse, -R91 ;  /* 0x0000002b285b7223 */ /* 0x080fe2000001085b */
[--C-:B------:R-:W-:Y:S02]  /*3940*/  HADD2.F32 R11, -RZ, R10.reuse.H0_H0 ;  /* 0x2000000aff0b7230 */ /* 0x100fe40000004100 */
[----:B------:R-:W-:Y:S01]  /*3950*/  FFMA.FTZ R90, R37, R43, R90 ;  /* 0x0000002b255a7223 */ /* 0x000fe2000001005a */
[----:B------:R-:W-:Y:S01]  /*3960*/  HADD2.F32 R77, -RZ, R77.H0_H0 ;  /* 0x2000004dff4d7230 */ /* 0x000fe20000004100 */
[----:B------:R-:W-:Y:S01]  /*3970*/  F2FP.SATFINITE.E4M3.F32.PACK_AB_MERGE_C R78, R78, R79, RZ ;  /* 0x0000004f4e4e723e */ /* 0x000fe200048070ff */
[----:B------:R-:W-:Y:S01]  /*3980*/  HADD2.F32 R10, -RZ, R10.H1_H1 ;  /* 0x3000000aff0a7230 */ /* 0x000fe20000004100 */
[----:B------:R-:W-:Y:S01]  /*3990*/  F2FP.SATFINITE.E4M3.F32.PACK_AB_MERGE_C R8, R31, R30, R35 ;  /* 0x0000001e1f08723e */ /* 0x000fe20004807023 */
[----:B------:R-:W-:-:S02]  /*39a0*/  HADD2.F32 R76, -RZ, R76.H0_H0 ;  /* 0x2000004cff4c7230 */ /* 0x000fc40000004100 */
[-C--:B------:R-:W-:Y:S01]  /*39b0*/  FMUL.FTZ R43, R29, R77.reuse ;  /* 0x0000004d1d2b7220 */ /* 0x080fe20000410000 */
[----:B------:R-:W-:Y:S02]  /*39c0*/  HADD2.F32 R42, -RZ, R42.H0_H0 ;  /* 0x2000002aff2a7230 */ /* 0x000fe40000004100 */
        /* <DEDUP_REMOVED lines=11> */
.L_x_1168:
[----:B------:R-:W-:Y:S05]  /*3a80*/  BSYNC B2 ;  /* 0x0000000000027941 */ /* 0x000fea0003800000 */
.L_x_1167:
[----:B------:R2:W-:Y:S02]  /*3a90*/  STG.E.128 desc[UR42][R32.64+0x20], R8 ;  /* 0x0000200820007986 */ /* 0x0005e4000c101d2a */
.L_x_1166:
[----:B------:R-:W-:Y:S05]  /*3aa0*/  BSYNC B1 ;  /* 0x0000000000017941 */ /* 0x000fea0003800000 */
.L_x_1165:
        /* <DEDUP_REMOVED lines=39> */
[-C--:B------:R-:W-:Y:S01]  /*3d20*/  FMUL.FTZ R37, R29, R35.reuse ;  /* 0x000000231d257220 */ /* 0x080fe20000410000 */
[----:B------:R-:W-:Y:S01]  /*3d30*/  FMUL.FTZ R36, R28, R35 ;  /* 0x000000231c247220 */ /* 0x000fe20000410000 */
[----:B------:R-:W-:Y:S01]  /*3d40*/  F2FP.F16.E4M3.UNPACK_B R15, R14.H1 ;  /* 0x0000000eff0f723e */ /* 0x000fe200030006ff */
[----:B------:R-:W-:-:S02]  /*3d50*/  HADD2.F32 R31, -RZ, R39.H1_H1 ;  /* 0x30000027ff1f7230 */ /* 0x000fc40000004100 */
[-C--:B------:R-:W-:Y:S01]  /*3d60*/  FFMA.FTZ R37, R28, R30.reuse, -R37 ;  /* 0x0000001e1c257223 */ /* 0x080fe20000010825 */
[----:B------:R-:W-:Y:S01]  /*3d70*/  FFMA.FTZ R40, R29, R30, R36 ;  /* 0x0000001e1d287223 */ /* 0x000fe20000010024 */
[----:B------:R-:W-:Y:S01]  /*3d80*/  F2FP.F16.E4M3.UNPACK_B R14, R14 ;  /* 0x0000000eff0e723e */ /* 0x000fe200020006ff */
[--C-:B------:R-:W-:Y:S01]  /*3d90*/  HADD2.F32 R30, -RZ, R15.reuse.H1_H1 ;  /* 0x3000000fff1e7230 */ /* 0x100fe20000004100 */
[----:B------:R-:W-:Y:S01]  /*3da0*/  F2FP.F16.E4M3.UNPACK_B R35, R12 ;  /* 0x0000000cff23723e */ /* 0x000fe200020006ff */
[----:B------:R-:W-:Y:S02]  /*3db0*/  HADD2.F32 R29, -RZ, R15.H0_H0 ;  /* 0x2000000fff1d7230 */ /* 0x000fe40000004100 */
[----:B------:R-:W-:Y:S02]  /*3dc0*/  HADD2.F32 R39, -RZ, R39.H0_H0 ;  /* 0x20000027ff277230 */ /* 0x000fe40000004100 */
[----:B------:R-:W-:Y:S01]  /*3dd0*/  FMUL.FTZ R36, R30, R31 ;  /* 0x0000001f1e247220 */ /* 0x000fe20000410000 */
[----:B------:R-:W-:-:S02]  /*3de0*/  HADD2.F32 R15, -RZ, R14.H0_H0 ;  /* 0x2000000eff0f7230 */ /* 0x000fc40000004100 */
[----:B------:R-:W-:Y:S01]  /*3df0*/  FMUL.FTZ R31, R29, R31 ;  /* 0x0000001f1d1f7220 */ /* 0x000fe20000410000 */
[----:B------:R-:W-:Y:S02]  /*3e00*/  HADD2.F32 R28, -RZ, R14.H1_H1 ;  /* 0x3000000eff1c7230 */ /* 0x000fe40000004100 */
[--C-:B------:R-:W-:Y:S02]  /*3e10*/  HADD2.F32 R14, -RZ, R38.reuse.H1_H1 ;  /* 0x30000026ff0e7230 */ /* 0x100fe40000004100 */
[----:B------:R-:W-:Y:S02]  /*3e20*/  HADD2.F32 R38, -RZ, R38.H0_H0 ;  /* 0x20000026ff267230 */ /* 0x000fe40000004100 */
[-C--:B------:R-:W-:Y:S01]  /*3e30*/  FMUL.FTZ R34, R28, R39.reuse ;  /* 0x000000271c227220 */ /* 0x080fe20000410000 */
[----:B------:R-:W-:Y:S01]  /*3e40*/  FMUL.FTZ R39, R15, R39 ;  /* 0x000000270f277220 */ /* 0x000fe20000410000 */
[-C--:B------:R-:W-:Y:S01]  /*3e50*/  FFMA.FTZ R29, R29, R14.reuse, -R36 ;  /* 0x0000000e1d1d7223 */ /* 0x080fe20000010824 */
[----:B------:R-:W-:Y:S01]  /*3e60*/  FFMA.FTZ R30, R30, R14, R31 ;  /* 0x0000000e1e1e7223 */ /* 0x000fe2000001001f */
[-C--:B------:R-:W-:Y:S01]  /*3e70*/  FFMA.FTZ R14, R15, R38.reuse, -R34 ;  /* 0x000000260f0e7223 */ /* 0x080fe20000010822 */
[----:B------:R-:W-:Y:S01]  /*3e80*/  FFMA.FTZ R15, R28, R38, R39 ;  /* 0x000000261c0f7223 */ /* 0x000fe20000010027 */
[----:B------:R-:W-:-:S02]  /*3e90*/  F2FP.F16.E4M3.UNPACK_B R31, R11.H1 ;  /* 0x0000000bff1f723e */ /* 0x000fc400030006ff */
[----:B------:R-:W-:Y:S02]  /*3ea0*/  F2FP.SATFINITE.E4M3.F32.PACK_AB_MERGE_C R29, R30, R29, RZ ;  /* 0x0000001d1e1d723e */ /* 0x000fe400048070ff */
[-C--:B------:R-:W-:Y:S01]  /*3eb0*/  F2FP.F16.E4M3.UNPACK_B R39, R13.reuse.H1 ;  /* 0x0000000dff27723e */ /* 0x080fe200030006ff */
[--C-:B------:R-:W-:Y:S01]  /*3ec0*/  HADD2.F32 R34, -RZ, R31.reuse.H0_H0 ;  /* 0x2000001fff227230 */ /* 0x100fe20000004100 */
[----:B------:R-:W-:Y:S01]  /*3ed0*/  F2FP.F16.E4M3.UNPACK_B R30, R10.H1 ;  /* 0x0000000aff1e723e */ /* 0x000fe200030006ff */
[----:B------:R-:W-:Y:S01]  /*3ee0*/  HADD2.F32 R31, -RZ, R31.H1_H1 ;  /* 0x3000001fff1f7230 */ /* 0x000fe20000004100 */
[----:B------:R-:W-:Y:S01]  /*3ef0*/  F2FP.F16.E4M3.UNPACK_B R38, R13 ;  /* 0x0000000dff26723e */ /* 0x000fe200020006ff */
[----:B------:R-:W-:Y:S01]  /*3f00*/  HADD2.F32 R41, -RZ, R39.H1_H1 ;  /* 0x30000027ff297230 */ /* 0x000fe20000004100 */
[----:B------:R-:W-:Y:S01]  /*3f10*/  F2FP.SATFINITE.E4M3.F32.PACK_AB_MERGE_C R28, R40, R37, RZ ;  /* 0x00000025281c723e */ /* 0x000fe200048070ff */
        /* <DEDUP_REMOVED lines=38> */
.L_x_1170:
[----:B------:R-:W-:Y:S05]  /*4180*/  BSYNC B1 ;  /* 0x0000000000017941 */ /* 0x000fea0003800000 */
.L_x_1169:
[----:B------:R3:W-:Y:S01]  /*4190*/  STG.E.128 desc[UR42][R32.64+0x40], R8 ;  /* 0x0000400820007986 */ /* 0x0007e2000c101d2a */
[----:B------:R-:W-:Y:S05]  /*41a0*/  BRA `(.L_x_1160) ;  /* 0x0000002400047947 */ /* 0x000fea0003800000 */
.L_x_1154:
        /* <DEDUP_REMOVED lines=27> */
.L_x_1172:
[----:B------:R-:W-:Y:S05]  /*4360*/  BSYNC B1 ;  /* 0x0000000000017941 */ /* 0x000fea0003800000 */
.L_x_1171:
        /* <DEDUP_REMOVED lines=12> */
.L_x_1173:
[----:B0-----:R-:W2:Y:S01]  /*4430*/  LDL R38, [R1+0x8] ;  /* 0x0000080001267983 */ /* 0x001ea20000100800 */
[----:B------:R-:W-:Y:S01]  /*4440*/  IMAD R83, R18, 0x8, R16 ;  /* 0x0000000812537824 */ /* 0x000fe200078e0210 */
[----:B------:R-:W-:Y:S01]  /*4450*/  BSSY B1, `(.L_x_1174) ;  /* 0x0000004000017945 */ /* 0x000fe20003800000 */
[----:B--2---:R-:W-:-:S04]  /*4460*/  SHF.L.U32 R86, R38, 0x1f, RZ ;  /* 0x0000001f26567819 */ /* 0x004fc800000006ff */
[----:B------:R-:W0:Y:S02]  /*4470*/  SYNCS.PHASECHK.TRANS64.TRYWAIT P5, [R83+URZ+0x19c90], R86 ;  /* 0x019c9056530075a7 */ /* 0x000e2400080a017f */
[----:B0-----:R-:W-:Y:S05]  /*4480*/  @!P5 BRA `(.L_x_1175) ;  /* 0x000001c8005cd947 */ /* 0x001fea0003800000 */
.L_x_1485:
[----:B------:R-:W-:Y:S05]  /*4490*/  BSYNC B1 ;  /* 0x0000000000017941 */ /* 0x000fea0003800000 */
.L_x_1174:
[----:B------:R-:W-:Y:S05]  /*44a0*/  @P4 BRA `(.L_x_1160) ;  /* 0x0000002000444947 */ /* 0x000fea0003800000 */
[----:B------:R-:W1:Y:S01]  /*44b0*/  LDC R94, c[0x0][0x2f4] ;  /* 0x0000bd00ff5e7b82 */ /* 0x000e620000000800 */
[----:B------:R-:W-:Y:S01]  /*44c0*/  ISETP.NE.AND P4, PT, R60, RZ, PT ;  /* 0x000000ff3c00720c */ /* 0x000fe20003f85270 */
[----:B------:R-:W-:Y:S01]  /*44d0*/  ULDC.64 UR4, c[0x0][0x300] ;  /* 0x0000c00000047ab9 */ /* 0x000fe20000000a00 */
[----:B------:R-:W-:Y:S01]  /*44e0*/  SHF.R.S32.HI R38, RZ, 0x1f, R23 ;  /* 0x0000001fff267819 */ /* 0x000fe20000011417 */
[----:B------:R-:W-:Y:S01]  /*44f0*/  IMAD.MOV.U32 R78, RZ, RZ, R36 ;  /* 0x000000ffff4e7224 */ /* 0x000fe200078e0024 */
[----:B------:R-:W-:Y:S03]  /*4500*/  BSSY B1, `(.L_x_1176) ;  /* 0x00000fd000017945 */ /* 0x000fe60003800000 */
[----:B------:R-:W-:Y:S02]  /*4510*/  IMAD R38, R38, UR4, RZ ;  /* 0x0000000426267c24 */ /* 0x000fe4000f8e02ff */
[----:B------:R-:W-:-:S04]  /*4520*/  IMAD.WIDE.U32 R78, R23, UR4, R78 ;  /* 0x00000004174e7c25 */ /* 0x000fc8000f8e004e */
[----:B------:R-:W-:-:S04]  /*4530*/  IMAD R95, R23, UR5, R38 ;  /* 0x00000005175f7c24 */ /* 0x000fc8000f8e0226 */
[----:B------:R-:W-:Y:S02]  /*4540*/  IMAD.IADD R95, R95, 0x1, R79 ;  /* 0x000000015f5f7824 */ /* 0x000fe400078e024f */
[----:B-1----:R-:W-:Y:S01]  /*4550*/  IMAD.IADD R96, R94, 0x1, -R61 ;  /* 0x000000015e607824 */ /* 0x002fe200078e0a3d */
[----:B------:R-:W-:Y:S06]  /*4560*/  @!P4 BRA `(.L_x_1177) ;  /* 0x0000000c00d8c947 */ /* 0x000fec0003800000 */
[----:B------:R-:W2:Y:S04]  /*4570*/  LDL R41, [R1+0x30] ;  /* 0x0000300001297983 */ /* 0x000ea80000100800 */
[----:B------:R-:W3:Y:S04]  /*4580*/  LDL R40, [R1+0x74] ;  /* 0x0000740001287983 */ /* 0x000ee80000100800 */
[----:B------:R-:W4:Y:S01]  /*4590*/  LDL R39, [R1+0x3c] ;  /* 0x00003c0001277983 */ /* 0x000f220000100800 */
[----:B------:R-:W-:Y:S01]  /*45a0*/  SEL R36, R61, R96, !P0 ;  /* 0x000000603d247207 */ /* 0x000fe20004000000 */
[----:B------:R-:W-:Y:S01]  /*45b0*/  BSSY B2, `(.L_x_1178) ;  /* 0x00000e8000027945 */ /* 0x000fe20003800000 */
[----:B------:R-:W-:-:S02]  /*45c0*/  IADD3 R103, P4, P5, R58, R78, R20 ;  /* 0x0000004e3a677210 */ /* 0x000fc40007d9e014 */
[----:B------:R-:W-:Y:S02]  /*45d0*/  SHF.R.S32.HI R37, RZ, 0x1f, R36 ;  /* 0x0000001fff257819 */ /* 0x000fe40000011424 */
[----:B------:R-:W-:Y:S02]  /*45e0*/  IADD3.X R101, R80, R95, R4, P4, P5 ;  /* 0x0000005f50657210 */ /* 0x000fe400027ea404 */
[----:B------:R-:W-:Y:S02]  /*45f0*/  LEA.HI R37, R37, R36, RZ, 0x5 ;  /* 0x0000002425257211 */ /* 0x000fe400078f28ff */
[----:B------:R-:W-:Y:S02]  /*4600*/  ISETP.GE.AND P5, PT, R152, R87, PT ;  /* 0x000000579800720c */ /* 0x000fe40003fa6270 */
[----:B------:R-:W-:-:S04]  /*4610*/  SHF.R.S32.HI R36, RZ, 0x5, R37 ;  /* 0x00000005ff247819 */ /* 0x000fc80000011425 */
[----:B------:R-:W-:-:S04]  /*4620*/  LEA.HI.SX32 R36, R73, R36, 0x1c ;  /* 0x0000002449247211 */ /* 0x000fc800078fe2ff */
[C---:B------:R-:W-:Y:S01]  /*4630*/  LEA.HI R37, R36.reuse, R36, RZ, 0x1 ;  /* 0x0000002424257211 */ /* 0x040fe200078f08ff */
[----:B------:R-:W-:-:S04]  /*4640*/  IMAD.SHL.U32 R102, R36, 0x10, RZ ;  /* 0x0000001024667824 */ /* 0x000fc800078e00ff */
[----:B------:R-:W-:Y:S01]  /*4650*/  IMAD.SHL.U32 R37, R37, 0x800, RZ ;  /* 0x0000080025257824 */ /* 0x000fe200078e00ff */
[----:B------:R-:W-:-:S04]  /*4660*/  ISETP.GE.AND P4, PT, R102, R94, PT ;  /* 0x0000005e6600720c */ /* 0x000fc80003f86270 */
[----:B------:R-:W-:Y:S02]  /*4670*/  LOP3.LUT R37, R37, 0xfffff000, RZ, 0xc0, !PT ;  /* 0xfffff00025257812 */ /* 0x000fe400078ec0ff */
[----:B--2---:R-:W-:-:S04]  /*4680*/  LOP3.LUT R36, R41, 0x10, R102, 0xf8, !PT ;  /* 0x0000001029247812 */ /* 0x004fc800078ef866 */
[----:B---3--:R-:W-:-:S04]  /*4690*/  LOP3.LUT R36, R36, R40, RZ, 0x3c, !PT ;  /* 0x0000002824247212 */ /* 0x008fc800078e3cff */
[----:B----4-:R-:W-:Y:S01]  /*46a0*/  IADD3 R39, R36, R37, R39 ;  /* 0x0000002524277210 */ /* 0x010fe20007ffe027 */
[----:B------:R-:W-:-:S04]  /*46b0*/  IMAD R37, R18, 0x3000, R71 ;  /* 0x0000300012257824 */ /* 0x000fc800078e0247 */
[----:B------:R-:W-:Y:S02]  /*46c0*/  IMAD R39, R18, 0x3000, R39 ;  /* 0x0000300012277824 */ /* 0x000fe400078e0227 */
[C---:B------:R-:W-:Y:S02]  /*46d0*/  IMAD.IADD R37, R16.reuse, 0x1, R37 ;  /* 0x0000000110257824 */ /* 0x040fe400078e0225 */
[----:B------:R-:W-:-:S04]  /*46e0*/  IMAD.IADD R40, R16, 0x1, R39 ;  /* 0x0000000110287824 */ /* 0x000fc800078e0227 */
[----:B------:R-:W1:Y:S04]  /*46f0*/  LDS.128 R36, [R37+0x13800] ;  /* 0x0138000025247984 */ /* 0x000e680000000c00 */
[----:B------:R-:W2:Y:S01]  /*4700*/  LDS.128 R40, [R40+0x13800] ;  /* 0x0138000028287984 */ /* 0x000ea20000000c00 */
[----:B------:R-:W-:Y:S05]  /*4710*/  @P5 BRA `(.L_x_1179) ;  /* 0x0000000c00445947 */ /* 0x000fea0003800000 */
[----:B------:R-:W-:Y:S02]  /*4720*/  SHF.R.U32.HI R32, RZ, 0x8, R33 ;  /* 0x00000008ff207819 */ /* 0x000fe40000011621 */
[----:B------:R-:W-:Y:S02]  /*4730*/  SHF.R.U32.HI R104, RZ, 0x8, R13 ;  /* 0x00000008ff687819 */ /* 0x000fe4000001160d */
[----:B------:R-:W-:Y:S01]  /*4740*/  SHF.R.U32.HI R34, RZ, 0x10, R33 ;  /* 0x00000010ff227819 */ /* 0x000fe20000011621 */
[----:B------:R-:W-:Y:S01]  /*4750*/  IMAD.SHL.U32 R32, R32, 0x100, RZ ;  /* 0x0000010020207824 */ /* 0x000fe200078e00ff */
[----:B------:R-:W-:Y:S02]  /*4760*/  LOP3.LUT R33, R33, 0xff0000ff, RZ, 0xc0, !PT ;  /* 0xff0000ff21217812 */ /* 0x000fe400078ec0ff */
[----:B------:R-:W-:Y:S01]  /*4770*/  SHF.R.U32.HI R12, RZ, 0x10, R13 ;  /* 0x00000010ff0c7819 */ /* 0x000fe2000001160d */
[----:B------:R-:W-:Y:S01]  /*4780*/  IMAD.U32 R34, R34, 0x10000, RZ ;  /* 0x0001000022227824 */ /* 0x000fe200078e00ff */
[----:B------:R-:W-:Y:S01]  /*4790*/  LOP3.LUT R14, R13, 0xff0000ff, RZ, 0xc0, !PT ;  /* 0xff0000ff0d0e7812 */ /* 0x000fe200078ec0ff */
[----:B------:R-:W-:Y:S01]  /*47a0*/  IMAD.SHL.U32 R13, R104, 0x100, RZ ;  /* 0x00000100680d7824 */ /* 0x000fe200078e00ff */
[----:B------:R-:W-:Y:S01]  /*47b0*/  LOP3.LUT R33, R33, 0xff00, R32, 0xf8, !PT ;  /* 0x0000ff0021217812 */ /* 0x000fe200078ef820 */
[----:B------:R-:W-:Y:S01]  /*47c0*/  IMAD.U32 R12, R12, 0x10000, RZ ;  /* 0x000100000c0c7824 */ /* 0x000fe200078e00ff */
[----:B--2---:R-:W-:-:S02]  /*47d0*/  F2FP.F16.E4M3.UNPACK_B R105, R41 ;  /* 0x00000029ff69723e */ /* 0x004fc400020006ff */
[----:B------:R-:W-:Y:S02]  /*47e0*/  LOP3.LUT R13, R14, 0xff00, R13, 0xf8, !PT ;  /* 0x0000ff000e0d7812 */ /* 0x000fe400078ef80d */
[----:B------:R-:W-:Y:S01]  /*47f0*/  LOP3.LUT R34, R33, 0xff0000, R34, 0xf8, !PT ;  /* 0x00ff000021227812 */ /* 0x000fe200078ef822 */
[--C-:B------:R-:W-:Y:S01]  /*4800*/  HADD2.F32 R14, -RZ, R105.reuse.H0_H0 ;  /* 0x20000069ff0e7230 */ /* 0x100fe20000004100 */
[----:B------:R-:W-:Y:S01]  /*4810*/  LOP3.LUT R12, R13, 0xff0000, R12, 0xf8, !PT ;  /* 0x00ff00000d0c7812 */ /* 0x000fe200078ef80c */
[----:B------:R-:W-:Y:S01]  /*4820*/  HADD2.F32 R105, -RZ, R105.H1_H1 ;  /* 0x30000069ff697230 */ /* 0x000fe20000004100 */
[----:B------:R-:W-:Y:S02]  /*4830*/  F2FP.F16.E4M3.UNPACK_B R32, R34 ;  /* 0x00000022ff20723e */ /* 0x000fe400020006ff */
[----:B-1----:R-:W-:Y:S02]  /*4840*/  F2FP.F16.E4M3.UNPACK_B R104, R37 ;  /* 0x00000025ff68723e */ /* 0x002fe400020006ff */
[----:B------:R-:W-:Y:S01]  /*4850*/  F2FP.F16.E4M3.UNPACK_B R13, R12 ;  /* 0x0000000cff0d723e */ /* 0x000fe200020006ff */
[----:B------:R-:W-:Y:S01]  /*4860*/  HADD2.F32 R33, -RZ, R32.H0_H0 ;  /* 0x20000020ff217230 */ /* 0x000fe20000004100 */
[----:B------:R-:W-:Y:S01]  /*4870*/  F2FP.F16.E4M3.UNPACK_B R41, R41.H1 ;  /* 0x00000029ff29723e */ /* 0x000fe200030006ff */
[----:B------:R-:W-:Y:S01]  /*4880*/  HADD2.F32 R106, -RZ, R104.H0_H0 ;  /* 0x20000068ff6a7230 */ /* 0x000fe20000004100 */
[----:B------:R-:W-:Y:S01]  /*4890*/  F2FP.F16.E4M3.UNPACK_B R34, R34.H1 ;  /* 0x00000022ff22723e */ /* 0x000fe200030006ff */
        /* <DEDUP_REMOVED lines=10> */
[----:B------:R-:W-:-:S02]  /*4940*/  LOP3.LUT R108, R35, 0xff0000ff, RZ, 0xc0, !PT ;  /* 0xff0000ff236c7812 */ /* 0x000fc400078ec0ff */
[-C--:B------:R-:W-:Y:S01]  /*4950*/  FFMA.FTZ R32, R104, R13.reuse, -R107 ;  /* 0x0000000d68207223 */ /* 0x080fe2000001086b */
[----:B------:R-:W-:Y:S01]  /*4960*/  FFMA.FTZ R13, R105, R13, R106 ;  /* 0x0000000d690d7223 */ /* 0x000fe2000001006a */
[----:B------:R-:W-:Y:S01]  /*4970*/  F2FP.F16.E4M3.UNPACK_B R104, R37.H1 ;  /* 0x00000025ff68723e */ /* 0x000fe200030006ff */
[----:B------:R-:W-:Y:S01]  /*4980*/  HADD2.F32 R37, -RZ, R34.H0_H0 ;  /* 0x20000022ff257230 */ /* 0x000fe20000004100 */
        /* <DEDUP_REMOVED lines=9> */
[----:B------:R-:W-:Y:S02]  /*4a20*/  HADD2.F32 R106, -RZ, R41.H1_H1 ;  /* 0x30000029ff6a7230 */ /* 0x000fe40000004100 */
[----:B------:R-:W-:Y:S01]  /*4a30*/  FFMA.FTZ R12, R12, R107, R111 ;  /* 0x0000006b0c0c7223 */ /* 0x000fe2000001006f */
[----:B------:R-:W-:-:S05]  /*4a40*/  HADD2.F32 R41, -RZ, R34.H1_H1 ;  /* 0x30000022ff297230 */ /* 0x000fca0000004100 */
[-C--:B------:R-:W-:Y:S01]  /*4a50*/  FMUL.FTZ R107, R106, R41.reuse ;  /* 0x000000296a6b7220 */ /* 0x080fe20000410000 */
[----:B------:R-:W-:-:S03]  /*4a60*/  FMUL.FTZ R109, R104, R41 ;  /* 0x00000029686d7220 */ /* 0x000fc60000410000 */
[-C--:B------:R-:W-:Y:S01]  /*4a70*/  FFMA.FTZ R41, R104, R105.reuse, -R107 ;  /* 0x0000006968297223 */ /* 0x080fe2000001086b */
[----:B------:R-:W-:Y:S01]  /*4a80*/  FFMA.FTZ R34, R106, R105, R109 ;  /* 0x000000696a227223 */ /* 0x000fe2000001006d */
[----:B------:R-:W-:Y:S02]  /*4a90*/  SHF.R.U32.HI R105, RZ, 0x8, R35 ;  /* 0x00000008ff697819 */ /* 0x000fe40000011623 */
[--C-:B------:R-:W-:Y:S02]  /*4aa0*/  SHF.R.U32.HI R107, RZ, 0x8, R15.reuse ;  /* 0x00000008ff6b7819 */ /* 0x100fe4000001160f */
[----:B------:R-:W-:Y:S01]  /*4ab0*/  SHF.R.U32.HI R104, RZ, 0x10, R15 ;  /* 0x00000010ff687819 */ /* 0x000fe2000001160f */
[----:B------:R-:W-:Y:S01]  /*4ac0*/  IMAD.SHL.U32 R105, R105, 0x100, RZ ;  /* 0x0000010069697824 */ /* 0x000fe200078e00ff */
[----:B------:R-:W-:Y:S02]  /*4ad0*/  LOP3.LUT R106, R15, 0xff0000ff, RZ, 0xc0, !PT ;  /* 0xff0000ff0f6a7812 */ /* 0x000fe400078ec0ff */
[----:B------:R-:W-:Y:S01]  /*4ae0*/  SHF.R.U32.HI R15, RZ, 0x10, R35 ;  /* 0x00000010ff0f7819 */ /* 0x000fe20000011623 */
[----:B------:R-:W-:Y:S01]  /*4af0*/  IMAD.SHL.U32 R35, R107, 0x100, RZ ;  /* 0x000001006b237824 */ /* 0x000fe200078e00ff */
[----:B------:R-:W-:Y:S01]  /*4b00*/  LOP3.LUT R108, R108, 0xff00, R105, 0xf8, !PT ;  /* 0x0000ff006c6c7812 */ /* 0x000fe200078ef869 */
[----:B------:R-:W-:Y:S01]  /*4b10*/  IMAD.U32 R104, R104, 0x10000, RZ ;  /* 0x0001000068687824 */ /* 0x000fe200078e00ff */
[----:B------:R-:W-:Y:S01]  /*4b20*/  F2FP.SATFINITE.E4M3.F32.PACK_AB_MERGE_C R37, R41, R37, RZ ;  /* 0x000000252925723e */ /* 0x000fe200048070ff */
[----:B------:R-:W-:Y:S01]  /*4b30*/  IMAD.U32 R105, R15, 0x10000, RZ ;  /* 0x000100000f697824 */ /* 0x000fe200078e00ff */
[----:B------:R-:W-:-:S02]  /*4b40*/  LOP3.LUT R35, R106, 0xff00, R35, 0xf8, !PT ;  /* 0x0000ff006a237812 */ /* 0x000fc400078ef823 */
[----:B------:R-:W-:Y:S02]  /*4b50*/  F2FP.F16.E4M3.UNPACK_B R41, R36.H1 ;  /* 0x00000024ff29723e */ /* 0x000fe400030006ff */
[----:B------:R-:W-:Y:S02]  /*4b60*/  LOP3.LUT R15, R35, 0xff0000, R104, 0xf8, !PT ;  /* 0x00ff0000230f7812 */ /* 0x000fe400078ef868 */
[----:B------:R-:W-:Y:S01]  /*4b70*/  LOP3.LUT R35, R108, 0xff0000, R105, 0xf8, !PT ;  /* 0x00ff00006c237812 */ /* 0x000fe200078ef869 */
[----:B------:R-:W-:Y:S01]  /*4b80*/  IMAD.MOV.U32 R105, RZ, RZ, R39 ;  /* 0x000000ffff697224 */ /* 0x000fe200078e0027 */
[----:B------:R-:W-:Y:S02]  /*4b90*/  F2FP.F16.E4M3.UNPACK_B R39, R43 ;  /* 0x0000002bff27723e */ /* 0x000fe400020006ff */
[----:B------:R-:W-:Y:S02]  /*4ba0*/  F2FP.F16.E4M3.UNPACK_B R106, R35 ;  /* 0x00000023ff6a723e */ /* 0x000fe400020006ff */
[----:B------:R-:W-:Y:S01]  /*4bb0*/  F2FP.F16.E4M3.UNPACK_B R104, R105 ;  /* 0x00000069ff68723e */ /* 0x000fe200020006ff */
[----:B------:R-:W-:Y:S01]  /*4bc0*/  HADD2.F32 R108, -RZ, R39.H0_H0 ;  /* 0x20000027ff6c7230 */ /* 0x000fe20000004100 */
        /* <DEDUP_REMOVED lines=8> */
[----:B------:R-:W-:Y:S01]  /*4c50*/  FMUL.FTZ R110, R111, R110 ;  /* 0x0000006e6f6e7220 */ /* 0x000fe20000410000 */
        /* <DEDUP_REMOVED lines=25> */
[----:B------:R-:W-:Y:S01]  /*4df0*/  FMUL.FTZ R106, R43, R35 ;  /* 0x000000232b6a7220 */ /* 0x000fe20000410000 */
[----:B------:R-:W-:Y:S01]  /*4e00*/  F2FP.SATFINITE.E4M3.F32.PACK_AB_MERGE_C R37, R32, R33, R37 ;  /* 0x000000212025723e */ /* 0x000fe20004807025 */
[C---:B------:R-:W-:Y:S02]  /*4e10*/  FMUL.FTZ R107, R105.reuse, R35 ;  /* 0x00000023696b7220 */ /* 0x040fe40000410000 */
[----:B------:R-:W-:Y:S01]  /*4e20*/  FFMA.FTZ R35, R105, R15, -R106 ;  /* 0x0000000f69237223 */ /* 0x000fe2000001086a */
        /* <DEDUP_REMOVED lines=28> */
[----:B------:R-:W-:Y:S02]  /*4ff0*/  HADD2.F32 R106, -RZ, R36.H0_H0 ;  /* 0x20000024ff6a7230 */ /* 0x000fe40000004100 */
        /* <DEDUP_REMOVED lines=9> */
[-C--:B------:R-:W-:Y:S01]  /*5090*/  FMUL.FTZ R43, R40, R98.reuse ;  /* 0x00000062282b7220 */ /* 0x080fe20000410000 */
[----:B------:R-:W-:Y:S01]  /*50a0*/  F2FP.SATFINITE.E4M3.F32.PACK_AB_MERGE_C R106, R41, R113, RZ ;  /* 0x00000071296a723e */ /* 0x000fe200048070ff */
[C---:B------:R-:W-:Y:S01]  /*50b0*/  FMUL.FTZ R98, R36.reuse, R98 ;  /* 0x0000006224627220 */ /* 0x040fe20000410000 */
[----:B------:R-:W-:Y:S01]  /*50c0*/  F2FP.SATFINITE.E4M3.F32.PACK_AB_MERGE_C R35, R35, R114, RZ ;  /* 0x000000722323723e */ /* 0x000fe200048070ff */
        /* <DEDUP_REMOVED lines=17> */
[----:B------:R-:W-:Y:S01]  /*51e0*/  FMUL.FTZ R115, R105, R115 ;  /* 0x0000007369737220 */ /* 0x000fe20000410000 */
[----:B------:R-:W-:Y:S01]  /*51f0*/  HADD2.F32 R41, -RZ, R41.H1_H1 ;  /* 0x30000029ff297230 */ /* 0x000fe20000004100 */
[----:B------:R-:W-:Y:S01]  /*5200*/  F2FP.F16.E4M3.UNPACK_B R40, R40 ;  /* 0x00000028ff28723e */ /* 0x000fe200020006ff */
[----:B------:R-:W-:Y:S02]  /*5210*/  HADD2.F32 R98, -RZ, R98.H1_H1 ;  /* 0x30000062ff627230 */ /* 0x000fe40000004100 */
[----:B------:R-:W-:Y:S01]  /*5220*/  FFMA.FTZ R115, R97, R106, R115 ;  /* 0x0000006a61737223 */ /* 0x000fe20000010073 */
[-C--:B------:R-:W-:Y:S01]  /*5230*/  FMUL.FTZ R97, R43, R38.reuse ;  /* 0x000000262b617220 */ /* 0x080fe20000410000 */
[----:B------:R-:W-:Y:S01]  /*5240*/  FMUL.FTZ R38, R41, R38 ;  /* 0x0000002629267220 */ /* 0x000fe20000410000 */
[----:B------:R-:W-:Y:S01]  /*5250*/  FFMA.FTZ R113, R105, R106, -R113 ;  /* 0x0000006a69717223 */ /* 0x000fe20000010871 */
[----:B------:R-:W-:Y:S01]  /*5260*/  F2FP.F16.E4M3.UNPACK_B R100, R100 ;  /* 0x00000064ff64723e */ /* 0x000fe200020006ff */
[-C--:B------:R-:W-:Y:S01]  /*5270*/  FFMA.FTZ R41, R41, R98.reuse, -R97 ;  /* 0x0000006229297223 */ /* 0x080fe20000010861 */
[----:B------:R-:W-:Y:S01]  /*5280*/  FFMA.FTZ R38, R43, R98, R38 ;  /* 0x000000622b267223 */ /* 0x000fe20000010026 */
[----:B------:R-:W-:Y:S01]  /*5290*/  HADD2.F32 R106, -RZ, R99.H0_H0 ;  /* 0x20000063ff6a7230 */ /* 0x000fe20000004100 */
[----:B------:R-:W-:Y:S01]  /*52a0*/  F2FP.SATFINITE.E4M3.F32.PACK_AB_MERGE_C R109, R36, R109, R35 ;  /* 0x0000006d246d723e */ /* 0x000fe20004807023 */
[----:B------:R-:W-:Y:S01]  /*52b0*/  HADD2.F32 R43, -RZ, R42.H0_H0 ;  /* 0x2000002aff2b7230 */ /* 0x000fe20000004100 */
[----:B------:R-:W-:Y:S01]  /*52c0*/  F2FP.SATFINITE.E4M3.F32.PACK_AB_MERGE_C R41, R41, R113, RZ ;  /* 0x000000712929723e */ /* 0x000fe200048070ff */
[----:B------:R-:W-:Y:S01]  /*52d0*/  HADD2.F32 R98, -RZ, R40.H0_H0 ;  /* 0x20000028ff627230 */ /* 0x000fe20000004100 */
[----:B------:R-:W-:Y:S01]  /*52e0*/  F2FP.SATFINITE.E4M3.F32.PACK_AB_MERGE_C R115, R38, R115, RZ ;  /* 0x000000732673723e */ /* 0x000fe200048070ff */
        /* <DEDUP_REMOVED lines=8> */
[----:B------:R-:W-:-:S02]  /*5370*/  HADD2.F32 R43, -RZ, R100.H1_H1 ;  /* 0x30000064ff2b7230 */ /* 0x000fc40000004100 */
[-C--:B------:R-:W-:Y:S01]  /*5380*/  FMUL.FTZ R97, R42, R99.reuse ;  /* 0x000000632a617220 */ /* 0x080fe20000410000 */
[----:B------:R-:W-:Y:S02]  /*5390*/  IMAD.MOV.U32 R36, RZ, RZ, R107 ;  /* 0x000000ffff247224 */ /* 0x000fe400078e006b */
[C---:B------:R-:W-:Y:S01]  /*53a0*/  FMUL.FTZ R99, R40.reuse, R99 ;  /* 0x0000006328637220 */ /* 0x040fe20000410000 */
[----:B------:R-:W-:-:S03]  /*53b0*/  FFMA.FTZ R40, R40, R43, -R97 ;  /* 0x0000002b28287223 */ /* 0x000fc60000010861 */
[----:B------:R-:W-:Y:S01]  /*53c0*/  FFMA.FTZ R99, R42, R43, R99 ;  /* 0x0000002b2a637223 */ /* 0x000fe20000010063 */
[----:B------:R-:W-:Y:S01]  /*53d0*/  F2FP.SATFINITE.E4M3.F32.PACK_AB_MERGE_C R43, R39, R110, R15 ;  /* 0x0000006e272b723e */ /* 0x000fe2000480700f */
[----:B------:R-:W-:Y:S01]  /*53e0*/  IMAD.MOV.U32 R39, RZ, RZ, R111 ;  /* 0x000000ffff277224 */ /* 0x000fe200078e006f */
[----:B------:R-:W-:Y:S01]  /*53f0*/  F2FP.SATFINITE.E4M3.F32.PACK_AB_MERGE_C R38, R40, R105, R41 ;  /* 0x000000692826723e */ /* 0x000fe20004807029 */
[----:B------:R-:W-:Y:S01]  /*5400*/  IMAD.MOV.U32 R40, RZ, RZ, R109 ;  /* 0x000000ffff287224 */ /* 0x000fe200078e006d */
[----:B------:R-:W-:Y:S02]  /*5410*/  F2FP.SATFINITE.E4M3.F32.PACK_AB_MERGE_C R42, R99, R106, R115 ;  /* 0x0000006a632a723e */ /* 0x000fe40004807073 */
[----:B------:R-:W-:-:S07]  /*5420*/  F2FP.SATFINITE.E4M3.F32.PACK_AB_MERGE_C R41, R13, R14, R12 ;  /* 0x0000000e0d29723e */ /* 0x000fce000480700c */
.L_x_1179:
[----:B------:R-:W-:Y:S05]  /*5430*/  BSYNC B2 ;  /* 0x0000000000027941 */ /* 0x000fea0003800000 */
.L_x_1178:
[--C-:B------:R-:W-:Y:S02]  /*5440*/  @!P4 SHF.R.S32.HI R12, RZ, 0x1f, R102.reuse ;  /* 0x0000001fff0cc819 */ /* 0x100fe40000011466 */
[----:B------:R-:W-:-:S04]  /*5450*/  @!P4 IADD3 R15, P5, P6, R58, R78, R102 ;  /* 0x0000004e3a0fc210 */ /* 0x000fc80007ebe066 */
[----:B------:R-:W-:Y:S02]  /*5460*/  @!P4 IADD3.X R32, R80, R95, R12, P5, P6 ;  /* 0x0000005f5020c210 */ /* 0x000fe40002fec40c */
[----:B------:R-:W-:-:S05]  /*5470*/  IADD3 R12, P5, R103, R76, RZ ;  /* 0x0000004c670c7210 */ /* 0x000fca0007fbe0ff */
[----:B------:R-:W-:Y:S01]  /*5480*/  IMAD.X R13, R101, 0x1, R77, P5 ;  /* 0x00000001650d7824 */ /* 0x000fe200028e064d */
[----:B------:R-:W-:-:S04]  /*5490*/  @!P4 IADD3 R14, P5, R15, R76, RZ ;  /* 0x0000004c0f0ec210 */ /* 0x000fc80007fbe0ff */
[----:B-1----:R1:W-:Y:S01]  /*54a0*/  STG.E.128 desc[UR42][R12.64], R36 ;  /* 0x000000240c007986 */ /* 0x0023e2000c101d2a */
[----:B------:R-:W-:-:S05]  /*54b0*/  @!P4 IMAD.X R15, R32, 0x1, R77, P5 ;  /* 0x00000001200fc824 */ /* 0x000fca00028e064d */
[----:B--2---:R1:W-:Y:S03]  /*54c0*/  @!P4 STG.E.128 desc[UR42][R14.64], R40 ;  /* 0x000000280e00c986 */ /* 0x0043e6000c101d2a */
.L_x_1177:
[----:B------:R-:W-:Y:S05]  /*54d0*/  BSYNC B1 ;  /* 0x0000000000017941 */ /* 0x000fea0003800000 */
.L_x_1176:
[----:B------:R-:W-:-:S13]  /*54e0*/  ISETP.NE.AND P4, PT, R45, RZ, PT ;  /* 0x000000ff2d00720c */ /* 0x000fda0003f85270 */
[----:B------:R-:W-:Y:S05]  /*54f0*/  @!P4 BRA `(.L_x_1160) ;  /* 0x000000100030c947 */ /* 0x000fea0003800000 */
[----:B------:R-:W2:Y:S04]  /*5500*/  LDL R32, [R1+0x30] ;  /* 0x0000300001207983 */ /* 0x000ea80000100800 */
[----:B-1----:R-:W3:Y:S04]  /*5510*/  LDL R15, [R1+0x74] ;  /* 0x00007400010f7983 */ /* 0x002ee80000100800 */
[----:B------:R-:W4:Y:S01]  /*5520*/  LDL R14, [R1+0x3c] ;  /* 0x00003c00010e7983 */ /* 0x000f220000100800 */
[----:B------:R-:W-:Y:S01]  /*5530*/  ISETP.NE.AND P5, PT, R82, RZ, PT ;  /* 0x000000ff5200720c */ /* 0x000fe20003fa5270 */
[----:B------:R-:W-:Y:S03]  /*5540*/  BSSY B1, `(.L_x_1180) ;  /* 0x00000e6000017945 */ /* 0x000fe60003800000 */
[----:B------:R-:W-:-:S02]  /*5550*/  SEL R96, R61, R96, !P5 ;  /* 0x000000603d607207 */ /* 0x000fc40006800000 */
[----:B------:R-:W-:Y:S02]  /*5560*/  IADD3 R37, P4, P5, R58, R78, R7 ;  /* 0x0000004e3a257210 */ /* 0x000fe40007d9e007 */
[----:B------:R-:W-:Y:S02]  /*5570*/  SHF.R.S32.HI R13, RZ, 0x1f, R96 ;  /* 0x0000001fff0d7819 */ /* 0x000fe40000011460 */
[----:B------:R-:W-:Y:S02]  /*5580*/  IADD3.X R38, R80, R95, R3, P4, P5 ;  /* 0x0000005f50267210 */ /* 0x000fe400027ea403 */
[----:B------:R-:W-:Y:S02]  /*5590*/  LEA.HI R13, R13, R96, RZ, 0x5 ;  /* 0x000000600d0d7211 */ /* 0x000fe400078f28ff */
[----:B------:R-:W-:Y:S02]  /*55a0*/  ISETP.GE.AND P5, PT, R81, R87, PT ;  /* 0x000000575100720c */ /* 0x000fe40003fa6270 */
[----:B------:R-:W-:-:S02]  /*55b0*/  SHF.R.S32.HI R13, RZ, 0x5, R13 ;  /* 0x00000005ff0d7819 */ /* 0x000fc4000001140d */
[----:B------:R-:W-:Y:S02]  /*55c0*/  IADD3 R36, P4, R37, R76, RZ ;  /* 0x0000004c25247210 */ /* 0x000fe40007f9e0ff */
[----:B------:R-:W-:-:S03]  /*55d0*/  LEA.HI.SX32 R13, R72, R13, 0x1c ;  /* 0x0000000d480d7211 */ /* 0x000fc600078fe2ff */
[----:B------:R-:W-:Y:S01]  /*55e0*/  IMAD.X R37, R38, 0x1, R77, P4 ;  /* 0x0000000126257824 */ /* 0x000fe200020e064d */
[C---:B------:R-:W-:Y:S01]  /*55f0*/  LEA.HI R12, R13.reuse, R13, RZ, 0x1 ;  /* 0x0000000d0d0c7211 */ /* 0x040fe200078f08ff */
[----:B------:R-:W-:-:S04]  /*5600*/  IMAD.SHL.U32 R39, R13, 0x10, RZ ;  /* 0x000000100d277824 */ /* 0x000fc800078e00ff */
[----:B------:R-:W-:-:S05]  /*5610*/  IMAD.SHL.U32 R13, R12, 0x800, RZ ;  /* 0x000008000c0d7824 */ /* 0x000fca00078e00ff */
        /* <DEDUP_REMOVED lines=30> */
[----:B-1----:R-:W-:Y:S01]  /*5800*/  IMAD.MOV.U32 R29, RZ, RZ, R12 ;  /* 0x000000ffff1d7224 */ /* 0x002fe200078e000c */
        /* <DEDUP_REMOVED lines=26> */
[-C--:B------:R-:W-:Y:S01]  /*59b0*/  FMUL.FTZ R98, R31, R40.reuse ;  /* 0x000000281f627220 */ /* 0x080fe20000410000 */
[----:B------:R-:W-:Y:S01]  /*59c0*/  F2FP.F16.E4M3.UNPACK_B R38, R29 ;  /* 0x0000001dff26723e */ /* 0x000fe200020006ff */
[----:B------:R-:W-:Y:S01]  /*59d0*/  HADD2.F32 R43, -RZ, R90.H0_H0 ;  /* 0x2000005aff2b7230 */ /* 0x000fe20000004100 */
[----:B------:R-:W-:Y:S01]  /*59e0*/  LOP3.LUT R9, R87, 0xff0000, R96, 0xf8, !PT ;  /* 0x00ff000057097812 */ /* 0x000fe200078ef860 */
[----:B------:R-:W-:Y:S01]  /*59f0*/  FMUL.FTZ R96, R41, R40 ;  /* 0x0000002829607220 */ /* 0x000fe20000410000 */
[----:B------:R-:W-:Y:S01]  /*5a00*/  F2FP.F16.E4M3.UNPACK_B R92, R92 ;  /* 0x0000005cff5c723e */ /* 0x000fe200020006ff */
[----:B------:R-:W-:-:S02]  /*5a10*/  HADD2.F32 R40, -RZ, R32.H0_H0 ;  /* 0x20000020ff287230 */ /* 0x000fc40000004100 */
[----:B------:R-:W-:Y:S02]  /*5a20*/  HADD2.F32 R30, -RZ, R38.H0_H0 ;  /* 0x20000026ff1e7230 */ /* 0x000fe40000004100 */
[-C--:B------:R-:W-:Y:S01]  /*5a30*/  FFMA.FTZ R29, R31, R42.reuse, -R96 ;  /* 0x0000002a1f1d7223 */ /* 0x080fe20000010860 */
[----:B------:R-:W-:Y:S01]  /*5a40*/  FFMA.FTZ R31, R41, R42, R98 ;  /* 0x0000002a291f7223 */ /* 0x000fe20000010062 */
[----:B------:R-:W-:Y:S02]  /*5a50*/  HADD2.F32 R41, -RZ, R92.H0_H0 ;  /* 0x2000005cff297230 */ /* 0x000fe40000004100 */
[-C--:B------:R-:W-:Y:S01]  /*5a60*/  FMUL.FTZ R87, R40, R43.reuse ;  /* 0x0000002b28577220 */ /* 0x080fe20000410000 */
[----:B------:R-:W-:Y:S01]  /*5a70*/  FMUL.FTZ R97, R30, R43 ;  /* 0x0000002b1e617220 */ /* 0x000fe20000410000 */
[----:B------:R-:W-:Y:S01]  /*5a80*/  HADD2.F32 R90, -RZ, R90.H1_H1 ;  /* 0x3000005aff5a7230 */ /* 0x000fe20000004100 */
[----:B------:R-:W-:Y:S01]  /*5a90*/  F2FP.F16.E4M3.UNPACK_B R42, R34.H1 ;  /* 0x00000022ff2a723e */ /* 0x000fe200030006ff */
[----:B------:R-:W-:-:S02]  /*5aa0*/  HADD2.F32 R43, -RZ, R32.H1_H1 ;  /* 0x30000020ff2b7230 */ /* 0x000fc40000004100 */
[-C--:B------:R-:W-:Y:S01]  /*5ab0*/  FFMA.FTZ R30, R30, R41.reuse, -R87 ;  /* 0x000000291e1e7223 */ /* 0x080fe20000010857 */
[----:B------:R-:W-:Y:S01]  /*5ac0*/  FFMA.FTZ R32, R40, R41, R97 ;  /* 0x0000002928207223 */ /* 0x000fe20000010061 */
[----:B------:R-:W-:Y:S01]  /*5ad0*/  HADD2.F32 R38, -RZ, R38.H1_H1 ;  /* 0x30000026ff267230 */ /* 0x000fe20000004100 */
[----:B------:R-:W-:Y:S01]  /*5ae0*/  F2FP.F16.E4M3.UNPACK_B R40, R91.H1 ;  /* 0x0000005bff28723e */ /* 0x000fe200030006ff */
[----:B------:R-:W-:Y:S02]  /*5af0*/  HADD2.F32 R92, -RZ, R92.H1_H1 ;  /* 0x3000005cff5c7230 */ /* 0x000fe40000004100 */
[-C--:B------:R-:W-:Y:S01]  /*5b00*/  FMUL.FTZ R41, R43, R90.reuse ;  /* 0x0000005a2b297220 */ /* 0x080fe20000410000 */
[----:B------:R-:W-:Y:S01]  /*5b10*/  F2FP.F16.E4M3.UNPACK_B R96, R93.H1 ;  /* 0x0000005dff60723e */ /* 0x000fe200030006ff */
[C---:B------:R-:W-:Y:S01]  /*5b20*/  FMUL.FTZ R98, R38.reuse, R90 ;  /* 0x0000005a26627220 */ /* 0x040fe20000410000 */
[----:B------:R-:W-:Y:S02]  /*5b30*/  HADD2.F32 R99, -RZ, R40.H0_H0 ;  /* 0x20000028ff637230 */ /* 0x000fe40000004100 */
[----:B------:R-:W-:Y:S01]  /*5b40*/  FFMA.FTZ R41, R38, R92, -R41 ;  /* 0x0000005c26297223 */ /* 0x000fe20000010829 */
[----:B------:R-:W-:Y:S01]  /*5b50*/  F2FP.F16.E4M3.UNPACK_B R38, R14.H1 ;  /* 0x0000000eff26723e */ /* 0x000fe200030006ff */
[----:B------:R-:W-:-:S02]  /*5b60*/  HADD2.F32 R90, -RZ, R42.H0_H0 ;  /* 0x2000002aff5a7230 */ /* 0x000fc40000004100 */
[----:B------:R-:W-:Y:S01]  /*5b70*/  FFMA.FTZ R43, R43, R92, R98 ;  /* 0x0000005c2b2b7223 */ /* 0x000fe20000010062 */
[----:B------:R-:W-:Y:S01]  /*5b80*/  HADD2.F32 R92, -RZ, R40.H1_H1 ;  /* 0x30000028ff5c7230 */ /* 0x000fe20000004100 */
[----:B------:R-:W-:Y:S01]  /*5b90*/  F2FP.F16.E4M3.UNPACK_B R14, R14 ;  /* 0x0000000eff0e723e */ /* 0x000fe200020006ff */
[----:B------:R-:W-:Y:S02]  /*5ba0*/  HADD2.F32 R40, -RZ, R38.H0_H0 ;  /* 0x20000026ff287230 */ /* 0x000fe40000004100 */
[----:B------:R-:W-:Y:S01]  /*5bb0*/  FMUL.FTZ R101, R90, R99 ;  /* 0x000000635a657220 */ /* 0x000fe20000410000 */
[----:B------:R-:W-:Y:S01]  /*5bc0*/  HADD2.F32 R97, -RZ, R96.H0_H0 ;  /* 0x20000060ff617230 */ /* 0x000fe20000004100 */
[----:B------:R-:W-:Y:S01]  /*5bd0*/  F2FP.F16.E4M3.UNPACK_B R93, R93 ;  /* 0x0000005dff5d723e */ /* 0x000fe200020006ff */
[----:B------:R-:W-:Y:S02]  /*5be0*/  HADD2.F32 R87, -RZ, R38.H1_H1 ;  /* 0x30000026ff577230 */ /* 0x000fe40000004100 */
[----:B------:R-:W-:Y:S01]  /*5bf0*/  FMUL.FTZ R99, R40, R99 ;  /* 0x0000006328637220 */ /* 0x000fe20000410000 */
[----:B------:R-:W-:-:S02]  /*5c00*/  HADD2.F32 R42, -RZ, R42.H1_H1 ;  /* 0x3000002aff2a7230 */ /* 0x000fc40000004100 */
[-C--:B------:R-:W-:Y:S01]  /*5c10*/  FFMA.FTZ R38, R40, R97.reuse, -R101 ;  /* 0x0000006128267223 */ /* 0x080fe20000010865 */
[----:B------:R-:W-:Y:S02]  /*5c20*/  HADD2.F32 R96, -RZ, R96.H1_H1 ;  /* 0x30000060ff607230 */ /* 0x000fe40000004100 */
[-C--:B------:R-:W-:Y:S01]  /*5c30*/  FMUL.FTZ R101, R87, R92.reuse ;  /* 0x0000005c57657220 */ /* 0x080fe20000410000 */
[----:B------:R-:W-:Y:S01]  /*5c40*/  FFMA.FTZ R40, R90, R97, R99 ;  /* 0x000000615a287223 */ /* 0x000fe20000010063 */
[----:B------:R-:W-:Y:S01]  /*5c50*/  F2FP.F16.E4M3.UNPACK_B R90, R91 ;  /* 0x0000005bff5a723e */ /* 0x000fe200020006ff */
[C---:B------:R-:W-:Y:S01]  /*5c60*/  FMUL.FTZ R98, R42.reuse, R92 ;  /* 0x0000005c2a627220 */ /* 0x040fe20000410000 */
[----:B------:R-:W-:Y:S01]  /*5c70*/  FFMA.FTZ R91, R42, R96, R101 ;  /* 0x000000602a5b7223 */ /* 0x000fe20000010065 */
[----:B------:R-:W-:Y:S01]  /*5c80*/  F2FP.F16.E4M3.UNPACK_B R42, R34 ;  /* 0x00000022ff2a723e */ /* 0x000fe200020006ff */
[----:B------:R-:W-:Y:S01]  /*5c90*/  HADD2.F32 R34, -RZ, R14.H0_H0 ;  /* 0x2000000eff227230 */ /* 0x000fe20000004100 */
[----:B------:R-:W-:Y:S01]  /*5ca0*/  F2FP.SATFINITE.E4M3.F32.PACK_AB_MERGE_C R12, R29, R12, RZ ;  /* 0x0000000c1d0c723e */ /* 0x000fe200048070ff */
[----:B------:R-:W-:-:S02]  /*5cb0*/  HADD2.F32 R99, -RZ, R90.H0_H0 ;  /* 0x2000005aff637230 */ /* 0x000fc40000004100 */
[----:B------:R-:W-:Y:S01]  /*5cc0*/  FFMA.FTZ R87, R87, R96, -R98 ;  /* 0x0000006057577223 */ /* 0x000fe20000010862 */
[----:B------:R-:W-:Y:S01]  /*5cd0*/  HADD2.F32 R101, -RZ, R90.H1_H1 ;  /* 0x3000005aff657230 */ /* 0x000fe20000004100 */
[----:B------:R-:W-:Y:S01]  /*5ce0*/  F2FP.SATFINITE.E4M3.F32.PACK_AB_MERGE_C R29, R31, R28, RZ ;  /* 0x0000001c1f1d723e */ /* 0x000fe200048070ff */
[--C-:B------:R-:W-:Y:S01]  /*5cf0*/  HADD2.F32 R90, -RZ, R42.reuse.H0_H0 ;  /* 0x2000002aff5a7230 */ /* 0x100fe20000004100 */
[----:B------:R-:W-:Y:S01]  /*5d00*/  F2FP.SATFINITE.E4M3.F32.PACK_AB_MERGE_C R12, R41, R30, R12 ;  /* 0x0000001e290c723e */ /* 0x000fe2000480700c */
[----:B------:R-:W-:Y:S01]  /*5d10*/  HADD2.F32 R42, -RZ, R42.H1_H1 ;  /* 0x3000002aff2a7230 */ /* 0x000fe20000004100 */
[----:B------:R-:W-:Y:S01]  /*5d20*/  F2FP.SATFINITE.E4M3.F32.PACK_AB_MERGE_C R32, R43, R32, R29 ;  /* 0x000000202b20723e */ /* 0x000fe2000480701d */
[----:B------:R-:W-:Y:S02]  /*5d30*/  HADD2.F32 R14, -RZ, R14.H1_H1 ;  /* 0x3000000eff0e7230 */ /* 0x000fe40000004100 */
[----:B------:R-:W-:Y:S01]  /*5d40*/  FMUL.FTZ R103, R90, R99 ;  /* 0x000000635a677220 */ /* 0x000fe20000410000 */
[----:B------:R-:W-:-:S02]  /*5d50*/  HADD2.F32 R97, -RZ, R93.H0_H0 ;  /* 0x2000005dff617230 */ /* 0x000fc40000004100 */
[-C--:B------:R-:W-:Y:S01]  /*5d60*/  FMUL.FTZ R105, R42, R101.reuse ;  /* 0x000000652a697220 */ /* 0x080fe20000410000 */
[----:B------:R-:W-:Y:S02]  /*5d70*/  HADD2.F32 R93, -RZ, R93.H1_H1 ;  /* 0x3000005dff5d7230 */ /* 0x000fe40000004100 */
[----:B------:R-:W-:Y:S01]  /*5d80*/  FMUL.FTZ R101, R14, R101 ;  /* 0x000000650e657220 */ /* 0x000fe20000410000 */
[C---:B------:R-:W-:Y:S01]  /*5d90*/  FMUL.FTZ R99, R34.reuse, R99 ;  /* 0x0000006322637220 */ /* 0x040fe20000410000 */
        /* <DEDUP_REMOVED lines=42> */
[----:B------:R-:W-:Y:S01]  /*6040*/  F2FP.F16.E4M3.UNPACK_B R91, R8.H1 ;  /* 0x00000008ff5b723e */ /* 0x000fe200030006ff */
        /* <DEDUP_REMOVED lines=12> */
[----:B------:R-:W-:Y:S01]  /*6110*/  HADD2.F32 R97, -RZ, R97.H1_H1 ;  /* 0x30000061ff617230 */ /* 0x000fe20000004100 */
[----:B------:R-:W-:Y:S01]  /*6120*/  F2FP.F16.E4M3.UNPACK_B R42, R35.H1 ;  /* 0x00000023ff2a723e */ /* 0x000fe200030006ff */
[----:B------:R-:W-:Y:S01]  /*6130*/  HADD2.F32 R35, -RZ, R33.H0_H0 ;  /* 0x20000021ff237230 */ /* 0x000fe20000004100 */
[----:B------:R-:W-:Y:S01]  /*6140*/  F2FP.F16.E4M3.UNPACK_B R90, R8 ;  /* 0x00000008ff5a723e */ /* 0x000fe200020006ff */
        /* <DEDUP_REMOVED lines=8> */
[----:B------:R-:W-:Y:S02]  /*61d0*/  HADD2.F32 R92, -RZ, R90.H0_H0 ;  /* 0x2000005aff5c7230 */ /* 0x000fe40000004100 */
[----:B------:R-:W-:Y:S01]  /*61e0*/  FMUL.FTZ R100, R35, R8 ;  /* 0x0000000823647220 */ /* 0x000fe20000410000 */
[----:B------:R-:W-:Y:S02]  /*61f0*/  HADD2.F32 R42, -RZ, R42.H1_H1 ;  /* 0x3000002aff2a7230 */ /* 0x000fe40000004100 */
[-C--:B------:R-:W-:Y:S01]  /*6200*/  FMUL.FTZ R99, R87, R9.reuse ;  /* 0x0000000957637220 */ /* 0x080fe20000410000 */
[----:B------:R-:W-:Y:S02]  /*6210*/  HADD2.F32 R15, -RZ, R15.H1_H1 ;  /* 0x3000000fff0f7230 */ /* 0x000fe40000004100 */
[----:B------:R-:W-:Y:S01]  /*6220*/  FMUL.FTZ R102, R40, R9 ;  /* 0x0000000928667220 */ /* 0x000fe20000410000 */
[----:B------:R-:W-:-:S02]  /*6230*/  HADD2.F32 R93, -RZ, R91.H0_H0 ;  /* 0x2000005bff5d7230 */ /* 0x000fc40000004100 */
[-C--:B------:R-:W-:Y:S01]  /*6240*/  FFMA.FTZ R8, R35, R92.reuse, -R98 ;  /* 0x0000005c23087223 */ /* 0x080fe20000010862 */
        /* <DEDUP_REMOVED lines=8> */
[-C--:B------:R-:W-:Y:S01]  /*62d0*/  FMUL.FTZ R40, R41, R96.reuse ;  /* 0x0000006029287220 */ /* 0x080fe20000410000 */
        /* <DEDUP_REMOVED lines=12> */
.L_x_1181:
[----:B------:R-:W-:Y:S05]  /*63a0*/  BSYNC B1 ;  /* 0x0000000000017941 */ /* 0x000fea0003800000 */
.L_x_1180:
[----:B-1----:R4:W-:Y:S01]  /*63b0*/  STG.E.128 desc[UR42][R36.64], R12 ;  /* 0x0000000c24007986 */ /* 0x0029e2000c101d2a */
        /* <DEDUP_REMOVED lines=9> */
.L_x_1153:
[----:B------:R-:W-:-:S06]  /*6450*/  UISETP.NE.AND UP0, UPT, UR36, 0x3, UPT ;  /* 0x000000032400788c */ /* 0x000fcc000bf05270 */
[----:B------:R-:W-:-:S13]  /*6460*/  PLOP3.LUT P3, PT, PT, PT, UP0, 0x80, 0x0 ;  /* 0x000000000000781c */ /* 0x000fda0003f6f008 */
[----:B------:R-:W-:Y:S05]  /*6470*/  @!P3 BRA `(.L_x_1182) ;  /* 0x000000000004b947 */ /* 0x000fea0003800000 */
[----:B------:R-:W-:Y:S01]  /*6480*/  BPT.TRAP 0x1 ;  /* 0x000000040000795c */ /* 0x000fe20000300000 */
.L_x_1182:
[----:B------:R-:W2:Y:S01]  /*6490*/  LDL R8, [R1+0x8] ;  /* 0x0000080001087983 */ /* 0x000ea20000100800 */
[----:B------:R-:W-:Y:S01]  /*64a0*/  IMAD R83, R18, 0x8, R16 ;  /* 0x0000000812537824 */ /* 0x000fe200078e0210 */
[----:B------:R-:W-:Y:S01]  /*64b0*/  BSSY B1, `(.L_x_1183) ;  /* 0x0000007000017945 */ /* 0x000fe20003800000 */
[----:B------:R-:W-:-:S05]  /*64c0*/  IMAD R85, R2, -0x80, R27 ;  /* 0xffffff8002557824 */ /* 0x000fca00078e021b */
[----:B------:R-:W-:-:S04]  /*64d0*/  VIMNMX R85, R85, 0x80, PT ;  /* 0x0000008055557848 */ /* 0x000fc80003fe0100 */
[----:B------:R-:W-:Y:S02]  /*64e0*/  ISETP.GE.AND P4, PT, R23, R85, PT ;  /* 0x000000551700720c */ /* 0x000fe40003f86270 */
[----:B--2---:R-:W-:-:S04]  /*64f0*/  SHF.L.U32 R86, R8, 0x1f, RZ ;  /* 0x0000001f08567819 */ /* 0x004fc800000006ff */
[----:B------:R-:W0:Y:S02]  /*6500*/  SYNCS.PHASECHK.TRANS64.TRYWAIT P5, [R83+URZ+0x19c90], R86 ;  /* 0x019c9056530075a7 */ /* 0x000e2400080a017f */
[----:B0-----:R-:W-:Y:S05]  /*6510*/  @!P5 BRA `(.L_x_1184) ;  /* 0x000001a8004cd947 */ /* 0x001fea0003800000 */
.L_x_1486:
[----:B------:R-:W-:Y:S05]  /*6520*/  BSYNC B1 ;  /* 0x0000000000017941 */ /* 0x000fea0003800000 */
.L_x_1183:
        /* <DEDUP_REMOVED lines=9> */
.L_x_1160:
[----:B------:R-:W-:Y:S05]  /*65c0*/  BSYNC B0 ;  /* 0x0000000000007941 */ /* 0x000fea0003800000 */
.L_x_1152:
        /* <DEDUP_REMOVED lines=17> */
.L_x_1186:
[----:B------:R-:W-:Y:S05]  /*66e0*/  BSYNC B0 ;  /* 0x0000000000007941 */ /* 0x000fea0003800000 */
.L_x_1185:
[----:B------:R-:W2:Y:S01]  /*66f0*/  SYNCS.PHASECHK.TRANS64.TRYWAIT P5, [R83+URZ+0x19cb0], R86 ;  /* 0x019cb056530075a7 */ /* 0x000ea200080a017f */
[----:B------:R-:W-:Y:S01]  /*6700*/  BSSY B0, `(.L_x_1187) ;  /* 0x0000003000007945 */ /* 0x000fe20003800000 */
[----:B------:R-:W-:-:S03]  /*6710*/  ISETP.GE.AND P3, PT, R23, R85, PT ;  /* 0x000000551700720c */ /* 0x000fc60003f66270 */
[----:B--2---:R-:W-:Y:S10]  /*6720*/  @!P5 BRA `(.L_x_1188) ;  /* 0x000001a400dcd947 */ /* 0x004ff40003800000 */
.L_x_1487:
[----:B------:R-:W-:Y:S05]  /*6730*/  BSYNC B0 ;  /* 0x0000000000007941 */ /* 0x000fea0003800000 */
.L_x_1187:
[----:B------:R-:W-:Y:S04]  /*6740*/  BSSY B0, `(.L_x_1189) ;  /* 0x0000016000007945 */ /* 0x000fe80003800000 */
[----:B------:R-:W-:Y:S05]  /*6750*/  @P3 BRA `(.L_x_1190) ;  /* 0x0000000000503947 */ /* 0x000fea0003800000 */
[----:B------:R-:W-:Y:S01]  /*6760*/  ULDC UR8, c[0x0][0x2f4] ;  /* 0x0000bd0000087ab9 */ /* 0x000fe20000000800 */
[----:B----4-:R-:W-:Y:S01]  /*6770*/  IMAD.WIDE R12, R2, 0x80, R46 ;  /* 0x00000080020c7825 */ /* 0x010fe200078e022e */
[----:B------:R-:W-:Y:S01]  /*6780*/  ISETP.GE.AND P5, PT, R152, UR8, PT ;  /* 0x0000000898007c0c */ /* 0x000fe2000bfa6270 */
[----:B------:R-:W-:Y:S01]  /*6790*/  ULDC.64 UR4, c[0x0][0x328] ;  /* 0x0000ca0000047ab9 */ /* 0x000fe20000000a00 */
[----:B------:R-:W-:Y:S01]  /*67a0*/  ULDC.64 UR6, c[0x0][0x318] ;  /* 0x0000c60000067ab9 */ /* 0x000fe20000000a00 */
[----:B------:R-:W-:Y:S02]  /*67b0*/  IMAD.MOV.U32 R14, RZ, RZ, R56 ;  /* 0x000000ffff0e7224 */ /* 0x000fe400078e0038 */
[----:B------:R-:W-:Y:S02]  /*67c0*/  IMAD.MOV.U32 R15, RZ, RZ, R0 ;  /* 0x000000ffff0f7224 */ /* 0x000fe400078e0000 */
[----:B------:R-:W-:Y:S02]  /*67d0*/  IMAD R13, R13, UR4, RZ ;  /* 0x000000040d0d7c24 */ /* 0x000fe4000f8e02ff */
[----:B------:R-:W-:-:S04]  /*67e0*/  IMAD.WIDE.U32 R14, R12, UR4, R14 ;  /* 0x000000040c0e7c25 */ /* 0x000fc8000f8e000e */
[----:B-1----:R-:W1:Y:S01]  /*67f0*/  @!P5 LDS.128 R8, [R84+0x9000] ;  /* 0x009000005408d984 */ /* 0x002e620000000c00 */
[----:B------:R-:W-:Y:S01]  /*6800*/  IMAD R13, R12, UR5, R13 ;  /* 0x000000050c0d7c24 */ /* 0x000fe2000f8e020d */
[----:B------:R-:W-:-:S04]  /*6810*/  IADD3 R28, P3, R14, UR6, RZ ;  /* 0x000000060e1c7c10 */ /* 0x000fc8000ff7e0ff */
[----:B------:R-:W-:Y:S02]  /*6820*/  IADD3.X R29, R15, UR7, R13, P3, !PT ;  /* 0x000000070f1d7c10 */ /* 0x000fe40009ffe40d */
[----:B------:R-:W-:-:S03]  /*6830*/  ISETP.GE.AND P3, PT, R81, UR8, PT ;  /* 0x0000000851007c0c */ /* 0x000fc6000bf66270 */
[----:B-1----:R-:W-:Y:S01]  /*6840*/  @!P5 STG.E.128 desc[UR42][R28.64], R8 ;  /* 0x000000081c00d986 */ /* 0x002fe2000c101d2a */
[----:B------:R-:W-:-:S09]  /*6850*/  ISETP.GE.AND P5, PT, R65, UR8, PT ;  /* 0x0000000841007c0c */ /* 0x000fd2000bfa6270 */
[----:B------:R-:W1:Y:S04]  /*6860*/  @!P3 LDS.128 R8, [R84+0xa000] ;  /* 0x00a000005408b984 */ /* 0x000e680000000c00 */
[----:B------:R-:W3:Y:S04]  /*6870*/  @!P5 LDS.128 R12, [R84+0xb000] ;  /* 0x00b00000540cd984 */ /* 0x000ee80000000c00 */
[----:B-1----:R1:W-:Y:S04]  /*6880*/  @!P3 STG.E.128 desc[UR42][R28.64+0x20], R8 ;  /* 0x000020081c00b986 */ /* 0x0023e8000c101d2a */
[----:B---3--:R1:W-:Y:S02]  /*6890*/  @!P5 STG.E.128 desc[UR42][R28.64+0x40], R12 ;  /* 0x0000400c1c00d986 */ /* 0x0083e4000c101d2a */
.L_x_1190:
[----:B------:R-:W-:Y:S05]  /*68a0*/  BSYNC B0 ;  /* 0x0000000000007941 */ /* 0x000fea0003800000 */
.L_x_1189:
[----:B-1----:R-:W3:Y:S01]  /*68b0*/  LDL.LU R9, [R1+0x8] ;  /* 0x0000080001097983 */ /* 0x002ee20000300800 */
[----:B0-2---:R-:W-:Y:S01]  /*68c0*/  @!P4 VIADD R83, R83, 0x19cc0 ;  /* 0x00019cc05353c836 */ /* 0x005fe20000000000 */
[----:B------:R-:W-:Y:S01]  /*68d0*/  PLOP3.LUT P3, PT, PT, PT, PT, 0x8, 0x0 ;  /* 0x000000000000781c */ /* 0x000fe20003f6e170 */
[----:B------:R-:W-:Y:S01]  /*68e0*/  VIADD R18, R18, 0x1 ;  /* 0x0000000112127836 */ /* 0x000fe20000000000 */
[----:B------:R-:W-:Y:S01]  /*68f0*/  @!PT LDS RZ, [RZ] ;  /* 0x00000000fffff984 */ /* 0x000fe20000000800 */
[----:B------:R-:W-:Y:S01]  /*6900*/  @!PT LDS RZ, [RZ] ;  /* 0x00000000fffff984 */ /* 0x000fe20000000800 */
[----:B------:R-:W-:Y:S01]  /*6910*/  @!PT LDS RZ, [RZ] ;  /* 0x00000000fffff984 */ /* 0x000fe20000000800 */
[----:B------:R-:W-:Y:S01]  /*6920*/  @!PT LDS RZ, [RZ] ;  /* 0x00000000fffff984 */ /* 0x000fe20000000800 */
[----:B------:R0:W-:Y:S06]  /*6930*/  MEMBAR.ALL.CTA ;  /* 0x0000000000007992 */ /* 0x0001ec0000008000 */
[----:B0-----:R-:W0:Y:S01]  /*6940*/  FENCE.VIEW.ASYNC.S ;  /* 0x00000000000073c6 */ /* 0x001e220000000000 */
[----:B------:R-:W-:Y:S01]  /*6950*/  @!P4 PRMT R83, RZ, 0x654, R83 ;  /* 0x00000654ff53c816 */ /* 0x000fe20000000053 */
[----:B0-----:R0:W-:Y:S06]  /*6960*/  BAR.SYNC.DEFER_BLOCKING R62, 0x80 ;  /* 0x0002003e0000751d */ /* 0x0011ec0000010000 */
[----:B------:R0:W-:Y:S01]  /*6970*/  @!P4 SYNCS.ARRIVE.TRANS64.RED.A1T0 RZ, [R83+URZ], RZ ;  /* 0x000000ff53ffc9a7 */ /* 0x0001e2000810043f */
[----:B------:R-:W-:-:S04]  /*6980*/  ISETP.NE.AND P4, PT, R18, 0x2, PT ;  /* 0x000000021200780c */ /* 0x000fc80003f85270 */
[----:B------:R-:W-:Y:S02]  /*6990*/  SEL R8, RZ, 0x1, P4 ;  /* 0x00000001ff087807 */ /* 0x000fe40002000000 */
[----:B------:R-:W-:Y:S02]  /*69a0*/  SEL R18, R18, RZ, P4 ;  /* 0x000000ff12127207 */ /* 0x000fe40002000000 */
[----:B---3--:R-:W-:-:S05]  /*69b0*/  LOP3.LUT R9, R9, R8, RZ, 0x3c, !PT ;  /* 0x0000000809097212 */ /* 0x008fca00078e3cff */
[----:B------:R0:W-:Y:S01]  /*69c0*/  STL [R1+0x8], R9 ;  /* 0x0000080901007387 */ /* 0x0001e20000100800 */
[----:B------:R-:W-:Y:S05]  /*69d0*/  @P2 BRA `(.L_x_1191) ;  /* 0xffffffbc00582947 */ /* 0x000fea000383ffff */
.L_x_1147:
[----:B------:R-:W-:Y:S04]  /*69e0*/  BSSY B0, `(.L_x_1192) ;  /* 0x0000004000007945 */ /* 0x000fe80003800000 */
[----:B------:R-:W-:Y:S05]  /*69f0*/  @P3 BRA `(.L_x_1193) ;  /* 0x0000000000083947 */ /* 0x000fea0003800000 */
[----:B------:R-:W1:Y:S02]  /*6a00*/  FENCE.VIEW.ASYNC.G ;  /* 0x00000000000073c6 */ /* 0x000e640000000100 */
[----:B-1----:R-:W-:Y:S06]  /*6a10*/  BAR.ARV 0xc, 0x200 ;  /* 0x0308000000007b1d */ /* 0x002fec0000002000 */
.L_x_1193:
[----:B------:R-:W-:Y:S05]  /*6a20*/  BSYNC B0 ;  /* 0x0000000000007941 */ /* 0x000fea0003800000 */
.L_x_1192:
[----:B------:R-:W2:Y:S01]  /*6a30*/  LDL R21, [R1+0x2c] ;  /* 0x00002c0001157983 */ /* 0x000ea20000100800 */
[----:B------:R-:W-:Y:S01]  /*6a40*/  ULDC.64 UR4, c[0x0][0x990] ;  /* 0x0002640000047ab9 */ /* 0x000fe20000000a00 */
[----:B------:R-:W-:Y:S02]  /*6a50*/  ULDC.64 UR6, c[0x0][0x998] ;  /* 0x0002660000067ab9 */ /* 0x000fe40000000a00 */
[----:B------:R-:W3:Y:S01]  /*6a60*/  LDL R20, [R1+0x28] ;  /* 0x0000280001147983 */ /* 0x000ee20000100800 */
[----:B------:R-:W-:Y:S02]  /*6a70*/  ISETP.NE.U32.AND P0, PT, RZ, UR4, PT ;  /* 0x00000004ff007c0c */ /* 0x000fe4000bf05070 */
[----:B------:R-:W-:Y:S01]  /*6a80*/  ISETP.NE.U32.AND P1, PT, RZ, UR6, PT ;  /* 0x00000006ff007c0c */ /* 0x000fe2000bf25070 */
[----:B----4-:R-:W4:Y:S01]  /*6a90*/  LDL R14, [R1+0xc] ;  /* 0x00000c00010e7983 */ /* 0x010f220000100800 */
[----:B------:R-:W-:Y:S02]  /*6aa0*/  ISETP.NE.AND.EX P0, PT, RZ, UR5, PT, P0 ;  /* 0x00000005ff007c0c */ /* 0x000fe4000bf05300 */
[----:B------:R-:W-:-:S11]  /*6ab0*/  ISETP.NE.AND.EX P1, PT, RZ, UR7, PT, P1 ;  /* 0x00000007ff007c0c */ /* 0x000fd6000bf25310 */
[----:B------:R-:W1:Y:S08]  /*6ac0*/  @P0 LDC.64 R6, c[0x0][0x9a8] ;  /* 0x00026a00ff060b82 */ /* 0x000e700000000a00 */
[----:B0-----:R-:W0:Y:S08]  /*6ad0*/  @P1 LDC.64 R8, c[0x0][0x9b8] ;  /* 0x00026e00ff081b82 */ /* 0x001e300000000a00 */
[----:B------:R-:W0:Y:S08]  /*6ae0*/  @P0 LDC.64 R10, c[0x0][0x9b0] ;  /* 0x00026c00ff0a0b82 */ /* 0x000e300000000a00 */
[----:B------:R-:W0:Y:S01]  /*6af0*/  @P1 LDC.64 R12, c[0x0][0x9c0] ;  /* 0x00027000ff0c1b82 */ /* 0x000e220000000a00 */
[----:B--2---:R-:W-:-:S02]  /*6b00*/  @P0 SHF.R.S32.HI R3, RZ, 0x1f, R21 ;  /* 0x0000001fff030819 */ /* 0x004fc40000011415 */
[----:B------:R-:W-:Y:S02]  /*6b10*/  @P1 SHF.R.S32.HI R5, RZ, 0x1f, R21 ;  /* 0x0000001fff051819 */ /* 0x000fe40000011415 */
[----:B---3--:R-:W-:Y:S01]  /*6b20*/  @P0 SHF.R.S32.HI R15, RZ, 0x1f, R20 ;  /* 0x0000001fff0f0819 */ /* 0x008fe20000011414 */
[-C--:B-1----:R-:W-:Y:S02]  /*6b30*/  @P0 IMAD R0, R3, R6.reuse, RZ ;  /* 0x0000000603000224 */ /* 0x082fe400078e02ff */
[----:B------:R-:W-:-:S04]  /*6b40*/  @P0 IMAD.WIDE.U32 R2, R21, R6, RZ ;  /* 0x0000000615020225 */ /* 0x000fc800078e00ff */
[----:B------:R-:W-:Y:S02]  /*6b50*/  @P0 IMAD R7, R21, R7, R0 ;  /* 0x0000000715070224 */ /* 0x000fe400078e0200 */
[-C--:B0-----:R-:W-:Y:S02]  /*6b60*/  @P1 IMAD R4, R5, R8.reuse, RZ ;  /* 0x0000000805041224 */ /* 0x081fe400078e02ff */
[----:B------:R-:W-:Y:S01]  /*6b70*/  @P0 IMAD.IADD R3, R3, 0x1, R7 ;  /* 0x0000000103030824 */ /* 0x000fe200078e0207 */
[----:B------:R-:W-:Y:S01]  /*6b80*/  @P1 SHF.R.S32.HI R7, RZ, 0x1f, R20 ;  /* 0x0000001fff071819 */ /* 0x000fe20000011414 */
[C---:B------:R-:W-:Y:S02]  /*6b90*/  @P1 IMAD R9, R21.reuse, R9, R4 ;  /* 0x0000000915091224 */ /* 0x040fe400078e0204 */
[----:B------:R-:W-:-:S04]  /*6ba0*/  @P1 IMAD.WIDE.U32 R4, R21, R8, RZ ;  /* 0x0000000815041225 */ /* 0x000fc800078e00ff */
[----:B------:R-:W-:Y:S02]  /*6bb0*/  @P0 IMAD R0, R15, R10, RZ ;  /* 0x0000000a0f000224 */ /* 0x000fe400078e02ff */
        /* <DEDUP_REMOVED lines=12> */
[----:B------:R-:W-:Y:S01]  /*6c80*/  @P0 LEA.HI.X R5, R2, UR5, R5, 0x2, P2 ;  /* 0x0000000502050c11 */ /* 0x000fe200090f1405 */
[----:B------:R-:W-:Y:S01]  /*6c90*/  IMAD.MOV.U32 R0, RZ, RZ, 0x3f800000 ;  /* 0x3f800000ff007424 */ /* 0x000fe200078e00ff */
[----:B------:R-:W-:Y:S01]  /*6ca0*/  @P1 LEA.HI.X R9, R6, UR7, R3, 0x2, P3 ;  /* 0x0000000706091c11 */ /* 0x000fe200098f1403 */
[----:B------:R-:W0:Y:S02]  /*6cb0*/  LDC R2, c[0x0][0x448] ;  /* 0x00011200ff027b82 */ /* 0x000e240000000800 */
[----:B------:R1:W2:Y:S04]  /*6cc0*/  @P0 LDG.E R7, desc[UR42][R4.64] ;  /* 0x0000002a04070981 */ /* 0x0002a8000c1e1900 */
[----:B------:R-:W2:Y:S01]  /*6cd0*/  @P1 LDG.E R0, desc[UR42][R8.64] ;  /* 0x0000002a08001981 */ /* 0x000ea2000c1e1900 */
[----:B----4-:R-:W-:Y:S01]  /*6ce0*/  VIADD R11, R14, 0xbf ;  /* 0x000000bf0e0b7836 */ /* 0x010fe20000000000 */
[----:B0-----:R-:W-:-:S02]  /*6cf0*/  ISETP.NE.AND P1, PT, R2, 0x1, PT ;  /* 0x000000010200780c */ /* 0x001fc40003f25270 */
[----:B------:R-:W0:Y:S11]  /*6d00*/  LDC.64 R2, c[0x0][0x9e0] ;  /* 0x00027800ff027b82 */ /* 0x000e360000000a00 */
[----:B------:R-:W3:Y:S08]  /*6d10*/  @P1 LDC R6, c[0x0][0x44c] ;  /* 0x00011300ff061b82 */ /* 0x000ef00000000800 */
[----:B------:R-:W4:Y:S01]  /*6d20*/  @P1 LDC R13, c[0x0][0x450] ;  /* 0x00011400ff0d1b82 */ /* 0x000f220000000800 */
[----:B0-----:R-:W-:Y:S01]  /*6d30*/  ISETP.GE.AND P2, PT, R3, 0x1, PT ;  /* 0x000000010300780c */ /* 0x001fe20003f46270 */
[----:B---3--:R-:W-:-:S05]  /*6d40*/  @P1 IMAD.HI.U32 R6, R11, R6, RZ ;  /* 0x000000060b061227 */ /* 0x008fca00078e00ff */
[----:B----4-:R-:W-:-:S05]  /*6d50*/  @P1 SHF.R.U32.HI R11, RZ, R13, R6 ;  /* 0x0000000dff0b1219 */ /* 0x010fca0000011606 */
[----:B------:R-:W-:-:S04]  /*6d60*/  IMAD.IADD R11, R26, 0x1, R11 ;  /* 0x000000011a0b7824 */ /* 0x000fc800078e020b */
[----:B-1----:R-:W-:Y:S02]  /*6d70*/  IMAD.IADD R4, R11, 0x1, R2 ;  /* 0x000000010b047824 */ /* 0x002fe400078e0202 */
[----:B--2---:R-:W-:-:S04]  /*6d80*/  FMUL.FTZ R0, R7, R0 ;  /* 0x0000000007007220 */ /* 0x004fc80000410000 */
[----:B------:R-:W-:Y:S01]  /*6d90*/  FMUL.FTZ R2, R0, UR4 ;  /* 0x0000000400027c20 */ /* 0x000fe20008410000 */
[----:B------:R-:W-:Y:S06]  /*6da0*/  @!P2 BRA `(.L_x_1194) ;  /* 0x000000000048a947 */ /* 0x000fec0003800000 */
        /* <DEDUP_REMOVED lines=11> */
.L_x_1196:
[----:B------:R-:W-:-:S13]  /*6e60*/  ISETP.NE.AND P0, PT, R3, 0x1, PT ;  /* 0x000000010300780c */ /* 0x000fda0003f05270 */
[----:B------:R-:W0:Y:S02]  /*6e70*/  @P0 LDC.64 R6, c[0x0][0x9e8] ;  /* 0x00027a00ff060b82 */ /* 0x000e240000000a00 */
[----:B0-----:R-:W-:-:S05]  /*6e80*/  @P0 IMAD.HI.U32 R6, R0, R6, RZ ;  /* 0x0000000600060227 */ /* 0x001fca00078e00ff */
[----:B------:R-:W-:-:S07]  /*6e90*/  @P0 SHF.R.U32.HI R0, RZ, R7, R6 ;  /* 0x00000007ff000219 */ /* 0x000fce0000011606 */
.L_x_1197:
[----:B------:R-:W-:Y:S05]  /*6ea0*/  BSYNC B0 ;  /* 0x0000000000007941 */ /* 0x000fea0003800000 */
.L_x_1195:
[----:B------:R-:W-:-:S05]  /*6eb0*/  IMAD R5, R0, R3, R3 ;  /* 0x0000000300057224 */ /* 0x000fca00078e0203 */
[----:B------:R-:W-:-:S07]  /*6ec0*/  VIMNMX R4, R4, R5, PT ;  /* 0x0000000504047248 */ /* 0x000fce0003fe0100 */
.L_x_1194:
[----:B------:R-:W0:Y:S01]  /*6ed0*/  @P1 LDC R0, c[0x0][0x44c] ;  /* 0x00011300ff001b82 */ /* 0x000e220000000800 */
[----:B------:R-:W-:Y:S01]  /*6ee0*/  VIADD R4, R4, 0x7f ;  /* 0x0000007f04047836 */ /* 0x000fe20000000000 */
[----:B------:R-:W-:-:S04]  /*6ef0*/  ULDC UR4, c[0x0][0x9dc] ;  /* 0x0002770000047ab9 */ /* 0x000fc80000000800 */
[----:B------:R-:W-:Y:S02]  /*6f00*/  SHF.R.S32.HI R5, RZ, 0x1f, R4 ;  /* 0x0000001fff057819 */ /* 0x000fe40000011404 */
[----:B------:R-:W1:Y:S02]  /*6f10*/  @P1 LDC R7, c[0x0][0x450] ;  /* 0x00011400ff071b82 */ /* 0x000e640000000800 */
[----:B------:R-:W-:-:S04]  /*6f20*/  LEA.HI R5, R5, R4, RZ, 0x7 ;  /* 0x0000000405057211 */ /* 0x000fc800078f38ff */
[----:B------:R-:W-:-:S04]  /*6f30*/  SHF.R.S32.HI R5, RZ, 0x7, R5 ;  /* 0x00000007ff057819 */ /* 0x000fc80000011405 */
[----:B------:R-:W-:Y:S01]  /*6f40*/  VIMNMX R88, R88, R5, PT ;  /* 0x0000000558587248 */ /* 0x000fe20003fe0100 */
[----:B0-----:R-:W-:-:S04]  /*6f50*/  @P1 IMAD.HI.U32 R6, R14, R0, RZ ;  /* 0x000000000e061227 */ /* 0x001fc800078e00ff */
[----:B------:R-:W-:Y:S01]  /*6f60*/  IMAD.MOV.U32 R0, RZ, RZ, R14 ;  /* 0x000000ffff007224 */ /* 0x000fe200078e000e */
        /* <DEDUP_REMOVED lines=14> */
.L_x_1200:
[----:B------:R-:W-:-:S13]  /*7050*/  ISETP.NE.AND P0, PT, R3, 0x1, PT ;  /* 0x000000010300780c */ /* 0x000fda0003f05270 */
[----:B------:R-:W0:Y:S02]  /*7060*/  @P0 LDC.64 R6, c[0x0][0x9e8] ;  /* 0x00027a00ff060b82 */ /* 0x000e240000000a00 */
[----:B0-----:R-:W-:-:S05]  /*7070*/  @P0 IMAD.HI.U32 R6, R0, R6, RZ ;  /* 0x0000000600060227 */ /* 0x001fca00078e00ff */
[----:B------:R-:W-:-:S07]  /*7080*/  @P0 SHF.R.U32.HI R0, RZ, R7, R6 ;  /* 0x00000007ff000219 */ /* 0x000fce0000011606 */
.L_x_1201:
[----:B------:R-:W-:Y:S05]  /*7090*/  BSYNC B0 ;  /* 0x0000000000007941 */ /* 0x000fea0003800000 */
.L_x_1199:
[----:B------:R-:W-:-:S05]  /*70a0*/  IMAD R3, R0, R3, RZ ;  /* 0x0000000300037224 */ /* 0x000fca00078e02ff */
[----:B------:R-:W-:-:S07]  /*70b0*/  VIMNMX R4, R4, R3, !PT ;  /* 0x0000000304047248 */ /* 0x000fce0007fe0100 */
.L_x_1198:
[----:B------:R-:W-:Y:S02]  /*70c0*/  SHF.R.S32.HI R3, RZ, 0x1f, R4 ;  /* 0x0000001fff037819 */ /* 0x000fe40000011404 */
[----:B------:R-:W-:Y:S02]  /*70d0*/  CS2R R20, SRZ ;  /* 0x0000000000147805 */ /* 0x000fe4000001ff00 */
[----:B------:R-:W-:Y:S02]  /*70e0*/  PLOP3.LUT P0, PT, PT, PT, PT, 0x80, 0x0 ;  /* 0x000000000000781c */ /* 0x000fe40003f0f070 */
[----:B------:R-:W-:Y:S02]  /*70f0*/  CS2R R134, SRZ ;  /* 0x0000000000867805 */ /* 0x000fe4000001ff00 */
[----:B------:R-:W-:Y:S02]  /*7100*/  LEA.HI R3, R3, R4, RZ, 0x7 ;  /* 0x0000000403037211 */ /* 0x000fe400078f38ff */
[----:B------:R-:W-:-:S02]  /*7110*/  CS2R R26, SRZ ;  /* 0x00000000001a7805 */ /* 0x000fc4000001ff00 */
[----:B------:R-:W-:Y:S02]  /*7120*/  CS2R R14, SRZ ;  /* 0x00000000000e7805 */ /* 0x000fe4000001ff00 */
[----:B------:R-:W-:Y:S02]  /*7130*/  CS2R R128, SRZ ;  /* 0x0000000000807805 */ /* 0x000fe4000001ff00 */
[----:B------:R-:W-:Y:S01]  /*7140*/  SHF.R.S32.HI R3, RZ, 0x7, R3 ;  /* 0x00000007ff037819 */ /* 0x000fe20000011403 */
[----:B------:R-:W-:Y:S01]  /*7150*/  IMAD.MOV.U32 R25, RZ, RZ, RZ ;  /* 0x000000ffff197224 */ /* 0x000fe200078e00ff */
[----:B------:R-:W-:Y:S02]  /*7160*/  CS2R R12, SRZ ;  /* 0x00000000000c7805 */ /* 0x000fe4000001ff00 */
[----:B------:R-:W-:Y:S02]  /*7170*/  CS2R R126, SRZ ;  /* 0x00000000007e7805 */ /* 0x000fe4000001ff00 */
[----:B------:R-:W-:-:S02]  /*7180*/  VIMNMX R0, RZ, R3, !PT ;  /* 0x00000003ff007248 */ /* 0x000fc40007fe0100 */
[----:B------:R-:W-:Y:S02]  /*7190*/  CS2R R28, SRZ ;  /* 0x00000000001c7805 */ /* 0x000fe4000001ff00 */
[----:B------:R-:W-:Y:S02]  /*71a0*/  CS2R R120, SRZ ;  /* 0x0000000000787805 */ /* 0x000fe4000001ff00 */
[----:B------:R-:W-:Y:S02]  /*71b0*/  CS2R R10, SRZ ;  /* 0x00000000000a7805 */ /* 0x000fe4000001ff00 */
[----:B------:R-:W-:Y:S01]  /*71c0*/  ISETP.GT.AND P1, PT, R88, R0, PT ;  /* 0x000000005800720c */ /* 0x000fe20003f24270 */
[----:B------:R0:W-:Y:S01]  /*71d0*/  STL [R1+0x44], R0 ;  /* 0x0000440001007387 */ /* 0x0001e20000100800 */
        /* <DEDUP_REMOVED lines=12> */
[----:B------:R-:W-:Y:S01]  /*72a0*/  CS2R R94, SRZ ;  /* 0x00000000005e7805 */ /* 0x000fe2000001ff00 */
[----:B------:R-:W-:Y:S02]  /*72b0*/  IMAD.MOV.U32 R36, RZ, RZ, RZ ;  /* 0x000000ffff247224 */ /* 0x000fe400078e00ff */
[----:B------:R-:W-:-:S02]  /*72c0*/  IMAD.MOV.U32 R93, RZ, RZ, RZ ;  /* 0x000000ffff5d7224 */ /* 0x000fc400078e00ff */
[----:B0-----:R-:W-:Y:S01]  /*72d0*/  IMAD.MOV.U32 R0, RZ, RZ, RZ ;  /* 0x000000ffff007224 */ /* 0x001fe200078e00ff */
        /* <DEDUP_REMOVED lines=33> */
.L_x_1204:
[----:B------:R-:W-:Y:S05]  /*74f0*/  BSYNC B6 ;  /* 0x0000000000067941 */ /* 0x000fea0003800000 */
.L_x_1203:
        /* <DEDUP_REMOVED lines=13> */
.L_x_1208:
[----:B-1----:R1:W2:Y:S02]  /*75d0*/  SYNCS.PHASECHK.TRANS64.TRYWAIT P0, [R16+URZ+0x19c00], R3 ;  /* 0x019c0003100075a7 */ /* 0x0022a4000800017f */
[----:B--2---:R-:W-:Y:S05]  /*75e0*/  @!P0 NANOSLEEP.SYNCS 0x989680 ;  /* 0x009896800000895d */ /* 0x004fea0003900000 */
[----:B------:R-:W2:Y:S02]  /*75f0*/  @!P0 SYNCS.PHASECHK.TRANS64 P0, [R16+URZ+0x19c00], R3 ;  /* 0x019c0003100085a7 */ /* 0x000ea4000800007f */
[----:B--2---:R-:W-:Y:S05]  /*7600*/  @!P0 BRA `(.L_x_1208) ;  /* 0xfffffffc00f08947 */ /* 0x004fea000383ffff */
.L_x_1207:
[----:B------:R-:W-:Y:S05]  /*7610*/  BSYNC B0 ;  /* 0x0000000000007941 */ /* 0x000fea0003800000 */
.L_x_1206:
[----:B------:R-:W-:Y:S05]  /*7620*/  BRA `(.L_x_1209) ;  /* 0x0000004400647947 */ /* 0x000fea0003800000 */
.L_x_1205:
[----:B------:R-:W-:Y:S01]  /*7630*/  LOP3.LUT P0, RZ, R26, 0x9f, RZ, 0xc0, !PT ;  /* 0x0000009f1aff7812 */ /* 0x000fe2000780c0ff */
[----:B------:R-:W-:Y:S01]  /*7640*/  ULDC.64 UR4, c[0x0][0x3f8] ;  /* 0x0000fe0000047ab9 */ /* 0x000fe20000000a00 */
[----:B-----5:R-:W-:Y:S01]  /*7650*/  SHF.R.S32.HI R0, RZ, 0x1f, R24 ;  /* 0x0000001fff007819 */ /* 0x020fe20000011418 */
[----:B------:R-:W-:Y:S01]  /*7660*/  ULDC.64 UR6, c[0x0][0x408] ;  /* 0x0001020000067ab9 */ /* 0x000fe20000000a00 */
[----:B------:R-:W-:Y:S01]  /*7670*/  IMAD.WIDE.U32 R26, R24, UR4, RZ ;  /* 0x00000004181a7c25 */ /* 0x000fe2000f8e00ff */
[----:B------:R-:W-:Y:S03]  /*7680*/  BSSY B6, `(.L_x_1210) ;  /* 0x0000019000067945 */ /* 0x000fe60003800000 */
[C---:B------:R-:W-:Y:S02]  /*7690*/  IMAD R3, R0.reuse, UR4, RZ ;  /* 0x0000000400037c24 */ /* 0x040fe4000f8e02ff */
[----:B------:R-:W-:-:S02]  /*76a0*/  IMAD R5, R0, UR6, RZ ;  /* 0x0000000600057c24 */ /* 0x000fc4000f8e02ff */
[C---:B------:R-:W-:Y:S02]  /*76b0*/  IMAD R3, R24.reuse, UR5, R3 ;  /* 0x0000000518037c24 */ /* 0x040fe4000f8e0203 */
[C---:B------:R-:W-:Y:S02]  /*76c0*/  IMAD R5, R24.reuse, UR7, R5 ;  /* 0x0000000718057c24 */ /* 0x040fe4000f8e0205 */
[----:B------:R-:W-:-:S04]  /*76d0*/  IMAD.WIDE.U32 R24, R24, UR6, RZ ;  /* 0x0000000618187c25 */ /* 0x000fc8000f8e00ff */
        /* <DEDUP_REMOVED lines=19> */
.L_x_1211:
[----:B------:R-:W-:Y:S05]  /*7810*/  BSYNC B6 ;  /* 0x0000000000067941 */ /* 0x000fea0003800000 */
.L_x_1210:
[----:B------:R-:W2:Y:S01]  /*7820*/  LDL R21, [R1+0xc] ;  /* 0x00000c0001157983 */ /* 0x000ea20000100800 */
[----:B------:R-:W-:-:S03]  /*7830*/  ULDC.U8 UR4, c[0x0][0x410] ;  /* 0x0001040000047ab9 */ /* 0x000fc60000000000 */
[----:B------:R-:W3:Y:S01]  /*7840*/  LDL R20, [R1+0x48] ;  /* 0x0000480001147983 */ /* 0x000ee20000100800 */
[----:B------:R-:W-:Y:S01]  /*7850*/  ISETP.NE.AND P0, PT, RZ, UR4, PT ;  /* 0x00000004ff007c0c */ /* 0x000fe2000bf05270 */
[----:B------:R-:W-:Y:S01]  /*7860*/  BSSY B0, `(.L_x_1212) ;  /* 0x000042d000007945 */ /* 0x000fe20003800000 */
[----:B--2---:R-:W-:Y:S02]  /*7870*/  IMAD.IADD R10, R23, 0x1, R21 ;  /* 0x00000001170a7824 */ /* 0x004fe400078e0215 */
[----:B---3--:R-:W-:-:S09]  /*7880*/  IMAD.IADD R37, R16, 0x1, R20 ;  /* 0x0000000110257824 */ /* 0x008fd200078e0214 */
[----:B------:R-:W-:Y:S05]  /*7890*/  @!P0 BRA `(.L_x_1213) ;  /* 0x0000001c00408947 */ /* 0x000fea0003800000 */
[----:B------:R-:W0:Y:S01]  /*78a0*/  LDC R20, c[0x0][0x448] ;  /* 0x00011200ff147b82 */ /* 0x000e220000000800 */
[----:B------:R-:W-:Y:S01]  /*78b0*/  IMAD.MOV.U32 R5, RZ, RZ, R10 ;  /* 0x000000ffff057224 */ /* 0x000fe200078e000a */
[----:B------:R-:W-:Y:S01]  /*78c0*/  ULDC.64 UR4, c[0x0][0x3f8] ;  /* 0x0000fe0000047ab9 */ /* 0x000fe20000000a00 */
[----:B------:R-:W-:Y:S01]  /*78d0*/  IMAD.MOV.U32 R6, RZ, RZ, R26 ;  /* 0x000000ffff067224 */ /* 0x000fe200078e001a */
[----:B------:R-:W-:Y:S01]  /*78e0*/  ULDC.64 UR6, c[0x0][0x408] ;  /* 0x0001020000067ab9 */ /* 0x000fe20000000a00 */
[----:B------:R-:W-:Y:S01]  /*78f0*/  IMAD.MOV.U32 R8, RZ, RZ, R24 ;  /* 0x000000ffff087224 */ /* 0x000fe200078e0018 */
[----:B------:R-:W-:Y:S01]  /*7900*/  ULDC.64 UR8, c[0x0][0x400] ;  /* 0x0001000000087ab9 */ /* 0x000fe20000000a00 */
[----:B------:R-:W-:Y:S01]  /*7910*/  IMAD.MOV.U32 R9, RZ, RZ, R31 ;  /* 0x000000ffff097224 */ /* 0x000fe200078e001f */
[----:B0-----:R-:W-:-:S13]  /*7920*/  ISETP.NE.AND P0, PT, R20, 0x1, PT ;  /* 0x000000011400780c */ /* 0x001fda0003f05270 */
[----:B------:R-:W0:Y:S08]  /*7930*/  @P0 LDC R3, c[0x0][0x44c] ;  /* 0x00011300ff030b82 */ /* 0x000e300000000800 */
[----:B------:R-:W1:Y:S01]  /*7940*/  @P0 LDC R7, c[0x0][0x450] ;  /* 0x00011400ff070b82 */ /* 0x000e620000000800 */
[----:B0-----:R-:W-:-:S05]  /*7950*/  @P0 IMAD.HI.U32 R0, R10, R3, RZ ;  /* 0x000000030a000227 */ /* 0x001fca00078e00ff */
[----:B-1----:R-:W-:Y:S01]  /*7960*/  @P0 SHF.R.U32.HI R5, RZ, R7, R0 ;  /* 0x00000007ff050219 */ /* 0x002fe20000011600 */
[----:B------:R-:W-:-:S03]  /*7970*/  IMAD.MOV.U32 R7, RZ, RZ, R29 ;  /* 0x000000ffff077224 */ /* 0x000fc600078e001d */
[----:B------:R-:W-:Y:S01]  /*7980*/  SHF.R.S32.HI R0, RZ, 0x1f, R5 ;  /* 0x0000001fff007819 */ /* 0x000fe20000011405 */
[----:B------:R-:W-:-:S04]  /*7990*/  IMAD.WIDE.U32 R6, R5, UR4, R6 ;  /* 0x0000000405067c25 */ /* 0x000fc8000f8e0006 */
[----:B------:R-:W-:Y:S02]  /*79a0*/  IMAD R4, R0, UR4, RZ ;  /* 0x0000000400047c24 */ /* 0x000fe4000f8e02ff */
[----:B------:R-:W-:-:S04]  /*79b0*/  IMAD.WIDE.U32 R8, R5, UR6, R8 ;  /* 0x0000000605087c25 */ /* 0x000fc8000f8e0008 */
[----:B------:R-:W-:Y:S02]  /*79c0*/  IMAD R0, R0, UR6, RZ ;  /* 0x0000000600007c24 */ /* 0x000fe4000f8e02ff */
[C---:B------:R-:W-:Y:S01]  /*79d0*/  IMAD R13, R5.reuse, UR5, R4 ;  /* 0x00000005050d7c24 */ /* 0x040fe2000f8e0204 */
[----:B------:R-:W-:Y:S01]  /*79e0*/  ULDC.64 UR4, c[0x0][0x3e8] ;  /* 0x0000fa0000047ab9 */ /* 0x000fe20000000a00 */
[----:B------:R-:W-:Y:S01]  /*79f0*/  IMAD R11, R5, UR7, R0 ;  /* 0x00000007050b7c24 */ /* 0x000fe2000f8e0200 */
[----:B------:R-:W-:Y:S01]  /*7a00*/  IADD3 R3, P0, R6, UR4, RZ ;  /* 0x0000000406037c10 */ /* 0x000fe2000ff1e0ff */
[----:B------:R-:W-:Y:S01]  /*7a10*/  UMOV UR4, 0xffffffff ;  /* 0xffffffff00047882 */ /* 0x000fe20000000000 */
[----:B------:R-:W-:Y:S02]  /*7a20*/  IADD3 R5, P1, R8, UR8, RZ ;  /* 0x0000000808057c10 */ /* 0x000fe4000ff3e0ff */
[----:B------:R-:W-:Y:S02]  /*7a30*/  IADD3.X R13, R7, UR5, R13, P0, !PT ;  /* 0x00000005070d7c10 */ /* 0x000fe400087fe40d */
[----:B------:R-:W-:Y:S01]  /*7a40*/  IADD3.X R4, R9, UR9, R11, P1, !PT ;  /* 0x0000000909047c10 */ /* 0x000fe20008ffe40b */
[----:B------:R-:W-:Y:S08]  /*7a50*/  BRA.DIV UR4, `(.L_x_1214) ;  /* 0x0000019604247947 */ /* 0x000ff0000b800000 */
[----:B------:R0:W1:Y:S04]  /*7a60*/  SHFL.IDX PT, R0, R13, RZ, 0x1e1f ;  /* 0x001e1fff0d007589 */ /* 0x00006800000e0000 */
[----:B------:R-:W2:Y:S04]  /*7a70*/  SHFL.IDX PT, R3, R3, RZ, 0x1e1f ;  /* 0x001e1fff03037589 */ /* 0x000ea800000e0000 */
[----:B------:R-:W3:Y:S04]  /*7a80*/  SHFL.IDX PT, R4, R4, RZ, 0x1e1f ;  /* 0x001e1fff04047589 */ /* 0x000ee800000e0000 */
[----:B------:R0:W4:Y:S02]  /*7a90*/  SHFL.IDX PT, R14, R5, RZ, 0x1e1f ;  /* 0x001e1fff050e7589 */ /* 0x00012400000e0000 */
.L_x_1493:
[----:B------:R-:W5:Y:S01]  /*7aa0*/  LDL R6, [R1+0x58] ;  /* 0x0000580001067983 */ /* 0x000f620000100800 */
[----:B------:R-:W-:Y:S01]  /*7ab0*/  IMAD R39, R155, R20, RZ ;  /* 0x000000149b277224 */ /* 0x000fe200078e02ff */
[----:B------:R-:W-:Y:S01]  /*7ac0*/  BSSY B1, `(.L_x_1215) ;  /* 0x000002f000017945 */ /* 0x000fe20003800000 */
[----:B------:R-:W-:Y:S02]  /*7ad0*/  CS2R R26, SRZ ;  /* 0x00000000001a7805 */ /* 0x000fe4000001ff00 */
[----:B------:R-:W-:Y:S02]  /*7ae0*/  CS2R R20, SRZ ;  /* 0x0000000000147805 */ /* 0x000fe4000001ff00 */
[----:B------:R-:W-:Y:S02]  /*7af0*/  CS2R R8, SRZ ;  /* 0x0000000000087805 */ /* 0x000fe4000001ff00 */
[----:B------:R-:W-:Y:S02]  /*7b00*/  ISETP.GE.AND P0, PT, R10, R39, PT ;  /* 0x000000270a00720c */ /* 0x000fe40003f06270 */
[----:B------:R-:W-:-:S02]  /*7b10*/  CS2R R24, SRZ ;  /* 0x0000000000187805 */ /* 0x000fc4000001ff00 */
[----:B0-----:R-:W-:Y:S02]  /*7b20*/  CS2R R12, SRZ ;  /* 0x00000000000c7805 */ /* 0x001fe4000001ff00 */
[----:B------:R-:W-:Y:S02]  /*7b30*/  CS2R R10, SRZ ;  /* 0x00000000000a7805 */ /* 0x000fe4000001ff00 */
[----:B-----5:R-:W-:-:S04]  /*7b40*/  LEA.HI R5, R6, R6, RZ, 0x1 ;  /* 0x0000000606057211 */ /* 0x020fc800078f08ff */
[----:B------:R-:W-:-:S05]  /*7b50*/  LOP3.LUT R5, R5, 0xfffffffe, RZ, 0xc0, !PT ;  /* 0xfffffffe05057812 */ /* 0x000fca00078ec0ff */
[----:B------:R-:W-:-:S05]  /*7b60*/  IMAD.IADD R5, R6, 0x1, -R5 ;  /* 0x0000000106057824 */ /* 0x000fca00078e0a05 */
[----:B------:R-:W-:Y:S01]  /*7b70*/  SHF.L.U32 R5, R5, 0x1f, RZ ;  /* 0x0000001f05057819 */ /* 0x000fe200000006ff */
[----:B------:R-:W-:Y:S06]  /*7b80*/  @P0 BRA `(.L_x_1216) ;  /* 0x0000000000880947 */ /* 0x000fec0003800000 */
[----:B------:R-:W2:Y:S01]  /*7b90*/  LDL.64 R28, [R1+0x10] ;  /* 0x00001000011c7983 */ /* 0x000ea20000100a00 */
[----:B------:R-:W-:-:S03]  /*7ba0*/  ULDC UR4, c[0x0][0x3f4] ;  /* 0x0000fd0000047ab9 */ /* 0x000fc60000000800 */
[----:B------:R-:W3:Y:S04]  /*7bb0*/  LDL R32, [R1+0x34] ;  /* 0x0000340001207983 */ /* 0x000ee80000100800 */
[----:B------:R-:W4:Y:S04]  /*7bc0*/  LDL R15, [R1+0x38] ;  /* 0x00003800010f7983 */ /* 0x000f280000100800 */
[----:B------:R-:W4:Y:S04]  /*7bd0*/  LDL R40, [R1+0x6c] ;  /* 0x00006c0001287983 */ /* 0x000f280000100800 */
[----:B------:R-:W4:Y:S01]  /*7be0*/  LDL R38, [R1+0x68] ;  /* 0x0000680001267983 */ /* 0x000f220000100800 */
[----:B------:R-:W-:-:S02]  /*7bf0*/  CS2R R24, SRZ ;  /* 0x0000000000187805 */ /* 0x000fc4000001ff00 */
[----:B------:R-:W-:Y:S02]  /*7c00*/  CS2R R26, SRZ ;  /* 0x00000000001a7805 */ /* 0x000fe4000001ff00 */
[----:B------:R-:W-:Y:S02]  /*7c10*/  CS2R R12, SRZ ;  /* 0x00000000000c7805 */ /* 0x000fe4000001ff00 */
[----:B------:R-:W-:Y:S02]  /*7c20*/  CS2R R20, SRZ ;  /* 0x0000000000147805 */ /* 0x000fe4000001ff00 */
[----:B------:R-:W-:Y:S02]  /*7c30*/  CS2R R10, SRZ ;  /* 0x00000000000a7805 */ /* 0x000fe4000001ff00 */
[----:B--2---:R-:W-:Y:S02]  /*7c40*/  ISETP.GE.AND P5, PT, R28, UR4, PT ;  /* 0x000000041c007c0c */ /* 0x004fe4000bfa6270 */
[----:B---3--:R-:W-:-:S02]  /*7c50*/  ISETP.GE.AND P1, PT, R32, UR4, PT ;  /* 0x0000000420007c0c */ /* 0x008fc4000bf26270 */
[----:B----4-:R-:W-:-:S09]  /*7c60*/  ISETP.GE.AND P0, PT, R15, UR4, PT ;  /* 0x000000040f007c0c */ /* 0x010fd2000bf06270 */
[----:B------:R-:W-:Y:S02]  /*7c70*/  @!P5 SHF.R.S32.HI R9, RZ, 0x1f, R28 ;  /* 0x0000001fff09d819 */ /* 0x000fe4000001141c */
[CC--:B------:R-:W-:Y:S02]  /*7c80*/  @!P5 IADD3 R6, P2, R28.reuse, R3.reuse, RZ ;  /* 0x000000031c06d210 */ /* 0x0c0fe40007f5e0ff */
[-C--:B------:R-:W-:Y:S02]  /*7c90*/  @!P5 IADD3 R28, P3, R28, R14.reuse, RZ ;  /* 0x0000000e1c1cd210 */ /* 0x080fe40007f7e0ff */
[-C--:B------:R-:W-:Y:S01]  /*7ca0*/  @!P1 IADD3 R30, P4, R32, R3.reuse, RZ ;  /* 0x00000003201e9210 */ /* 0x080fe20007f9e0ff */
[--C-:B-1----:R-:W-:Y:S01]  /*7cb0*/  @!P5 IMAD.X R7, R0, 0x1, R9.reuse, P2 ;  /* 0x000000010007d824 */ /* 0x102fe200010e0609 */
[-C--:B------:R-:W-:Y:S01]  /*7cc0*/  @!P1 IADD3 R32, P2, R32, R14.reuse, RZ ;  /* 0x0000000e20209210 */ /* 0x080fe20007f5e0ff */
[----:B------:R-:W-:Y:S01]  /*7cd0*/  @!P5 IMAD.X R29, R4, 0x1, R9, P3 ;  /* 0x00000001041dd824 */ /* 0x000fe200018e0609 */
[C---:B------:R-:W-:Y:S01]  /*7ce0*/  @!P0 IADD3 R34, P3, R15.reuse, R3, RZ ;  /* 0x000000030f228210 */ /* 0x040fe20007f7e0ff */
[----:B------:R-:W-:Y:S01]  /*7cf0*/  @!P1 IMAD.X R31, R0, 0x1, R40, P4 ;  /* 0x00000001001f9824 */ /* 0x000fe200020e0628 */
[----:B------:R-:W-:-:S02]  /*7d00*/  @!P0 IADD3 R14, P4, R15, R14, RZ ;  /* 0x0000000e0f0e8210 */ /* 0x000fc40007f9e0ff */
[----:B------:R-:W-:Y:S01]  /*7d10*/  CS2R R8, SRZ ;  /* 0x0000000000087805 */ /* 0x000fe2000001ff00 */
[----:B------:R-:W-:Y:S01]  /*7d20*/  @!P1 IMAD.X R33, R4, 0x1, R40, P2 ;  /* 0x0000000104219824 */ /* 0x000fe200010e0628 */
[----:B------:R0:W5:Y:S01]  /*7d30*/  @!P5 LD.E.64 R24, desc[UR42][R6.64] ;  /* 0x0000002a0618d980 */ /* 0x000162000c101b00 */
[--C-:B------:R-:W-:Y:S02]  /*7d40*/  @!P0 IMAD.X R35, R0, 0x1, R38.reuse, P3 ;  /* 0x0000000100238824 */ /* 0x100fe400018e0626 */
[----:B------:R-:W-:Y:S01]  /*7d50*/  @!P0 IMAD.X R15, R4, 0x1, R38, P4 ;  /* 0x00000001040f8824 */ /* 0x000fe200020e0626 */
[----:B------:R0:W5:Y:S04]  /*7d60*/  @!P5 LD.E.64 R26, desc[UR42][R28.64] ;  /* 0x0000002a1c1ad980 */ /* 0x000168000c101b00 */
[----:B------:R0:W5:Y:S04]  /*7d70*/  @!P1 LD.E.64 R12, desc[UR42][R30.64] ;  /* 0x0000002a1e0c9980 */ /* 0x000168000c101b00 */
[----:B------:R0:W5:Y:S04]  /*7d80*/  @!P1 LD.E.64 R20, desc[UR42][R32.64] ;  /* 0x0000002a20149980 */ /* 0x000168000c101b00 */
[----:B------:R0:W5:Y:S04]  /*7d90*/  @!P0 LD.E.64 R10, desc[UR42][R34.64] ;  /* 0x0000002a220a8980 */ /* 0x000168000c101b00 */
[----:B------:R0:W5:Y:S02]  /*7da0*/  @!P0 LD.E.64 R8, desc[UR42][R14.64] ;  /* 0x0000002a0e088980 */ /* 0x000164000c101b00 */
.L_x_1216:
[----:B------:R-:W-:Y:S05]  /*7db0*/  BSYNC B1 ;  /* 0x0000000000017941 */ /* 0x000fea0003800000 */
.L_x_1215:
[----:B-1----:R-:W2:Y:S01]  /*7dc0*/  LDL.LU R0, [R1+0x24] ;  /* 0x0000240001007983 */ /* 0x002ea20000300800 */
[----:B------:R-:W1:Y:S01]  /*7dd0*/  SYNCS.PHASECHK.TRANS64.TRYWAIT P0, [R16+URZ+0x19c00], R5 ;  /* 0x019c0005100075a7 */ /* 0x000e62000800017f */
[----:B------:R-:W-:Y:S01]  /*7de0*/  BSSY B1, `(.L_x_1217) ;  /* 0x0000005000017945 */ /* 0x000fe20003800000 */
[----:B--2---:R-:W-:-:S05]  /*7df0*/  IMAD R0, R0, -0xc0, R39 ;  /* 0xffffff4000007824 */ /* 0x004fca00078e0227 */
[----:B------:R-:W-:-:S04]  /*7e00*/  VIMNMX R0, R0, 0xc0, PT ;  /* 0x000000c000007848 */ /* 0x000fc80003fe0100 */
[----:B------:R-:W-:Y:S01]  /*7e10*/  ISETP.GE.AND P1, PT, R23, R0, PT ;  /* 0x000000001700720c */ /* 0x000fe20003f26270 */
[----:B-1----:R-:W-:-:S12]  /*7e20*/  @!P0 BRA `(.L_x_1218) ;  /* 0x00000190009c8947 */ /* 0x002fd80003800000 */
.L_x_1494:
[----:B------:R-:W-:Y:S05]  /*7e30*/  BSYNC B1 ;  /* 0x0000000000017941 */ /* 0x000fea0003800000 */
.L_x_1217:
[----:B------:R-:W-:Y:S05]  /*7e40*/  @P1 BRA `(.L_x_1219) ;  /* 0x0000003c00381947 */ /* 0x000fea0003800000 */
[----:B0-----:R-:W2:Y:S01]  /*7e50*/  LDL.64 R6, [R1+0x10] ;  /* 0x0000100001067983 */ /* 0x001ea20000100a00 */
[----:B------:R-:W2:Y:S03]  /*7e60*/  LDC R0, c[0x0][0x3f4] ;  /* 0x0000fd00ff007b82 */ /* 0x000ea60000000800 */
[----:B---3--:R-:W3:Y:S04]  /*7e70*/  LDL R4, [R1+0x34] ;  /* 0x0000340001047983 */ /* 0x008ee80000100800 */
[----:B------:R-:W4:Y:S01]  /*7e80*/  LDL R3, [R1+0x38] ;  /* 0x0000380001037983 */ /* 0x000f220000100800 */
[----:B------:R-:W-:Y:S01]  /*7e90*/  BSSY B1, `(.L_x_1220) ;  /* 0x000007b000017945 */ /* 0x000fe20003800000 */
[----:B--2---:R-:W-:-:S02]  /*7ea0*/  ISETP.GE.AND P0, PT, R6, R0, PT ;  /* 0x000000000600720c */ /* 0x004fc40003f06270 */
[-C--:B---3--:R-:W-:Y:S02]  /*7eb0*/  ISETP.GE.AND P1, PT, R4, R0.reuse, PT ;  /* 0x000000000400720c */ /* 0x088fe40003f26270 */
[----:B----4-:R-:W-:-:S09]  /*7ec0*/  ISETP.GE.AND P2, PT, R3, R0, PT ;  /* 0x000000000300720c */ /* 0x010fd20003f46270 */
[----:B------:R-:W-:Y:S05]  /*7ed0*/  @P0 BRA `(.L_x_1221) ;  /* 0x0000000400d80947 */ /* 0x000fea0003800000 */
[----:B-1----:R-:W0:Y:S01]  /*7ee0*/  LDS.128 R4, [R37+0xf000] ;  /* 0x00f0000025047984 */ /* 0x002e220000000c00 */
[----:B-----5:R-:W-:Y:S02]  /*7ef0*/  SHF.R.U32.HI R15, RZ, 0x8, R25 ;  /* 0x00000008ff0f7819 */ /* 0x020fe40000011619 */
[----:B------:R-:W-:Y:S02]  /*7f00*/  LOP3.LUT R14, R25, 0xff, RZ, 0xc0, !PT ;  /* 0x000000ff190e7812 */ /* 0x000fe400078ec0ff */
[----:B------:R-:W-:Y:S02]  /*7f10*/  LOP3.LUT R15, R15, 0xff, RZ, 0xc0, !PT ;  /* 0x000000ff0f0f7812 */ /* 0x000fe400078ec0ff */
[----:B------:R-:W-:Y:S02]  /*7f20*/  SHF.R.U32.HI R31, RZ, 0x8, R27 ;  /* 0x00000008ff1f7819 */ /* 0x000fe4000001161b */
[----:B------:R-:W-:Y:S02]  /*7f30*/  SHF.R.U32.HI R3, RZ, 0x8, R24 ;  /* 0x00000008ff037819 */ /* 0x000fe40000011618 */
[----:B------:R-:W-:-:S02]  /*7f40*/  PRMT R14, R15, 0x7604, R14 ;  /* 0x000076040f0e7816 */ /* 0x000fc4000000000e */
[----:B------:R-:W-:Y:S02]  /*7f50*/  LOP3.LUT R28, R27, 0xff, RZ, 0xc0, !PT ;  /* 0x000000ff1b1c7812 */ /* 0x000fe400078ec0ff */
[----:B------:R-:W-:Y:S02]  /*7f60*/  LOP3.LUT R31, R31, 0xff, RZ, 0xc0, !PT ;  /* 0x000000ff1f1f7812 */ /* 0x000fe400078ec0ff */
[----:B------:R-:W-:Y:S02]  /*7f70*/  SHF.R.U32.HI R30, RZ, 0x10, R27 ;  /* 0x00000010ff1e7819 */ /* 0x000fe4000001161b */
[----:B------:R-:W-:Y:S02]  /*7f80*/  LOP3.LUT R0, R24, 0xff, RZ, 0xc0, !PT ;  /* 0x000000ff18007812 */ /* 0x000fe400078ec0ff */
[----:B------:R-:W-:Y:S02]  /*7f90*/  LOP3.LUT R3, R3, 0xff, RZ, 0xc0, !PT ;  /* 0x000000ff03037812 */ /* 0x000fe400078ec0ff */
[----:B------:R-:W-:-:S02]  /*7fa0*/  SHF.R.U32.HI R32, RZ, 0x10, R25 ;  /* 0x00000010ff207819 */ /* 0x000fc40000011619 */
[----:B------:R-:W-:Y:S02]  /*7fb0*/  SHF.R.U32.HI R15, RZ, 0x8, R26 ;  /* 0x00000008ff0f7819 */ /* 0x000fe4000001161a */
[----:B------:R-:W-:Y:S01]  /*7fc0*/  PRMT R28, R31, 0x7604, R28 ;  /* 0x000076041f1c7816 */ /* 0x000fe2000000001c */
[----:B------:R-:W-:Y:S01]  /*7fd0*/  IMAD.U32 R31, R30, 0x10000, RZ ;  /* 0x000100001e1f7824 */ /* 0x000fe200078e00ff */
[----:B------:R-:W-:Y:S02]  /*7fe0*/  PRMT R3, R3, 0x7604, R0 ;  /* 0x0000760403037816 */ /* 0x000fe40000000000 */
[----:B------:R-:W-:Y:S01]  /*7ff0*/  LOP3.LUT R29, R15, 0xff, RZ, 0xc0, !PT ;  /* 0x000000ff0f1d7812 */ /* 0x000fe200078ec0ff */
[----:B------:R-:W-:Y:S01]  /*8000*/  IMAD.U32 R15, R32, 0x10000, RZ ;  /* 0x00010000200f7824 */ /* 0x000fe200078e00ff */
[----:B------:R-:W-:Y:S02]  /*8010*/  LOP3.LUT R0, R26, 0xff, RZ, 0xc0, !PT ;  /* 0x000000ff1a007812 */ /* 0x000fe400078ec0ff */
[----:B------:R-:W-:-:S02]  /*8020*/  LOP3.LUT R31, R28, 0xff0000, R31, 0xf8, !PT ;  /* 0x00ff00001c1f7812 */ /* 0x000fc400078ef81f */
[----:B------:R-:W-:Y:S02]  /*8030*/  PRMT R29, R29, 0x7604, R0 ;  /* 0x000076041d1d7816 */ /* 0x000fe40000000000 */
[----:B------:R-:W-:Y:S02]  /*8040*/  LOP3.LUT R15, R14, 0xff0000, R15, 0xf8, !PT ;  /* 0x00ff00000e0f7812 */ /* 0x000fe400078ef80f */
[--C-:B------:R-:W-:Y:S02]  /*8050*/  LOP3.LUT R29, R29, 0xff0000, R26.reuse, 0xf8, !PT ;  /* 0x00ff00001d1d7812 */ /* 0x100fe400078ef81a */
[----:B------:R-:W-:Y:S02]  /*8060*/  LOP3.LUT R31, R31, 0xff000000, R27, 0xf8, !PT ;  /* 0xff0000001f1f7812 */ /* 0x000fe400078ef81b */
[----:B------:R-:W-:Y:S02]  /*8070*/  LOP3.LUT R27, R15, 0xff000000, R25, 0xf8, !PT ;  /* 0xff0000000f1b7812 */ /* 0x000fe400078ef819 */
[----:B------:R-:W-:-:S02]  /*8080*/  LOP3.LUT R30, R29, 0xff000000, R26, 0xf8, !PT ;  /* 0xff0000001d1e7812 */ /* 0x000fc400078ef81a */
[--C-:B------:R-:W-:Y:S02]  /*8090*/  LOP3.LUT R3, R3, 0xff0000, R24.reuse, 0xf8, !PT ;  /* 0x00ff000003037812 */ /* 0x100fe400078ef818 */
[-C--:B0-----:R-:W-:Y:S02]  /*80a0*/  F2FP.F16.E4M3.UNPACK_B R0, R6.reuse.H1 ;  /* 0x00000006ff00723e */ /* 0x081fe400030006ff */
[----:B------:R-:W-:Y:S02]  /*80b0*/  F2FP.F16.E4M3.UNPACK_B R32, R31 ;  /* 0x0000001fff20723e */ /* 0x000fe400020006ff */
[----:B------:R-:W-:Y:S01]  /*80c0*/  F2FP.F16.E4M3.UNPACK_B R26, R27 ;  /* 0x0000001bff1a723e */ /* 0x000fe200020006ff */
[----:B------:R-:W-:Y:S01]  /*80d0*/  HADD2.F32 R15, -RZ, R0.H1_H1 ;  /* 0x30000000ff0f7230 */ /* 0x000fe20000004100 */
        /* <DEDUP_REMOVED lines=8> */
[----:B------:R-:W-:Y:S01]  /*8160*/  F2FP.F16.E4M3.UNPACK_B R6, R5 ;  /* 0x00000005ff06723e */ /* 0x000fe200020006ff */
        /* <DEDUP_REMOVED lines=16> */
[----:B------:R-:W-:Y:S01]  /*8270*/  FFMA.FTZ R34, R3, R32, R29 ;  /* 0x0000002003227223 */ /* 0x000fe2000001001d */
[----:B------:R-:W-:Y:S01]  /*8280*/  HADD2.F32 R14, -RZ, R27.H0_H0 ;  /* 0x2000001bff0e7230 */ /* 0x000fe20000004100 */
[----:B------:R-:W-:Y:S01]  /*8290*/  F2FP.F16.E4M3.UNPACK_B R4, R4.H1 ;  /* 0x00000004ff04723e */ /* 0x000fe200030006ff */
        /* <DEDUP_REMOVED lines=11> */
[-C--:B------:R-:W-:Y:S01]  /*8350*/  FMUL.FTZ R24, R3, R14.reuse ;  /* 0x0000000e03187220 */ /* 0x080fe20000410000 */
[----:B------:R-:W-:Y:S02]  /*8360*/  HADD2.F32 R5, -RZ, R4.H1_H1 ;  /* 0x30000004ff057230 */ /* 0x000fe40000004100 */
        /* <DEDUP_REMOVED lines=8> */
[C---:B------:R-:W-:Y:S01]  /*83f0*/  FMUL.FTZ R25, R5.reuse, R26 ;  /* 0x0000001a05197220 */ /* 0x040fe20000410000 */
[----:B------:R-:W-:Y:S02]  /*8400*/  HADD2.F32 R3, -RZ, R0.H1_H1 ;  /* 0x30000000ff037230 */ /* 0x000fe40000004100 */
[----:B------:R-:W-:Y:S02]  /*8410*/  HADD2.F32 R14, -RZ, R14.H0_H0 ;  /* 0x2000000eff0e7230 */ /* 0x000fe40000004100 */
[-C--:B------:R-:W-:Y:S01]  /*8420*/  FMUL.FTZ R29, R5, R15.reuse ;  /* 0x0000000f051d7220 */ /* 0x080fe20000410000 */
[----:B------:R-:W-:Y:S02]  /*8430*/  HADD2.F32 R4, -RZ, R4.H0_H0 ;  /* 0x20000004ff047230 */ /* 0x000fe40000004100 */
[C---:B------:R-:W-:Y:S01]  /*8440*/  FMUL.FTZ R5, R3.reuse, R24 ;  /* 0x0000001803057220 */ /* 0x040fe20000410000 */
[----:B------:R-:W-:Y:S02]  /*8450*/  HADD2.F32 R0, -RZ, R0.H0_H0 ;  /* 0x20000000ff007230 */ /* 0x000fe40000004100 */
[----:B------:R-:W-:Y:S01]  /*8460*/  FMUL.FTZ R3, R3, R14 ;  /* 0x0000000e03037220 */ /* 0x000fe20000410000 */
[C---:B------:R-:W-:Y:S01]  /*8470*/  FFMA.FTZ R27, R4.reuse, R15, -R25 ;  /* 0x0000000f041b7223 */ /* 0x040fe20000010819 */
[----:B------:R-:W-:Y:S01]  /*8480*/  FFMA.FTZ R26, R4, R26, R29 ;  /* 0x0000001a041a7223 */ /* 0x000fe2000001001d */
[C---:B------:R-:W-:Y:S01]  /*8490*/  FFMA.FTZ R25, R0.reuse, R14, -R5 ;  /* 0x0000000e00197223 */ /* 0x040fe20000010805 */
[----:B------:R-:W-:Y:S01]  /*84a0*/  FFMA.FTZ R24, R0, R24, R3 ;  /* 0x0000001800187223 */ /* 0x000fe20000010003 */
[----:B------:R-:W-:-:S02]  /*84b0*/  HADD2.F32 R4, -RZ, R28.H1_H1 ;  /* 0x3000001cff047230 */ /* 0x000fc40000004100 */
[--C-:B------:R-:W-:Y:S02]  /*84c0*/  HADD2.F32 R3, -RZ, R7.reuse.H1_H1 ;  /* 0x30000007ff037230 */ /* 0x100fe40000004100 */
        /* <DEDUP_REMOVED lines=23> */
.L_x_1221:
[----:B------:R-:W-:Y:S05]  /*8640*/  BSYNC B1 ;  /* 0x0000000000017941 */ /* 0x000fea0003800000 */
.L_x_1220:
[----:B------:R-:W-:Y:S04]  /*8650*/  BSSY B1, `(.L_x_1222) ;  /* 0x000007c000017945 */ /* 0x000fe80003800000 */
[----:B------:R-:W-:Y:S05]  /*8660*/  @P1 BRA `(.L_x_1223) ;  /* 0x0000000400e81947 */ /* 0x000fea0003800000 */
[----:B01----:R-:W0:Y:S01]  /*8670*/  LDS.128 R4, [R37+0x10800] ;  /* 0x0108000025047984 */ /* 0x003e220000000c00 */
[----:B-----5:R-:W-:Y:S02]  /*8680*/  SHF.R.U32.HI R26, RZ, 0x8, R21 ;  /* 0x00000008ff1a7819 */ /* 0x020fe40000011615 */
[----:B------:R-:W-:Y:S02]  /*8690*/  SHF.R.U32.HI R14, RZ, 0x8, R13 ;  /* 0x00000008ff0e7819 */ /* 0x000fe4000001160d */
[----:B------:R-:W-:Y:S02]  /*86a0*/  SHF.R.U32.HI R24, RZ, 0x8, R20 ;  /* 0x00000008ff187819 */ /* 0x000fe40000011614 */
        /* <DEDUP_REMOVED lines=27> */
[----:B------:R-:W-:Y:S02]  /*8860*/  LOP3.LUT R26, R25, 0xff000000, R20, 0xf8, !PT ;  /* 0xff000000191a7812 */ /* 0x000fe400078ef814 */
        /* <DEDUP_REMOVED lines=90> */
.L_x_1223:
[----:B------:R-:W-:Y:S05]  /*8e10*/  BSYNC B1 ;  /* 0x0000000000017941 */ /* 0x000fea0003800000 */
.L_x_1222:
[----:B------:R-:W-:Y:S05]  /*8e20*/  @P2 BRA `(.L_x_1219) ;  /* 0x0000002c00402947 */ /* 0x000fea0003800000 */
[----:B012---:R-:W0:Y:S01]  /*8e30*/  LDS.128 R4, [R37+0x12000] ;  /* 0x0120000025047984 */ /* 0x007e220000000c00 */
[----:B-----5:R-:W-:Y:S02]  /*8e40*/  SHF.R.U32.HI R13, RZ, 0x8, R11 ;  /* 0x00000008ff0d7819 */ /* 0x020fe4000001160b */
[----:B------:R-:W-:Y:S02]  /*8e50*/  LOP3.LUT R12, R11, 0xff, RZ, 0xc0, !PT ;  /* 0x000000ff0b0c7812 */ /* 0x000fe400078ec0ff */
[----:B------:R-:W-:Y:S02]  /*8e60*/  LOP3.LUT R13, R13, 0xff, RZ, 0xc0, !PT ;  /* 0x000000ff0d0d7812 */ /* 0x000fe400078ec0ff */
[----:B------:R-:W-:Y:S02]  /*8e70*/  SHF.R.U32.HI R21, RZ, 0x8, R9 ;  /* 0x00000008ff157819 */ /* 0x000fe40000011609 */
[----:B------:R-:W-:Y:S02]  /*8e80*/  PRMT R12, R13, 0x7604, R12 ;  /* 0x000076040d0c7816 */ /* 0x000fe4000000000c */
[----:B------:R-:W-:-:S02]  /*8e90*/  SHF.R.U32.HI R24, RZ, 0x10, R11 ;  /* 0x00000010ff187819 */ /* 0x000fc4000001160b */
[----:B------:R-:W-:Y:S02]  /*8ea0*/  SHF.R.U32.HI R13, RZ, 0x8, R8 ;  /* 0x00000008ff0d7819 */ /* 0x000fe40000011608 */
[----:B------:R-:W-:Y:S02]  /*8eb0*/  LOP3.LUT R14, R9, 0xff, RZ, 0xc0, !PT ;  /* 0x000000ff090e7812 */ /* 0x000fe400078ec0ff */
[----:B------:R-:W-:Y:S02]  /*8ec0*/  LOP3.LUT R21, R21, 0xff, RZ, 0xc0, !PT ;  /* 0x000000ff15157812 */ /* 0x000fe400078ec0ff */
[----:B------:R-:W-:Y:S02]  /*8ed0*/  SHF.R.U32.HI R20, RZ, 0x10, R9 ;  /* 0x00000010ff147819 */ /* 0x000fe40000011609 */
[----:B------:R-:W-:Y:S02]  /*8ee0*/  SHF.R.U32.HI R3, RZ, 0x8, R10 ;  /* 0x00000008ff037819 */ /* 0x000fe4000001160a */
[----:B------:R-:W-:Y:S01]  /*8ef0*/  LOP3.LUT R15, R13, 0xff, RZ, 0xc0, !PT ;  /* 0x000000ff0d0f7812 */ /* 0x000fe200078ec0ff */
[----:B------:R-:W-:Y:S01]  /*8f00*/  IMAD.U32 R13, R24, 0x10000, RZ ;  /* 0x00010000180d7824 */ /* 0x000fe200078e00ff */
[----:B------:R-:W-:Y:S01]  /*8f10*/  PRMT R14, R21, 0x7604, R14 ;  /* 0x00007604150e7816 */ /* 0x000fe2000000000e */
[----:B------:R-:W-:Y:S01]  /*8f20*/  IMAD.U32 R21, R20, 0x10000, RZ ;  /* 0x0001000014157824 */ /* 0x000fe200078e00ff */
[----:B------:R-:W-:-:S02]  /*8f30*/  LOP3.LUT R0, R10, 0xff, RZ, 0xc0, !PT ;  /* 0x000000ff0a007812 */ /* 0x000fc400078ec0ff */
[----:B------:R-:W-:Y:S02]  /*8f40*/  LOP3.LUT R3, R3, 0xff, RZ, 0xc0, !PT ;  /* 0x000000ff03037812 */ /* 0x000fe400078ec0ff */
[----:B------:R-:W-:Y:S02]  /*8f50*/  LOP3.LUT R13, R12, 0xff0000, R13, 0xf8, !PT ;  /* 0x00ff00000c0d7812 */ /* 0x000fe400078ef80d */
[----:B------:R-:W-:Y:S02]  /*8f60*/  PRMT R3, R3, 0x7604, R0 ;  /* 0x0000760403037816 */ /* 0x000fe40000000000 */
[----:B------:R-:W-:Y:S02]  /*8f70*/  LOP3.LUT R0, R8, 0xff, RZ, 0xc0, !PT ;  /* 0x000000ff08007812 */ /* 0x000fe400078ec0ff */
[----:B------:R-:W-:Y:S02]  /*8f80*/  LOP3.LUT R21, R14, 0xff0000, R21, 0xf8, !PT ;  /* 0x00ff00000e157812 */ /* 0x000fe400078ef815 */
[----:B------:R-:W-:-:S02]  /*8f90*/  PRMT R15, R15, 0x7604, R0 ;  /* 0x000076040f0f7816 */ /* 0x000fc40000000000 */
[----:B------:R-:W-:Y:S02]  /*8fa0*/  LOP3.LUT R21, R21, 0xff000000, R9, 0xf8, !PT ;  /* 0xff00000015157812 */ /* 0x000fe400078ef809 */
[----:B------:R-:W-:Y:S02]  /*8fb0*/  LOP3.LUT R13, R13, 0xff000000, R11, 0xf8, !PT ;  /* 0xff0000000d0d7812 */ /* 0x000fe400078ef80b */
[----:B------:R-:W-:Y:S02]  /*8fc0*/  LOP3.LUT R3, R3, 0xff0000, R10, 0xf8, !PT ;  /* 0x00ff000003037812 */ /* 0x000fe400078ef80a */
[----:B0-----:R-:W-:Y:S02]  /*8fd0*/  F2FP.F16.E4M3.UNPACK_B R0, R6.H1 ;  /* 0x00000006ff00723e */ /* 0x001fe400030006ff */
[----:B------:R-:W-:Y:S02]  /*8fe0*/  LOP3.LUT R15, R15, 0xff0000, R8, 0xf8, !PT ;  /* 0x00ff00000f0f7812 */ /* 0x000fe400078ef808 */
[----:B------:R-:W-:Y:S01]  /*8ff0*/  F2FP.F16.E4M3.UNPACK_B R24, R21 ;  /* 0x00000015ff18723e */ /* 0x000fe200020006ff */
[----:B------:R-:W-:Y:S01]  /*9000*/  HADD2.F32 R9, -RZ, R0.H1_H1 ;  /* 0x30000000ff097230 */ /* 0x000fe20000004100 */
[----:B------:R-:W-:-:S02]  /*9010*/  F2FP.F16.E4M3.UNPACK_B R14, R13 ;  /* 0x0000000dff0e723e */ /* 0x000fc400020006ff */
[----:B------:R-:W-:Y:S01]  /*9020*/  LOP3.LUT R12, R3, 0xff000000, R10, 0xf8, !PT ;  /* 0xff000000030c7812 */ /* 0x000fe200078ef80a */
[----:B------:R-:W-:Y:S01]  /*9030*/  HADD2.F32 R25, -RZ, R24.H1_H1 ;  /* 0x30000018ff197230 */ /* 0x000fe20000004100 */
[----:B------:R-:W-:Y:S01]  /*9040*/  LOP3.LUT R20, R15, 0xff000000, R8, 0xf8, !PT ;  /* 0xff0000000f147812 */ /* 0x000fe200078ef808 */
[----:B------:R-:W-:Y:S01]  /*9050*/  HADD2.F32 R15, -RZ, R14.H1_H1 ;  /* 0x3000000eff0f7230 */ /* 0x000fe20000004100 */
[----:B------:R-:W-:Y:S01]  /*9060*/  F2FP.F16.E4M3.UNPACK_B R3, R6 ;  /* 0x00000006ff03723e */ /* 0x000fe200020006ff */
[----:B------:R-:W-:Y:S01]  /*9070*/  HADD2.F32 R8, -RZ, R0.H0_H0 ;  /* 0x20000000ff087230 */ /* 0x000fe20000004100 */
[----:B------:R-:W-:Y:S01]  /*9080*/  F2FP.F16.E4M3.UNPACK_B R10, R7 ;  /* 0x00000007ff0a723e */ /* 0x000fe200020006ff */
[C---:B------:R-:W-:Y:S01]  /*9090*/  FMUL.FTZ R27, R9.reuse, R25 ;  /* 0x00000019091b7220 */ /* 0x040fe20000410000 */
[----:B------:R-:W-:Y:S01]  /*90a0*/  F2FP.F16.E4M3.UNPACK_B R11, R7.H1 ;  /* 0x00000007ff0b723e */ /* 0x000fe200030006ff */
[----:B------:R-:W-:Y:S01]  /*90b0*/  FMUL.FTZ R26, R9, R15 ;  /* 0x0000000f091a7220 */ /* 0x000fe20000410000 */
[-C--:B------:R-:W-:Y:S01]  /*90c0*/  F2FP.F16.E4M3.UNPACK_B R6, R5.reuse ;  /* 0x00000005ff06723e */ /* 0x080fe200020006ff */
[----:B------:R-:W-:Y:S01]  /*90d0*/  HADD2.F32 R24, -RZ, R24.H0_H0 ;  /* 0x20000018ff187230 */ /* 0x000fe20000004100 */
[----:B------:R-:W-:Y:S01]  /*90e0*/  F2FP.F16.E4M3.UNPACK_B R7, R5.H1 ;  /* 0x00000005ff07723e */ /* 0x000fe200030006ff */
[----:B------:R-:W-:Y:S01]  /*90f0*/  HADD2.F32 R5, -RZ, R3.H1_H1 ;  /* 0x30000003ff057230 */ /* 0x000fe20000004100 */
[----:B------:R-:W-:Y:S01]  /*9100*/  F2FP.F16.E4M3.UNPACK_B R21, R21.H1 ;  /* 0x00000015ff15723e */ /* 0x000fe200030006ff */
[----:B------:R-:W-:-:S02]  /*9110*/  HADD2.F32 R14, -RZ, R14.H0_H0 ;  /* 0x2000000eff0e7230 */ /* 0x000fc40000004100 */
[C---:B------:R-:W-:Y:S01]  /*9120*/  FFMA.FTZ R27, R8.reuse, R15, -R27 ;  /* 0x0000000f081b7223 */ /* 0x040fe2000001081b */
[----:B------:R-:W-:Y:S01]  /*9130*/  FFMA.FTZ R26, R8, R25, R26 ;  /* 0x00000019081a7223 */ /* 0x000fe2000001001a */
[----:B------:R-:W-:Y:S01]  /*9140*/  HADD2.F32 R3, -RZ, R3.H0_H0 ;  /* 0x20000003ff037230 */ /* 0x000fe20000004100 */
[----:B------:R-:W-:Y:S01]  /*9150*/  F2FP.F16.E4M3.UNPACK_B R13, R13.H1 ;  /* 0x0000000dff0d723e */ /* 0x000fe200030006ff */
[C---:B------:R-:W-:Y:S01]  /*9160*/  FMUL.FTZ R8, R5.reuse, R24 ;  /* 0x0000001805087220 */ /* 0x040fe20000410000 */
[----:B------:R-:W-:Y:S01]  /*9170*/  FMUL.FTZ R15, R5, R14 ;  /* 0x0000000e050f7220 */ /* 0x000fe20000410000 */
[--C-:B------:R-:W-:Y:S01]  /*9180*/  HADD2.F32 R5, -RZ, R10.reuse.H1_H1 ;  /* 0x3000000aff057230 */ /* 0x100fe20000004100 */
[----:B------:R-:W-:Y:S01]  /*9190*/  F2FP.F16.E4M3.UNPACK_B R0, R4 ;  /* 0x00000004ff00723e */ /* 0x000fe200020006ff */
[----:B------:R-:W-:Y:S02]  /*91a0*/  HADD2.F32 R9, -RZ, R21.H0_H0 ;  /* 0x20000015ff097230 */ /* 0x000fe40000004100 */
[C---:B------:R-:W-:Y:S01]  /*91b0*/  FFMA.FTZ R25, R3.reuse, R14, -R8 ;  /* 0x0000000e03197223 */ /* 0x040fe20000010808 */
[----:B------:R-:W-:Y:S01]  /*91c0*/  FFMA.FTZ R24, R3, R24, R15 ;  /* 0x0000001803187223 */ /* 0x000fe2000001000f */
[----:B------:R-:W-:Y:S01]  /*91d0*/  HADD2.F32 R8, -RZ, R13.H0_H0 ;  /* 0x2000000dff087230 */ /* 0x000fe20000004100 */
[----:B------:R-:W-:Y:S01]  /*91e0*/  F2FP.F16.E4M3.UNPACK_B R4, R4.H1 ;  /* 0x00000004ff04723e */ /* 0x000fe200030006ff */
        /* <DEDUP_REMOVED lines=57> */
[----:B------:R0:W-:Y:S01]  /*9580*/  STS.128 [R37+0x12000], R4 ;  /* 0x0120000425007388 */ /* 0x0001e20000000c00 */
[----:B------:R-:W-:Y:S05]  /*9590*/  BRA `(.L_x_1219) ;  /* 0x0000002400647947 */ /* 0x000fea0003800000 */
.L_x_1213:
[----:B------:R-:W0:Y:S01]  /*95a0*/  LDC R28, c[0x0][0x448] ;  /* 0x00011200ff1c7b82 */ /* 0x000e220000000800 */
[----:B------:R-:W-:Y:S01]  /*95b0*/  IMAD.MOV.U32 R9, RZ, RZ, R10 ;  /* 0x000000ffff097224 */ /* 0x000fe200078e000a */
[----:B------:R-:W-:Y:S01]  /*95c0*/  ULDC.64 UR4, c[0x0][0x3f8] ;  /* 0x0000fe0000047ab9 */ /* 0x000fe20000000a00 */
[----:B------:R-:W-:Y:S01]  /*95d0*/  IMAD.MOV.U32 R4, RZ, RZ, R26 ;  /* 0x000000ffff047224 */ /* 0x000fe200078e001a */
[----:B------:R-:W-:Y:S01]  /*95e0*/  ULDC.64 UR6, c[0x0][0x408] ;  /* 0x0001020000067ab9 */ /* 0x000fe20000000a00 */
[----:B------:R-:W-:Y:S01]  /*95f0*/  IMAD.MOV.U32 R5, RZ, RZ, R29 ;  /* 0x000000ffff057224 */ /* 0x000fe200078e001d */
[----:B------:R-:W-:Y:S01]  /*9600*/  ULDC.64 UR8, c[0x0][0x400] ;  /* 0x0001000000087ab9 */ /* 0x000fe20000000a00 */
[----:B------:R-:W-:Y:S02]  /*9610*/  IMAD.MOV.U32 R6, RZ, RZ, R24 ;  /* 0x000000ffff067224 */ /* 0x000fe400078e0018 */
[----:B------:R-:W-:Y:S01]  /*9620*/  IMAD.MOV.U32 R7, RZ, RZ, R31 ;  /* 0x000000ffff077224 */ /* 0x000fe200078e001f */
[----:B0-----:R-:W-:-:S13]  /*9630*/  ISETP.NE.AND P0, PT, R28, 0x1, PT ;  /* 0x000000011c00780c */ /* 0x001fda0003f05270 */
[----:B------:R-:W0:Y:S08]  /*9640*/  @P0 LDC R3, c[0x0][0x44c] ;  /* 0x00011300ff030b82 */ /* 0x000e300000000800 */
[----:B------:R-:W1:Y:S01]  /*9650*/  @P0 LDC R0, c[0x0][0x450] ;  /* 0x00011400ff000b82 */ /* 0x000e620000000800 */
[----:B0-----:R-:W-:-:S05]  /*9660*/  @P0 IMAD.HI.U32 R3, R10, R3, RZ ;  /* 0x000000030a030227 */ /* 0x001fca00078e00ff */
[----:B-1----:R-:W-:-:S04]  /*9670*/  @P0 SHF.R.U32.HI R9, RZ, R0, R3 ;  /* 0x00000000ff090219 */ /* 0x002fc80000011603 */
[----:B------:R-:W-:Y:S01]  /*9680*/  SHF.R.S32.HI R0, RZ, 0x1f, R9 ;  /* 0x0000001fff007819 */ /* 0x000fe20000011409 */
[----:B------:R-:W-:-:S04]  /*9690*/  IMAD.WIDE.U32 R4, R9, UR4, R4 ;  /* 0x0000000409047c25 */ /* 0x000fc8000f8e0004 */
[----:B------:R-:W-:Y:S02]  /*96a0*/  IMAD R8, R0, UR4, RZ ;  /* 0x0000000400087c24 */ /* 0x000fe4000f8e02ff */
[----:B------:R-:W-:-:S04]  /*96b0*/  IMAD.WIDE.U32 R6, R9, UR6, R6 ;  /* 0x0000000609067c25 */ /* 0x000fc8000f8e0006 */
[----:B------:R-:W-:Y:S01]  /*96c0*/  IMAD R0, R0, UR6, RZ ;  /* 0x0000000600007c24 */ /* 0x000fe2000f8e02ff */
[----:B------:R-:W-:Y:S01]  /*96d0*/  IADD3 R21, P1, R6, UR8, RZ ;  /* 0x0000000806157c10 */ /* 0x000fe2000ff3e0ff */
[C---:B------:R-:W-:Y:S01]  /*96e0*/  IMAD R13, R9.reuse, UR5, R8 ;  /* 0x00000005090d7c24 */ /* 0x040fe2000f8e0208 */
[----:B------:R-:W-:Y:S01]  /*96f0*/  ULDC.64 UR4, c[0x0][0x3e8] ;  /* 0x0000fa0000047ab9 */ /* 0x000fe20000000a00 */
[----:B------:R-:W-:Y:S01]  /*9700*/  IMAD R9, R9, UR7, R0 ;  /* 0x0000000709097c24 */ /* 0x000fe2000f8e0200 */
[----:B------:R-:W-:Y:S01]  /*9710*/  IADD3 R3, P0, R4, UR4, RZ ;  /* 0x0000000404037c10 */ /* 0x000fe2000ff1e0ff */
[----:B------:R-:W-:-:S03]  /*9720*/  UMOV UR4, 0xffffffff ;  /* 0xffffffff00047882 */ /* 0x000fc60000000000 */
[----:B------:R-:W-:Y:S02]  /*9730*/  IADD3.X R13, R5, UR5, R13, P0, !PT ;  /* 0x00000005050d7c10 */ /* 0x000fe400087fe40d */
[----:B------:R-:W-:Y:S01]  /*9740*/  IADD3.X R20, R7, UR9, R9, P1, !PT ;  /* 0x0000000907147c10 */ /* 0x000fe20008ffe409 */
[----:B------:R-:W-:Y:S06]  /*9750*/  BRA.DIV UR4, `(.L_x_1224) ;  /* 0x0000017a04647947 */ /* 0x000fec000b800000 */
[----:B------:R0:W1:Y:S04]  /*9760*/  SHFL.IDX PT, R0, R13, RZ, 0x1e1f ;  /* 0x001e1fff0d007589 */ /* 0x00006800000e0000 */
[----:B------:R-:W2:Y:S04]  /*9770*/  SHFL.IDX PT, R3, R3, RZ, 0x1e1f ;  /* 0x001e1fff03037589 */ /* 0x000ea800000e0000 */
[----:B------:R-:W3:Y:S04]  /*9780*/  SHFL.IDX PT, R20, R20, RZ, 0x1e1f ;  /* 0x001e1fff14147589 */ /* 0x000ee800000e0000 */
[----:B0-----:R-:W4:Y:S02]  /*9790*/  SHFL.IDX PT, R21, R21, RZ, 0x1e1f ;  /* 0x001e1fff15157589 */ /* 0x001f2400000e0000 */
.L_x_1500:
        /* <DEDUP_REMOVED lines=8> */
[----:B------:R-:W-:Y:S02]  /*9820*/  CS2R R24, SRZ ;  /* 0x0000000000187805 */ /* 0x000fe4000001ff00 */
        /* <DEDUP_REMOVED lines=21> */
[----:B--2---:R-:W-:-:S02]  /*9980*/  @!P4 IADD3 R28, P0, R152, R3, RZ ;  /* 0x00000003981cc210 */ /* 0x004fc40007f1e0ff */
[----:B----4-:R-:W-:-:S05]  /*9990*/  @!P4 IADD3 R30, P1, R152, R21, RZ ;  /* 0x00000015981ec210 */ /* 0x010fca0007f3e0ff */
[--C-:B---3--:R-:W-:Y:S02]  /*99a0*/  @!P4 IMAD.X R31, R20, 0x1, R5.reuse, P1 ;  /* 0x00000001141fc824 */ /* 0x108fe400008e0605 */
[----:B------:R-:W-:Y:S02]  /*99b0*/  @!P5 IMAD.SHL.U32 R4, R29, 0x10, RZ ;  /* 0x000000101d04d824 */ /* 0x000fe400078e00ff */
[----:B-1----:R-:W-:-:S03]  /*99c0*/  @!P4 IMAD.X R29, R0, 0x1, R5, P0 ;  /* 0x00000001001dc824 */ /* 0x002fc600000e0605 */
[-C--:B------:R-:W-:Y:S02]  /*99d0*/  @!P5 IADD3 R32, P2, R3, R4.reuse, RZ ;  /* 0x000000040320d210 */ /* 0x080fe40007f5e0ff */
[----:B------:R-:W-:Y:S01]  /*99e0*/  @!P5 IADD3 R34, P3, R21, R4, RZ ;  /* 0x000000041522d210 */ /* 0x000fe20007f7e0ff */
[----:B------:R0:W5:Y:S01]  /*99f0*/  @!P4 LD.E.128 R12, desc[UR42][R28.64] ;  /* 0x0000002a1c0cc980 */ /* 0x000162000c101d00 */
[----:B------:R-:W-:Y:S02]  /*9a00*/  @!P5 SHF.R.S32.HI R3, RZ, 0x1f, R4 ;  /* 0x0000001fff03d819 */ /* 0x000fe40000011404 */
[----:B------:R-:W-:-:S03]  /*9a10*/  CS2R R4, SRZ ;  /* 0x0000000000047805 */ /* 0x000fc6000001ff00 */
[--C-:B------:R-:W-:Y:S02]  /*9a20*/  @!P5 IMAD.X R33, R0, 0x1, R3.reuse, P2 ;  /* 0x000000010021d824 */ /* 0x100fe400010e0603 */
[----:B------:R-:W-:Y:S01]  /*9a30*/  @!P5 IMAD.X R35, R20, 0x1, R3, P3 ;  /* 0x000000011423d824 */ /* 0x000fe200018e0603 */
[----:B------:R0:W5:Y:S04]  /*9a40*/  @!P4 LD.E.128 R4, desc[UR42][R30.64] ;  /* 0x0000002a1e04c980 */ /* 0x000168000c101d00 */
[----:B------:R0:W5:Y:S04]  /*9a50*/  @!P5 LD.E.128 R24, desc[UR42][R32.64] ;  /* 0x0000002a2018d980 */ /* 0x000168000c101d00 */
[----:B------:R0:W5:Y:S02]  /*9a60*/  @!P5 LD.E.128 R8, desc[UR42][R34.64] ;  /* 0x0000002a2208d980 */ /* 0x000164000c101d00 */
.L_x_1226:
[----:B------:R-:W-:Y:S05]  /*9a70*/  BSYNC B1 ;  /* 0x0000000000017941 */ /* 0x000fea0003800000 */
.L_x_1225:
[----:B-1----:R-:W2:Y:S01]  /*9a80*/  LDL.LU R0, [R1+0x24] ;  /* 0x0000240001007983 */ /* 0x002ea20000300800 */
[----:B------:R-:W1:Y:S01]  /*9a90*/  SYNCS.PHASECHK.TRANS64.TRYWAIT P0, [R16+URZ+0x19c00], R39 ;  /* 0x019c0027100075a7 */ /* 0x000e62000800017f */
[----:B------:R-:W-:Y:S01]  /*9aa0*/  BSSY B1, `(.L_x_1227) ;  /* 0x0000005000017945 */ /* 0x000fe20003800000 */
[----:B--2---:R-:W-:-:S05]  /*9ab0*/  IMAD R0, R0, -0xc0, R41 ;  /* 0xffffff4000007824 */ /* 0x004fca00078e0229 */
[----:B------:R-:W-:-:S04]  /*9ac0*/  VIMNMX R0, R0, 0xc0, PT ;  /* 0x000000c000007848 */ /* 0x000fc80003fe0100 */
[----:B------:R-:W-:Y:S01]  /*9ad0*/  ISETP.GE.AND P1, PT, R23, R0, PT ;  /* 0x000000001700720c */ /* 0x000fe20003f26270 */
[----:B-1----:R-:W-:-:S12]  /*9ae0*/  @!P0 BRA `(.L_x_1228) ;  /* 0x0000017400f08947 */ /* 0x002fd80003800000 */
.L_x_1501:
[----:B------:R-:W-:Y:S05]  /*9af0*/  BSYNC B1 ;  /* 0x0000000000017941 */ /* 0x000fea0003800000 */
.L_x_1227:
[----:B------:R-:W-:Y:S05]  /*9b00*/  @P1 BRA `(.L_x_1219) ;  /* 0x0000002000081947 */ /* 0x000fea0003800000 */
[----:B------:R2:W5:Y:S01]  /*9b10*/  LDL R62, [R1+0x30] ;  /* 0x00003000013e7983 */ /* 0x0005620000100800 */
[----:B------:R-:W0:Y:S03]  /*9b20*/  LDC R3, c[0x0][0x3f4] ;  /* 0x0000fd00ff037b82 */ /* 0x000e260000000800 */
[----:B------:R2:W5:Y:S04]  /*9b30*/  LDL R61, [R1+0x3c] ;  /* 0x00003c00013d7983 */ /* 0x0005680000100800 */
[----:B------:R2:W5:Y:S01]  /*9b40*/  LDL R60, [R1+0x74] ;  /* 0x00007400013c7983 */ /* 0x0005620000100800 */
[C---:B------:R-:W-:Y:S01]  /*9b50*/  VIADD R0, R152.reuse, 0x20 ;  /* 0x0000002098007836 */ /* 0x040fe20000000000 */
[----:B------:R-:W-:Y:S01]  /*9b60*/  BSSY B1, `(.L_x_1229) ;  /* 0x00000fd000017945 */ /* 0x000fe20003800000 */
[----:B0-----:R-:W-:-:S03]  /*9b70*/  ISETP.GE.AND P0, PT, R152, R3, PT ;  /* 0x000000039800720c */ /* 0x001fc60003f06270 */
[----:B------:R-:W-:-:S10]  /*9b80*/  ISETP.GE.AND P1, PT, R0, R3, PT ;  /* 0x000000030000720c */ /* 0x000fd40003f26270 */
[----:B--2---:R-:W-:Y:S05]  /*9b90*/  @P0 BRA `(.L_x_1230) ;  /* 0x0000000c00e40947 */ /* 0x004fea0003800000 */
[----:B----4-:R-:W0:Y:S01]  /*9ba0*/  S2R R21, SR_TID.X ;  /* 0x0000000000157919 */ /* 0x010e220000002100 */
[----:B---3-5:R-:W-:Y:S02]  /*9bb0*/  SHF.R.U32.HI R20, RZ, 0x8, R12 ;  /* 0x00000008ff147819 */ /* 0x028fe4000001160c */
[----:B------:R-:W-:Y:S02]  /*9bc0*/  LOP3.LUT R0, R12, 0xff, RZ, 0xc0, !PT ;  /* 0x000000ff0c007812 */ /* 0x000fe400078ec0ff */
[----:B------:R-:W-:Y:S02]  /*9bd0*/  SHF.R.U32.HI R30, RZ, 0x8, R14 ;  /* 0x00000008ff1e7819 */ /* 0x000fe4000001160e */
[----:B------:R-:W-:Y:S02]  /*9be0*/  SHF.R.U32.HI R29, RZ, 0x8, R13 ;  /* 0x00000008ff1d7819 */ /* 0x000fe4000001160d */
[----:B------:R-:W-:Y:S02]  /*9bf0*/  LOP3.LUT R28, R13, 0xff, RZ, 0xc0, !PT ;  /* 0x000000ff0d1c7812 */ /* 0x000fe400078ec0ff */
[----:B------:R-:W-:-:S02]  /*9c00*/  LOP3.LUT R29, R29, 0xff, RZ, 0xc0, !PT ;  /* 0x000000ff1d1d7812 */ /* 0x000fc400078ec0ff */
[----:B------:R-:W-:Y:S02]  /*9c10*/  SHF.R.U32.HI R47, RZ, 0x8, R7 ;  /* 0x00000008ff2f7819 */ /* 0x000fe40000011607 */
[----:B------:R-:W-:Y:S02]  /*9c20*/  PRMT R38, R29, 0x7604, R28 ;  /* 0x000076041d267816 */ /* 0x000fe4000000001c */
[----:B------:R-:W-:Y:S02]  /*9c30*/  SHF.R.U32.HI R29, RZ, 0x8, R15 ;  /* 0x00000008ff1d7819 */ /* 0x000fe4000001160f */
[----:B------:R-:W-:Y:S02]  /*9c40*/  LOP3.LUT R28, R15, 0xff, RZ, 0xc0, !PT ;  /* 0x000000ff0f1c7812 */ /* 0x000fe400078ec0ff */
[----:B------:R-:W-:Y:S02]  /*9c50*/  LOP3.LUT R29, R29, 0xff, RZ, 0xc0, !PT ;  /* 0x000000ff1d1d7812 */ /* 0x000fe400078ec0ff */
[----:B------:R-:W-:-:S02]  /*9c60*/  SHF.R.U32.HI R40, RZ, 0x8, R5 ;  /* 0x00000008ff287819 */ /* 0x000fc40000011605 */
[----:B------:R-:W-:Y:S02]  /*9c70*/  LOP3.LUT R44, R7, 0xff, RZ, 0xc0, !PT ;  /* 0x000000ff072c7812 */ /* 0x000fe400078ec0ff */
[----:B------:R-:W-:Y:S02]  /*9c80*/  LOP3.LUT R47, R47, 0xff, RZ, 0xc0, !PT ;  /* 0x000000ff2f2f7812 */ /* 0x000fe400078ec0ff */
[----:B------:R-:W-:Y:S02]  /*9c90*/  SHF.R.U32.HI R43, RZ, 0x8, R6 ;  /* 0x00000008ff2b7819 */ /* 0x000fe40000011606 */
[----:B------:R-:W-:Y:S01]  /*9ca0*/  LOP3.LUT R40, R40, 0xff, RZ, 0xc0, !PT ;  /* 0x000000ff28287812 */ /* 0x000fe200078ec0ff */
[----:B0-----:R-:W-:Y:S01]  /*9cb0*/  VIADD R31, R21, 0xffffff80 ;  /* 0xffffff80151f7836 */ /* 0x001fe20000000000 */
[----:B------:R-:W-:Y:S02]  /*9cc0*/  LOP3.LUT R21, R20, 0xff, RZ, 0xc0, !PT ;  /* 0x000000ff14157812 */ /* 0x000fe400078ec0ff */
[----:B------:R-:W-:-:S02]  /*9cd0*/  LOP3.LUT R20, R14, 0xff, RZ, 0xc0, !PT ;  /* 0x000000ff0e147812 */ /* 0x000fc400078ec0ff */
[----:B------:R-:W-:Y:S02]  /*9ce0*/  LEA.HI R32, R31, R31, RZ, 0x1 ;  /* 0x0000001f1f207211 */ /* 0x000fe400078f08ff */
[----:B-1----:R-:W-:Y:S02]  /*9cf0*/  PRMT R39, R21, 0x7604, R0 ;  /* 0x0000760415277816 */ /* 0x002fe40000000000 */
[----:B------:R-:W-:Y:S02]  /*9d00*/  LOP3.LUT R32, R32, 0xfffffffe, RZ, 0xc0, !PT ;  /* 0xfffffffe20207812 */ /* 0x000fe400078ec0ff */
[----:B------:R-:W-:Y:S02]  /*9d10*/  SHF.R.U32.HI R21, RZ, 0x8, R4 ;  /* 0x00000008ff157819 */ /* 0x000fe40000011604 */
[----:B------:R-:W-:Y:S01]  /*9d20*/  PRMT R44, R47, 0x7604, R44 ;  /* 0x000076042f2c7816 */ /* 0x000fe2000000002c */
[----:B------:R-:W-:Y:S01]  /*9d30*/  IMAD.IADD R32, R31, 0x1, -R32 ;  /* 0x000000011f207824 */ /* 0x000fe200078e0a20 */
[----:B------:R-:W-:-:S02]  /*9d40*/  LOP3.LUT R31, R30, 0xff, RZ, 0xc0, !PT ;  /* 0x000000ff1e1f7812 */ /* 0x000fc400078ec0ff */
[----:B------:R-:W-:Y:S02]  /*9d50*/  LOP3.LUT R33, R21, 0xff, RZ, 0xc0, !PT ;  /* 0x000000ff15217812 */ /* 0x000fe400078ec0ff */
[----:B------:R-:W-:Y:S02]  /*9d60*/  LEA.HI R0, R3, R32, RZ, 0x1c ;  /* 0x0000002003007211 */ /* 0x000fe400078fe0ff */
[----:B------:R-:W-:Y:S02]  /*9d70*/  PRMT R41, R31, 0x7604, R20 ;  /* 0x000076041f297816 */ /* 0x000fe40000000014 */
[C---:B------:R-:W-:Y:S01]  /*9d80*/  LEA.HI R20, R0.reuse, R0, RZ, 0x1 ;  /* 0x0000000000147211 */ /* 0x040fe200078f08ff */
[----:B------:R-:W-:Y:S01]  /*9d90*/  IMAD.SHL.U32 R0, R0, 0x10, RZ ;  /* 0x0000001000007824 */ /* 0x000fe200078e00ff */
[----:B------:R-:W-:Y:S02]  /*9da0*/  LOP3.LUT R32, R4, 0xff, RZ, 0xc0, !PT ;  /* 0x000000ff04207812 */ /* 0x000fe400078ec0ff */
[----:B------:R-:W-:-:S02]  /*9db0*/  SHF.R.S32.HI R20, RZ, 0x1, R20 ;  /* 0x00000001ff147819 */ /* 0x000fc40000011414 */
[----:B------:R-:W-:Y:S02]  /*9dc0*/  LOP3.LUT R0, R62, 0x10, R0, 0xf8, !PT ;  /* 0x000000103e007812 */ /* 0x000fe400078ef800 */
[----:B------:R-:W-:Y:S01]  /*9dd0*/  PRMT R45, R33, 0x7604, R32 ;  /* 0x00007604212d7816 */ /* 0x000fe20000000020 */
[----:B------:R-:W-:Y:S01]  /*9de0*/  IMAD R21, R20, 0x1800, R61 ;  /* 0x0000180014157824 */ /* 0x000fe200078e023d */
[----:B------:R-:W-:Y:S02]  /*9df0*/  LOP3.LUT R0, R0, R60, RZ, 0x3c, !PT ;  /* 0x0000003c00007212 */ /* 0x000fe400078e3cff */
[----:B------:R-:W-:Y:S02]  /*9e00*/  PRMT R20, R29, 0x7604, R28 ;  /* 0x000076041d147816 */ /* 0x000fe4000000001c */
[----:B------:R-:W-:Y:S01]  /*9e10*/  IADD3 R0, R16, R21, R0 ;  /* 0x0000001510007210 */ /* 0x000fe20007ffe000 */
[----:B------:R-:W0:Y:S01]  /*9e20*/  LDS.128 R28, [R37+0xf000] ;  /* 0x00f00000251c7984 */ /* 0x000e220000000c00 */
[----:B------:R-:W-:-:S02]  /*9e30*/  LOP3.LUT R21, R5, 0xff, RZ, 0xc0, !PT ;  /* 0x000000ff05157812 */ /* 0x000fc400078ec0ff */
[----:B------:R-:W-:Y:S01]  /*9e40*/  LOP3.LUT R42, R6, 0xff, RZ, 0xc0, !PT ;  /* 0x000000ff062a7812 */ /* 0x000fe200078ec0ff */
[----:B------:R-:W1:Y:S01]  /*9e50*/  LDS.128 R32, [R0+0xf000] ;  /* 0x00f0000000207984 */ /* 0x000e620000000c00 */
[----:B------:R-:W-:Y:S02]  /*9e60*/  LOP3.LUT R43, R43, 0xff, RZ, 0xc0, !PT ;  /* 0x000000ff2b2b7812 */ /* 0x000fe400078ec0ff */
[----:B------:R-:W-:Y:S02]  /*9e70*/  PRMT R40, R40, 0x7604, R21 ;  /* 0x0000760428287816 */ /* 0x000fe40000000015 */
[----:B------:R-:W-:Y:S02]  /*9e80*/  SHF.R.U32.HI R47, RZ, 0x10, R5 ;  /* 0x00000010ff2f7819 */ /* 0x000fe40000011605 */
[----:B------:R-:W-:Y:S02]  /*9e90*/  SHF.R.U32.HI R21, RZ, 0x10, R13 ;  /* 0x00000010ff157819 */ /* 0x000fe4000001160d */
[----:B------:R-:W-:Y:S01]  /*9ea0*/  PRMT R49, R43, 0x7604, R42 ;  /* 0x000076042b317816 */ /* 0x000fe2000000002a */
[----:B------:R-:W-:Y:S01]  /*9eb0*/  IMAD.U32 R47, R47, 0x10000, RZ ;  /* 0x000100002f2f7824 */ /* 0x000fe200078e00ff */
[----:B------:R-:W-:Y:S01]  /*9ec0*/  SHF.R.U32.HI R51, RZ, 0x10, R7 ;  /* 0x00000010ff337819 */ /* 0x000fe20000011607 */
[----:B------:R-:W-:Y:S01]  /*9ed0*/  IMAD.U32 R21, R21, 0x10000, RZ ;  /* 0x0001000015157824 */ /* 0x000fe200078e00ff */
[----:B------:R-:W-:-:S02]  /*9ee0*/  SHF.R.U32.HI R43, RZ, 0x10, R15 ;  /* 0x00000010ff2b7819 */ /* 0x000fc4000001160f */
[----:B------:R-:W-:Y:S01]  /*9ef0*/  LOP3.LUT R45, R45, 0xff0000, R4, 0xf8, !PT ;  /* 0x00ff00002d2d7812 */ /* 0x000fe200078ef804 */
[----:B------:R-:W-:Y:S01]  /*9f00*/  IMAD.U32 R51, R51, 0x10000, RZ ;  /* 0x0001000033337824 */ /* 0x000fe200078e00ff */
[----:B------:R-:W-:Y:S01]  /*9f10*/  LOP3.LUT R47, R40, 0xff0000, R47, 0xf8, !PT ;  /* 0x00ff0000282f7812 */ /* 0x000fe200078ef82f */
[----:B------:R-:W-:Y:S01]  /*9f20*/  IMAD.U32 R43, R43, 0x10000, RZ ;  /* 0x000100002b2b7824 */ /* 0x000fe200078e00ff */
[----:B------:R-:W-:Y:S02]  /*9f30*/  LOP3.LUT R21, R38, 0xff0000, R21, 0xf8, !PT ;  /* 0x00ff000026157812 */ /* 0x000fe400078ef815 */
[----:B------:R-:W-:Y:S02]  /*9f40*/  LOP3.LUT R39, R39, 0xff0000, R12, 0xf8, !PT ;  /* 0x00ff000027277812 */ /* 0x000fe400078ef80c */
[----:B------:R-:W-:Y:S02]  /*9f50*/  LOP3.LUT R41, R41, 0xff0000, R14, 0xf8, !PT ;  /* 0x00ff000029297812 */ /* 0x000fe400078ef80e */
[----:B------:R-:W-:-:S02]  /*9f60*/  LOP3.LUT R38, R45, 0xff000000, R4, 0xf8, !PT ;  /* 0xff0000002d267812 */ /* 0x000fc400078ef804 */
[----:B------:R-:W-:Y:S02]  /*9f70*/  LOP3.LUT R51, R44, 0xff0000, R51, 0xf8, !PT ;  /* 0x00ff00002c337812 */ /* 0x000fe400078ef833 */
[----:B------:R-:W-:Y:S02]  /*9f80*/  LOP3.LUT R45, R47, 0xff000000, R5, 0xf8, !PT ;  /* 0xff0000002f2d7812 */ /* 0x000fe400078ef805 */
[----:B------:R-:W-:Y:S02]  /*9f90*/  LOP3.LUT R43, R20, 0xff0000, R43, 0xf8, !PT ;  /* 0x00ff0000142b7812 */ /* 0x000fe400078ef82b */
[----:B------:R-:W-:Y:S02]  /*9fa0*/  LOP3.LUT R44, R21, 0xff000000, R13, 0xf8, !PT ;  /* 0xff000000152c7812 */ /* 0x000fe400078ef80d */
[----:B------:R-:W-:Y:S02]  /*9fb0*/  LOP3.LUT R20, R39, 0xff000000, R12, 0xf8, !PT ;  /* 0xff00000027147812 */ /* 0x000fe400078ef80c */
[----:B------:R-:W-:-:S02]  /*9fc0*/  LOP3.LUT R12, R41, 0xff000000, R14, 0xf8, !PT ;  /* 0xff000000290c7812 */ /* 0x000fc400078ef80e */
[--C-:B------:R-:W-:Y:S02]  /*9fd0*/  LOP3.LUT R13, R49, 0xff0000, R6.reuse, 0xf8, !PT ;  /* 0x00ff0000310d7812 */ /* 0x100fe400078ef806 */
[-C--:B0-----:R-:W-:Y:S02]  /*9fe0*/  F2FP.F16.E4M3.UNPACK_B R14, R29.reuse ;  /* 0x0000001dff0e723e */ /* 0x081fe400020006ff */
[----:B------:R-:W-:Y:S02]  /*9ff0*/  F2FP.F16.E4M3.UNPACK_B R40, R29.H1 ;  /* 0x0000001dff28723e */ /* 0x000fe400030006ff */
[----:B------:R-:W-:Y:S02]  /*a000*/  F2FP.F16.E4M3.UNPACK_B R48, R45 ;  /* 0x0000002dff30723e */ /* 0x000fe400020006ff */
[----:B-1----:R-:W-:Y:S02]  /*a010*/  F2FP.F16.E4M3.UNPACK_B R21, R33 ;  /* 0x00000021ff15723e */ /* 0x002fe400020006ff */
[----:B------:R-:W-:Y:S01]  /*a020*/  F2FP.F16.E4M3.UNPACK_B R29, R44 ;  /* 0x0000002cff1d723e */ /* 0x000fe200020006ff */
[----:B------:R-:W-:Y:S01]  /*a030*/  HADD2.F32 R50, -RZ, R48.H0_H0 ;  /* 0x20000030ff327230 */ /* 0x000fe20000004100 */
[----:B------:R-:W-:Y:S01]  /*a040*/  LOP3.LUT R4, R13, 0xff000000, R6, 0xf8, !PT ;  /* 0xff0000000d047812 */ /* 0x000fe200078ef806 */
[----:B------:R-:W-:Y:S01]  /*a050*/  HADD2.F32 R6, -RZ, R21.H0_H0 ;  /* 0x20000015ff067230 */ /* 0x000fe20000004100 */
[-C--:B------:R-:W-:Y:S01]  /*a060*/  F2FP.F16.E4M3.UNPACK_B R41, R31.reuse ;  /* 0x0000001fff29723e */ /* 0x080fe200020006ff */
[--C-:B------:R-:W-:Y:S01]  /*a070*/  HADD2.F32 R13, -RZ, R14.reuse.H0_H0 ;  /* 0x2000000eff0d7230 */ /* 0x100fe20000004100 */
[----:B------:R-:W-:Y:S01]  /*a080*/  F2FP.F16.E4M3.UNPACK_B R46, R31.H1 ;  /* 0x0000001fff2e723e */ /* 0x000fe200030006ff */
[----:B------:R-:W-:Y:S01]  /*a090*/  HADD2.F32 R31, -RZ, R29.H0_H0 ;  /* 0x2000001dff1f7230 */ /* 0x000fe20000004100 */
[----:B------:R-:W-:Y:S01]  /*a0a0*/  LOP3.LUT R49, R43, 0xff000000, R15, 0xf8, !PT ;  /* 0xff0000002b317812 */ /* 0x000fe200078ef80f */
[----:B------:R-:W-:Y:S01]  /*a0b0*/  HADD2.F32 R21, -RZ, R21.H1_H1 ;  /* 0x30000015ff157230 */ /* 0x000fe20000004100 */
[-C--:B------:R-:W-:Y:S01]  /*a0c0*/  F2FP.F16.E4M3.UNPACK_B R15, R28.reuse ;  /* 0x0000001cff0f723e */ /* 0x080fe200020006ff */
[----:B------:R-:W-:Y:S01]  /*a0d0*/  HADD2.F32 R14, -RZ, R14.H1_H1 ;  /* 0x3000000eff0e7230 */ /* 0x000fe20000004100 */
[----:B------:R-:W-:-:S02]  /*a0e0*/  F2FP.F16.E4M3.UNPACK_B R39, R28.H1 ;  /* 0x0000001cff27723e */ /* 0x000fc400030006ff */
[-C--:B------:R-:W-:Y:S02]  /*a0f0*/  F2FP.F16.E4M3.UNPACK_B R28, R32.reuse ;  /* 0x00000020ff1c723e */ /* 0x080fe400020006ff */
[----:B------:R-:W-:Y:S01]  /*a100*/  F2FP.F16.E4M3.UNPACK_B R43, R32.H1 ;  /* 0x00000020ff2b723e */ /* 0x000fe200030006ff */
[C---:B------:R-:W-:Y:S01]  /*a110*/  FMUL.FTZ R32, R6.reuse, R50 ;  /* 0x0000003206207220 */ /* 0x040fe20000410000 */
[-C--:B------:R-:W-:Y:S02]  /*a120*/  F2FP.F16.E4M3.UNPACK_B R42, R35.reuse ;  /* 0x00000023ff2a723e */ /* 0x080fe400020006ff */
[----:B------:R-:W-:Y:S01]  /*a130*/  F2FP.F16.E4M3.UNPACK_B R47, R35.H1 ;  /* 0x00000023ff2f723e */ /* 0x000fe200030006ff */
[-C--:B------:R-:W-:Y:S01]  /*a140*/  FMUL.FTZ R35, R6, R31.reuse ;  /* 0x0000001f06237220 */ /* 0x080fe20000410000 */
[----:B------:R-:W-:Y:S01]  /*a150*/  FFMA.FTZ R6, R13, R31, -R32 ;  /* 0x0000001f0d067223 */ /* 0x000fe20000010820 */
[----:B------:R-:W-:Y:S01]  /*a160*/  F2FP.F16.E4M3.UNPACK_B R33, R33.H1 ;  /* 0x00000021ff21723e */ /* 0x000fe200030006ff */
[----:B------:R-:W-:-:S02]  /*a170*/  HADD2.F32 R32, -RZ, R29.H1_H1 ;  /* 0x3000001dff207230 */ /* 0x000fc40000004100 */
[----:B------:R-:W-:Y:S01]  /*a180*/  FFMA.FTZ R13, R13, R50, R35 ;  /* 0x000000320d0d7223 */ /* 0x000fe20000010023 */
[----:B------:R-:W-:Y:S01]  /*a190*/  F2FP.F16.E4M3.UNPACK_B R35, R45.H1 ;  /* 0x0000002dff23723e */ /* 0x000fe200030006ff */
[----:B------:R-:W-:Y:S01]  /*a1a0*/  HADD2.F32 R45, -RZ, R48.H1_H1 ;  /* 0x30000030ff2d7230 */ /* 0x000fe20000004100 */
[----:B------:R-:W-:Y:S01]  /*a1b0*/  F2FP.F16.E4M3.UNPACK_B R44, R44.H1 ;  /* 0x0000002cff2c723e */ /* 0x000fe200030006ff */
[----:B------:R-:W-:Y:S01]  /*a1c0*/  HADD2.F32 R29, -RZ, R33.H0_H0 ;  /* 0x20000021ff1d7230 */ /* 0x000fe20000004100 */
[----:B------:R-:W-:Y:S01]  /*a1d0*/  LOP3.LUT R52, R51, 0xff000000, R7, 0xf8, !PT ;  /* 0xff00000033347812 */ /* 0x000fe200078ef807 */
[----:B------:R-:W-:Y:S02]  /*a1e0*/  HADD2.F32 R50, -RZ, R35.H0_H0 ;  /* 0x20000023ff327230 */ /* 0x000fe40000004100 */
[C---:B------:R-:W-:Y:S01]  /*a1f0*/  FMUL.FTZ R51, R21.reuse, R45 ;  /* 0x0000002d15337220 */ /* 0x040fe20000410000 */
[----:B------:R-:W-:Y:S02]  /*a200*/  HADD2.F32 R48, -RZ, R44.H0_H0 ;  /* 0x2000002cff307230 */ /* 0x000fe40000004100 */
[----:B------:R-:W-:Y:S01]  /*a210*/  FMUL.FTZ R54, R21, R32 ;  /* 0x0000002015367220 */ /* 0x000fe20000410000 */
[----:B------:R-:W-:-:S02]  /*a220*/  HADD2.F32 R31, -RZ, R40.H0_H0 ;  /* 0x20000028ff1f7230 */ /* 0x000fc40000004100 */
[C---:B------:R-:W-:Y:S01]  /*a230*/  FMUL.FTZ R56, R29.reuse, R50 ;  /* 0x000000321d387220 */ /* 0x040fe20000410000 */
[C---:B------:R-:W-:Y:S01]  /*a240*/  FFMA.FTZ R21, R14.reuse, R32, -R51 ;  /* 0x000000200e157223 */ /* 0x040fe20000010833 */
[-C--:B------:R-:W-:Y:S01]  /*a250*/  FMUL.FTZ R53, R29, R48.reuse ;  /* 0x000000301d357220 */ /* 0x080fe20000410000 */
[----:B------:R-:W-:Y:S01]  /*a260*/  FFMA.FTZ R14, R14, R45, R54 ;  /* 0x0000002d0e0e7223 */ /* 0x000fe20000010036 */
[C---:B------:R-:W-:Y:S01]  /*a270*/  FFMA.FTZ R29, R31.reuse, R48, -R56 ;  /* 0x000000301f1d7223 */ /* 0x040fe20000010838 */
[----:B------:R-:W-:Y:S02]  /*a280*/  HADD2.F32 R51, -RZ, R35.H1_H1 ;  /* 0x30000023ff337230 */ /* 0x000fe40000004100 */
[----:B------:R-:W-:Y:S01]  /*a290*/  FFMA.FTZ R31, R31, R50, R53 ;  /* 0x000000321f1f7223 */ /* 0x000fe20000010035 */
[----:B------:R-:W-:Y:S01]  /*a2a0*/  F2FP.F16.E4M3.UNPACK_B R50, R52 ;  /* 0x00000034ff32723e */ /* 0x000fe200020006ff */
[----:B------:R-:W-:Y:S01]  /*a2b0*/  HADD2.F32 R32, -RZ, R33.H1_H1 ;  /* 0x30000021ff207230 */ /* 0x000fe20000004100 */
[----:B------:R-:W-:Y:S01]  /*a2c0*/  F2FP.F16.E4M3.UNPACK_B R7, R34 ;  /* 0x00000022ff07723e */ /* 0x000fe200020006ff */
[----:B------:R-:W-:Y:S01]  /*a2d0*/  HADD2.F32 R45, -RZ, R44.H1_H1 ;  /* 0x3000002cff2d7230 */ /* 0x000fe20000004100 */
[----:B------:R-:W-:Y:S01]  /*a2e0*/  F2FP.F16.E4M3.UNPACK_B R44, R49 ;  /* 0x00000031ff2c723e */ /* 0x000fe200020006ff */
[----:B------:R-:W-:-:S02]  /*a2f0*/  HADD2.F32 R40, -RZ, R40.H1_H1 ;  /* 0x30000028ff287230 */ /* 0x000fc40000004100 */
[C---:B------:R-:W-:Y:S01]  /*a300*/  FMUL.FTZ R53, R32.reuse, R51 ;  /* 0x0000003320357220 */ /* 0x040fe20000410000 */
[----:B------:R-:W-:Y:S02]  /*a310*/  HADD2.F32 R54, -RZ, R50.H0_H0 ;  /* 0x20000032ff367230 */ /* 0x000fe40000004100 */
[-C--:B------:R-:W-:Y:S01]  /*a320*/  FMUL.FTZ R56, R32, R45.reuse ;  /* 0x0000002d20387220 */ /* 0x080fe20000410000 */
[----:B------:R-:W-:Y:S02]  /*a330*/  HADD2.F32 R35, -RZ, R42.H0_H0 ;  /* 0x2000002aff237230 */ /* 0x000fe40000004100 */
[C---:B------:R-:W-:Y:S01]  /*a340*/  FFMA.FTZ R32, R40.reuse, R45, -R53 ;  /* 0x0000002d28207223 */ /* 0x040fe20000010835 */
[----:B------:R-:W-:Y:S02]  /*a350*/  HADD2.F32 R48, -RZ, R44.H0_H0 ;  /* 0x2000002cff307230 */ /* 0x000fe40000004100 */
[----:B------:R-:W-:Y:S01]  /*a360*/  FFMA.FTZ R40, R40, R51, R56 ;  /* 0x0000003328287223 */ /* 0x000fe20000010038 */
[----:B------:R-:W-:-:S02]  /*a370*/  HADD2.F32 R33, -RZ, R41.H0_H0 ;  /* 0x20000029ff217230 */ /* 0x000fc40000004100 */
[C---:B------:R-:W-:Y:S01]  /*a380*/  FMUL.FTZ R58, R35.reuse, R54 ;  /* 0x00000036233a7220 */ /* 0x040fe20000410000 */
[----:B------:R-:W-:Y:S01]  /*a390*/  F2FP.F16.E4M3.UNPACK_B R51, R52.H1 ;  /* 0x00000034ff33723e */ /* 0x000fe200030006ff */
[-C--:B------:R-:W-:Y:S01]  /*a3a0*/  FMUL.FTZ R55, R35, R48.reuse ;  /* 0x0000003023377220 */ /* 0x080fe20000410000 */
[----:B------:R-:W-:Y:S01]  /*a3b0*/  F2FP.F16.E4M3.UNPACK_B R49, R49.H1 ;  /* 0x00000031ff31723e */ /* 0x000fe200030006ff */
[C---:B------:R-:W-:Y:S01]  /*a3c0*/  FFMA.FTZ R35, R33.reuse, R48, -R58 ;  /* 0x0000003021237223 */ /* 0x040fe2000001083a */
[----:B------:R-:W-:Y:S02]  /*a3d0*/  HADD2.F32 R48, -RZ, R44.H1_H1 ;  /* 0x3000002cff307230 */ /* 0x000fe40000004100 */
[----:B------:R-:W-:Y:S01]  /*a3e0*/  FFMA.FTZ R33, R33, R54, R55 ;  /* 0x0000003621217223 */ /* 0x000fe20000010037 */
[----:B------:R-:W-:Y:S01]  /*a3f0*/  HADD2.F32 R52, -RZ, R50.H1_H1 ;  /* 0x30000032ff347230 */ /* 0x000fe20000004100 */
[----:B------:R-:W-:Y:S01]  /*a400*/  F2FP.F16.E4M3.UNPACK_B R34, R34.H1 ;  /* 0x00000022ff22723e */ /* 0x000fe200030006ff */
[----:B------:R-:W-:Y:S01]  /*a410*/  HADD2.F32 R42, -RZ, R42.H1_H1 ;  /* 0x3000002aff2a7230 */ /* 0x000fe20000004100 */
[-C--:B------:R-:W-:Y:S01]  /*a420*/  F2FP.F16.E4M3.UNPACK_B R5, R30.reuse ;  /* 0x0000001eff05723e */ /* 0x080fe200020006ff */
[----:B------:R-:W-:Y:S01]  /*a430*/  HADD2.F32 R53, -RZ, R51.H0_H0 ;  /* 0x20000033ff357230 */ /* 0x000fe20000004100 */
[----:B------:R-:W-:Y:S01]  /*a440*/  F2FP.F16.E4M3.UNPACK_B R30, R30.H1 ;  /* 0x0000001eff1e723e */ /* 0x000fe200030006ff */
        /* <DEDUP_REMOVED lines=12> */
[----:B------:R-:W-:Y:S01]  /*a510*/  FFMA.FTZ R45, R45, R53, R58 ;  /* 0x000000352d2d7223 */ /* 0x000fe2000001003a */
[----:B------:R-:W-:Y:S01]  /*a520*/  F2FP.F16.E4M3.UNPACK_B R53, R38.H1 ;  /* 0x00000026ff35723e */ /* 0x000fe200030006ff */
[----:B------:R-:W-:Y:S01]  /*a530*/  HADD2.F32 R48, -RZ, R46.H1_H1 ;  /* 0x3000002eff307230 */ /* 0x000fe20000004100 */
[----:B------:R-:W-:Y:S01]  /*a540*/  F2FP.F16.E4M3.UNPACK_B R50, R20.H1 ;  /* 0x00000014ff32723e */ /* 0x000fe200030006ff */
[----:B------:R-:W-:Y:S01]  /*a550*/  HADD2.F32 R55, -RZ, R51.H1_H1 ;  /* 0x30000033ff377230 */ /* 0x000fe20000004100 */
[----:B------:R-:W-:Y:S01]  /*a560*/  F2FP.SATFINITE.E4M3.F32.PACK_AB_MERGE_C R31, R40, R31, RZ ;  /* 0x0000001f281f723e */ /* 0x000fe200048070ff */
[----:B------:R-:W-:Y:S02]  /*a570*/  HADD2.F32 R54, -RZ, R53.H0_H0 ;  /* 0x20000035ff367230 */ /* 0x000fe40000004100 */
[----:B------:R-:W-:-:S02]  /*a580*/  HADD2.F32 R46, -RZ, R43.H0_H0 ;  /* 0x2000002bff2e7230 */ /* 0x000fc40000004100 */
[C---:B------:R-:W-:Y:S01]  /*a590*/  FMUL.FTZ R59, R47.reuse, R55 ;  /* 0x000000372f3b7220 */ /* 0x040fe20000410000 */
[--C-:B------:R-:W-:Y:S01]  /*a5a0*/  HADD2.F32 R51, -RZ, R50.reuse.H0_H0 ;  /* 0x20000032ff337230 */ /* 0x100fe20000004100 */
[----:B------:R-:W-:Y:S01]  /*a5b0*/  F2FP.SATFINITE.E4M3.F32.PACK_AB_MERGE_C R13, R14, R13, R31 ;  /* 0x0000000d0e0d723e */ /* 0x000fe2000480701f */
[----:B------:R-:W-:Y:S02]  /*a5c0*/  HADD2.F32 R52, -RZ, R49.H1_H1 ;  /* 0x30000031ff347230 */ /* 0x000fe40000004100 */
[C---:B------:R-:W-:Y:S01]  /*a5d0*/  FMUL.FTZ R56, R46.reuse, R54 ;  /* 0x000000362e387220 */ /* 0x040fe20000410000 */
[----:B------:R-:W-:Y:S02]  /*a5e0*/  HADD2.F32 R49, -RZ, R39.H0_H0 ;  /* 0x20000027ff317230 */ /* 0x000fe40000004100 */
[-C--:B------:R-:W-:Y:S01]  /*a5f0*/  FMUL.FTZ R57, R46, R51.reuse ;  /* 0x000000332e397220 */ /* 0x080fe20000410000 */
[----:B------:R-:W-:Y:S02]  /*a600*/  HADD2.F32 R43, -RZ, R43.H1_H1 ;  /* 0x3000002bff2b7230 */ /* 0x000fe40000004100 */
[-C--:B------:R-:W-:Y:S01]  /*a610*/  FMUL.FTZ R58, R47, R52.reuse ;  /* 0x000000342f3a7220 */ /* 0x080fe20000410000 */
[----:B------:R-:W-:Y:S01]  /*a620*/  FFMA.FTZ R46, R48, R52, -R59 ;  /* 0x00000034302e7223 */ /* 0x000fe2000001083b */
[C---:B------:R-:W-:Y:S01]  /*a630*/  FFMA.FTZ R47, R49.reuse, R51, -R56 ;  /* 0x00000033312f7223 */ /* 0x040fe20000010838 */
[----:B------:R-:W-:Y:S01]  /*a640*/  FFMA.FTZ R49, R49, R54, R57 ;  /* 0x0000003631317223 */ /* 0x000fe20000010039 */
[----:B------:R-:W-:Y:S01]  /*a650*/  HADD2.F32 R54, -RZ, R53.H1_H1 ;  /* 0x30000035ff367230 */ /* 0x000fe20000004100 */
[----:B------:R-:W-:Y:S01]  /*a660*/  F2FP.F16.E4M3.UNPACK_B R51, R38 ;  /* 0x00000026ff33723e */ /* 0x000fe200020006ff */
[----:B------:R-:W-:Y:S01]  /*a670*/  HADD2.F32 R52, -RZ, R50.H1_H1 ;  /* 0x30000032ff347230 */ /* 0x000fe20000004100 */
[----:B------:R-:W-:Y:S01]  /*a680*/  F2FP.F16.E4M3.UNPACK_B R50, R20 ;  /* 0x00000014ff32723e */ /* 0x000fe200020006ff */
[----:B------:R-:W-:-:S02]  /*a690*/  HADD2.F32 R39, -RZ, R39.H1_H1 ;  /* 0x30000027ff277230 */ /* 0x000fc40000004100 */
[C---:B------:R-:W-:Y:S01]  /*a6a0*/  FMUL.FTZ R20, R43.reuse, R54 ;  /* 0x000000362b147220 */ /* 0x040fe20000410000 */
[----:B------:R-:W-:Y:S01]  /*a6b0*/  FFMA.FTZ R48, R48, R55, R58 ;  /* 0x0000003730307223 */ /* 0x000fe2000001003a */
[-C--:B------:R-:W-:Y:S01]  /*a6c0*/  FMUL.FTZ R53, R43, R52.reuse ;  /* 0x000000342b357220 */ /* 0x080fe20000410000 */
[--C-:B------:R-:W-:Y:S02]  /*a6d0*/  HADD2.F32 R43, -RZ, R51.reuse.H0_H0 ;  /* 0x20000033ff2b7230 */ /* 0x100fe40000004100 */
[C---:B------:R-:W-:Y:S01]  /*a6e0*/  FFMA.FTZ R56, R39.reuse, R52, -R20 ;  /* 0x0000003427387223 */ /* 0x040fe20000010814 */
[----:B------:R-:W-:Y:S02]  /*a6f0*/  HADD2.F32 R38, -RZ, R28.H0_H0 ;  /* 0x2000001cff267230 */ /* 0x000fe40000004100 */
[----:B------:R-:W-:Y:S01]  /*a700*/  FFMA.FTZ R58, R39, R54, R53 ;  /* 0x00000036273a7223 */ /* 0x000fe20000010035 */
[----:B------:R-:W-:Y:S01]  /*a710*/  HADD2.F32 R39, -RZ, R50.H0_H0 ;  /* 0x20000032ff277230 */ /* 0x000fe20000004100 */
[----:B------:R-:W-:Y:S01]  /*a720*/  F2FP.F16.E4M3.UNPACK_B R52, R4.H1 ;  /* 0x00000004ff34723e */ /* 0x000fe200030006ff */
[----:B------:R-:W-:-:S02]  /*a730*/  HADD2.F32 R51, -RZ, R51.H1_H1 ;  /* 0x30000033ff337230 */ /* 0x000fc40000004100 */
[C---:B------:R-:W-:Y:S01]  /*a740*/  FMUL.FTZ R53, R38.reuse, R43 ;  /* 0x0000002b26357220 */ /* 0x040fe20000410000 */
[----:B------:R-:W-:Y:S02]  /*a750*/  HADD2.F32 R28, -RZ, R28.H1_H1 ;  /* 0x3000001cff1c7230 */ /* 0x000fe40000004100 */
[----:B------:R-:W-:Y:S01]  /*a760*/  FMUL.FTZ R55, R38, R39 ;  /* 0x0000002726377220 */ /* 0x000fe20000410000 */
[----:B------:R-:W-:Y:S01]  /*a770*/  HADD2.F32 R50, -RZ, R50.H1_H1 ;  /* 0x30000032ff327230 */ /* 0x000fe20000004100 */
[----:B------:R-:W-:Y:S01]  /*a780*/  F2FP.F16.E4M3.UNPACK_B R38, R12.H1 ;  /* 0x0000000cff26723e */ /* 0x000fe200030006ff */
[--C-:B------:R-:W-:Y:S02]  /*a790*/  HADD2.F32 R20, -RZ, R15.reuse.H0_H0 ;  /* 0x2000000fff147230 */ /* 0x100fe40000004100 */
[C---:B------:R-:W-:Y:S01]  /*a7a0*/  FMUL.FTZ R54, R28.reuse, R51 ;  /* 0x000000331c367220 */ /* 0x040fe20000410000 */
[----:B------:R-:W-:Y:S02]  /*a7b0*/  HADD2.F32 R15, -RZ, R15.H1_H1 ;  /* 0x3000000fff0f7230 */ /* 0x000fe40000004100 */
[----:B------:R-:W-:Y:S01]  /*a7c0*/  FMUL.FTZ R28, R28, R50 ;  /* 0x000000321c1c7220 */ /* 0x000fe20000410000 */
[----:B------:R-:W-:Y:S01]  /*a7d0*/  F2FP.F16.E4M3.UNPACK_B R12, R12 ;  /* 0x0000000cff0c723e */ /* 0x000fe200020006ff */
[C---:B------:R-:W-:Y:S01]  /*a7e0*/  FFMA.FTZ R53, R20.reuse, R39, -R53 ;  /* 0x0000002714357223 */ /* 0x040fe20000010835 */
[----:B------:R-:W-:Y:S01]  /*a7f0*/  FFMA.FTZ R55, R20, R43, R55 ;  /* 0x0000002b14377223 */ /* 0x000fe20000010037 */
[----:B------:R-:W-:-:S02]  /*a800*/  HADD2.F32 R43, -RZ, R52.H0_H0 ;  /* 0x20000034ff2b7230 */ /* 0x000fc40000004100 */
[C---:B------:R-:W-:Y:S01]  /*a810*/  FFMA.FTZ R54, R15.reuse, R50, -R54 ;  /* 0x000000320f367223 */ /* 0x040fe20000010836 */
[----:B------:R-:W-:Y:S02]  /*a820*/  HADD2.F32 R20, -RZ, R34.H0_H0 ;  /* 0x20000022ff147230 */ /* 0x000fe40000004100 */
[----:B------:R-:W-:Y:S01]  /*a830*/  FFMA.FTZ R50, R15, R51, R28 ;  /* 0x000000330f327223 */ /* 0x000fe2000001001c */
[--C-:B------:R-:W-:Y:S01]  /*a840*/  HADD2.F32 R28, -RZ, R38.reuse.H0_H0 ;  /* 0x20000026ff1c7230 */ /* 0x100fe20000004100 */
[----:B------:R-:W-:Y:S01]  /*a850*/  F2FP.F16.E4M3.UNPACK_B R4, R4 ;  /* 0x00000004ff04723e */ /* 0x000fe200020006ff */
[----:B------:R-:W-:Y:S02]  /*a860*/  HADD2.F32 R39, -RZ, R38.H1_H1 ;  /* 0x30000026ff277230 */ /* 0x000fe40000004100 */
[C---:B------:R-:W-:Y:S01]  /*a870*/  FMUL.FTZ R38, R20.reuse, R43 ;  /* 0x0000002b14267220 */ /* 0x040fe20000410000 */
[----:B------:R-:W-:Y:S02]  /*a880*/  HADD2.F32 R15, -RZ, R30.H0_H0 ;  /* 0x2000001eff0f7230 */ /* 0x000fe40000004100 */
[----:B------:R-:W-:Y:S01]  /*a890*/  FMUL.FTZ R20, R20, R28 ;  /* 0x0000001c14147220 */ /* 0x000fe20000410000 */
[----:B------:R-:W-:-:S02]  /*a8a0*/  HADD2.F32 R34, -RZ, R34.H1_H1 ;  /* 0x30000022ff227230 */ /* 0x000fc40000004100 */
[----:B------:R-:W-:Y:S02]  /*a8b0*/  HADD2.F32 R51, -RZ, R52.H1_H1 ;  /* 0x30000034ff337230 */ /* 0x000fe40000004100 */
[C---:B------:R-:W-:Y:S01]  /*a8c0*/  FFMA.FTZ R38, R15.reuse, R28, -R38 ;  /* 0x0000001c0f267223 */ /* 0x040fe20000010826 */
[----:B------:R-:W-:Y:S02]  /*a8d0*/  HADD2.F32 R30, -RZ, R30.H1_H1 ;  /* 0x3000001eff1e7230 */ /* 0x000fe40000004100 */
[C---:B------:R-:W-:Y:S01]  /*a8e0*/  FMUL.FTZ R28, R34.reuse, R39 ;  /* 0x00000027221c7220 */ /* 0x040fe20000410000 */
[----:B------:R-:W-:Y:S01]  /*a8f0*/  FMUL.FTZ R57, R34, R51 ;  /* 0x0000003322397220 */ /* 0x000fe20000410000 */
[----:B------:R-:W-:Y:S01]  /*a900*/  FFMA.FTZ R34, R15, R43, R20 ;  /* 0x0000002b0f227223 */ /* 0x000fe20000010014 */
[--C-:B------:R-:W-:Y:S02]  /*a910*/  HADD2.F32 R15, -RZ, R12.reuse.H0_H0 ;  /* 0x2000000cff0f7230 */ /* 0x100fe40000004100 */
[----:B------:R-:W-:Y:S01]  /*a920*/  FFMA.FTZ R51, R30, R51, R28 ;  /* 0x000000331e337223 */ /* 0x000fe2000001001c */
[----:B------:R-:W-:-:S02]  /*a930*/  HADD2.F32 R20, -RZ, R12.H1_H1 ;  /* 0x3000000cff147230 */ /* 0x000fc40000004100 */
[----:B------:R-:W-:Y:S01]  /*a940*/  FFMA.FTZ R57, R30, R39, -R57 ;  /* 0x000000271e397223 */ /* 0x000fe20000010839 */
[--C-:B------:R-:W-:Y:S02]  /*a950*/  HADD2.F32 R12, -RZ, R7.reuse.H0_H0 ;  /* 0x20000007ff0c7230 */ /* 0x100fe40000004100 */
[--C-:B------:R-:W-:Y:S01]  /*a960*/  HADD2.F32 R28, -RZ, R4.reuse.H1_H1 ;  /* 0x30000004ff1c7230 */ /* 0x100fe20000004100 */
[----:B------:R-:W-:Y:S01]  /*a970*/  F2FP.SATFINITE.E4M3.F32.PACK_AB_MERGE_C R34, R51, R34, RZ ;  /* 0x000000223322723e */ /* 0x000fe200048070ff */
[----:B------:R-:W-:Y:S01]  /*a980*/  HADD2.F32 R7, -RZ, R7.H1_H1 ;  /* 0x30000007ff077230 */ /* 0x000fe20000004100 */
[----:B------:R-:W-:Y:S01]  /*a990*/  F2FP.SATFINITE.E4M3.F32.PACK_AB_MERGE_C R38, R57, R38, RZ ;  /* 0x000000263926723e */ /* 0x000fe200048070ff */
[----:B------:R-:W-:Y:S02]  /*a9a0*/  HADD2.F32 R39, -RZ, R4.H0_H0 ;  /* 0x20000004ff277230 */ /* 0x000fe40000004100 */
[--C-:B------:R-:W-:Y:S02]  /*a9b0*/  HADD2.F32 R4, -RZ, R5.reuse.H0_H0 ;  /* 0x20000005ff047230 */ /* 0x100fe40000004100 */
[----:B------:R-:W-:Y:S01]  /*a9c0*/  FMUL.FTZ R30, R7, R28 ;  /* 0x0000001c071e7220 */ /* 0x000fe20000410000 */
[----:B------:R-:W-:-:S02]  /*a9d0*/  HADD2.F32 R5, -RZ, R5.H1_H1 ;  /* 0x30000005ff057230 */ /* 0x000fc40000004100 */
[C---:B------:R-:W-:Y:S01]  /*a9e0*/  FMUL.FTZ R43, R12.reuse, R39 ;  /* 0x000000270c2b7220 */ /* 0x040fe20000410000 */
[-C--:B------:R-:W-:Y:S01]  /*a9f0*/  FMUL.FTZ R7, R7, R20.reuse ;  /* 0x0000001407077220 */ /* 0x080fe20000410000 */
[-C--:B------:R-:W-:Y:S01]  /*aa00*/  FMUL.FTZ R12, R12, R15.reuse ;  /* 0x0000000f0c0c7220 */ /* 0x080fe20000410000 */
[C---:B------:R-:W-:Y:S02]  /*aa10*/  FFMA.FTZ R30, R5.reuse, R20, -R30 ;  /* 0x00000014051e7223 */ /* 0x040fe4000001081e */
[----:B------:R-:W-:Y:S01]  /*aa20*/  FFMA.FTZ R28, R5, R28, R7 ;  /* 0x0000001c051c7223 */ /* 0x000fe20000010007 */
[C---:B------:R-:W-:Y:S01]  /*aa30*/  FFMA.FTZ R43, R4.reuse, R15, -R43 ;  /* 0x0000000f042b7223 */ /* 0x040fe2000001082b */
[----:B------:R-:W-:Y:S01]  /*aa40*/  FFMA.FTZ R39, R4, R39, R12 ;  /* 0x0000002704277223 */ /* 0x000fe2000001000c */
[----:B------:R-:W-:Y:S02]  /*aa50*/  F2FP.SATFINITE.E4M3.F32.PACK_AB_MERGE_C R5, R32, R29, RZ ;  /* 0x0000001d2005723e */ /* 0x000fe400048070ff */
[----:B------:R-:W-:-:S02]  /*aa60*/  F2FP.SATFINITE.E4M3.F32.PACK_AB_MERGE_C R7, R46, R41, RZ ;  /* 0x000000292e07723e */ /* 0x000fc400048070ff */
[----:B------:R-:W-:Y:S02]  /*aa70*/  F2FP.SATFINITE.E4M3.F32.PACK_AB_MERGE_C R4, R56, R47, RZ ;  /* 0x0000002f3804723e */ /* 0x000fe400048070ff */
[----:B------:R-:W-:Y:S02]  /*aa80*/  F2FP.SATFINITE.E4M3.F32.PACK_AB_MERGE_C R15, R48, R45, RZ ;  /* 0x0000002d300f723e */ /* 0x000fe400048070ff */
[----:B------:R-:W-:Y:S02]  /*aa90*/  F2FP.SATFINITE.E4M3.F32.PACK_AB_MERGE_C R12, R58, R49, RZ ;  /* 0x000000313a0c723e */ /* 0x000fe400048070ff */
[----:B------:R-:W-:Y:S02]  /*aaa0*/  F2FP.SATFINITE.E4M3.F32.PACK_AB_MERGE_C R5, R21, R6, R5 ;  /* 0x000000061505723e */ /* 0x000fe40004807005 */
[----:B------:R-:W-:Y:S02]  /*aab0*/  F2FP.SATFINITE.E4M3.F32.PACK_AB_MERGE_C R7, R44, R35, R7 ;  /* 0x000000232c07723e */ /* 0x000fe40004807007 */
[----:B------:R-:W-:-:S02]  /*aac0*/  F2FP.SATFINITE.E4M3.F32.PACK_AB_MERGE_C R4, R54, R53, R4 ;  /* 0x000000353604723e */ /* 0x000fc40004807004 */
[----:B------:R-:W-:Y:S02]  /*aad0*/  F2FP.SATFINITE.E4M3.F32.PACK_AB_MERGE_C R6, R30, R43, R38 ;  /* 0x0000002b1e06723e */ /* 0x000fe40004807026 */
[----:B------:R-:W-:Y:S02]  /*aae0*/  F2FP.SATFINITE.E4M3.F32.PACK_AB_MERGE_C R15, R42, R33, R15 ;  /* 0x000000212a0f723e */ /* 0x000fe4000480700f */
[----:B------:R-:W-:Y:S01]  /*aaf0*/  F2FP.SATFINITE.E4M3.F32.PACK_AB_MERGE_C R12, R50, R55, R12 ;  /* 0x00000037320c723e */ /* 0x000fe2000480700c */
[----:B------:R0:W-:Y:S01]  /*ab00*/  STS.128 [R37+0xf000], R4 ;  /* 0x00f0000425007388 */ /* 0x0001e20000000c00 */
[----:B------:R-:W-:-:S05]  /*ab10*/  F2FP.SATFINITE.E4M3.F32.PACK_AB_MERGE_C R14, R28, R39, R34 ;  /* 0x000000271c0e723e */ /* 0x000fca0004807022 */
[----:B------:R0:W-:Y:S02]  /*ab20*/  STS.128 [R0+0xf000], R12 ;  /* 0x00f0000c00007388 */ /* 0x0001e40000000c00 */
.L_x_1230:
[----:B------:R-:W-:Y:S05]  /*ab30*/  BSYNC B1 ;  /* 0x0000000000017941 */ /* 0x000fea0003800000 */
.L_x_1229:
[----:B------:R-:W-:Y:S05]  /*ab40*/  @P1 BRA `(.L_x_1219) ;  /* 0x0000000c00f81947 */ /* 0x000fea0003800000 */
[----:B----4-:R-:W2:Y:S04]  /*ab50*/  LDL R21, [R1+0x64] ;  /* 0x0000640001157983 */ /* 0x010ea80000100800 */
[----:B------:R-:W4:Y:S01]  /*ab60*/  LDL R49, [R1+0x70] ;  /* 0x0000700001317983 */ /* 0x000f220000100800 */
[----:B0----5:R-:W-:Y:S02]  /*ab70*/  SHF.R.U32.HI R0, RZ, 0x8, R24 ;  /* 0x00000008ff007819 */ /* 0x021fe40000011618 */
[----:B------:R-:W-:Y:S02]  /*ab80*/  LOP3.LUT R5, R24, 0xff, RZ, 0xc0, !PT ;  /* 0x000000ff18057812 */ /* 0x000fe400078ec0ff */
[----:B------:R-:W-:Y:S02]  /*ab90*/  LOP3.LUT R0, R0, 0xff, RZ, 0xc0, !PT ;  /* 0x000000ff00007812 */ /* 0x000fe400078ec0ff */
[----:B------:R-:W-:-:S02]  /*aba0*/  SHF.R.U32.HI R14, RZ, 0x8, R25 ;  /* 0x00000008ff0e7819 */ /* 0x000fc40000011619 */
[----:B---3--:R-:W-:Y:S02]  /*abb0*/  PRMT R20, R0, 0x7604, R5 ;  /* 0x0000760400147816 */ /* 0x008fe40000000005 */
[----:B------:R-:W-:Y:S02]  /*abc0*/  LOP3.LUT R7, R25, 0xff, RZ, 0xc0, !PT ;  /* 0x000000ff19077812 */ /* 0x000fe400078ec0ff */
[----:B------:R-:W-:Y:S02]  /*abd0*/  SHF.R.U32.HI R6, RZ, 0x8, R27 ;  /* 0x00000008ff067819 */ /* 0x000fe4000001161b */
[----:B------:R-:W-:Y:S02]  /*abe0*/  LOP3.LUT R0, R14, 0xff, RZ, 0xc0, !PT ;  /* 0x000000ff0e007812 */ /* 0x000fe400078ec0ff */
[----:B------:R-:W-:Y:S02]  /*abf0*/  LOP3.LUT R13, R27, 0xff, RZ, 0xc0, !PT ;  /* 0x000000ff1b0d7812 */ /* 0x000fe400078ec0ff */
[----:B------:R-:W-:-:S02]  /*ac00*/  LOP3.LUT R6, R6, 0xff, RZ, 0xc0, !PT ;  /* 0x000000ff06067812 */ /* 0x000fc400078ec0ff */
[----:B------:R-:W-:Y:S02]  /*ac10*/  PRMT R28, R0, 0x7604, R7 ;  /* 0x00007604001c7816 */ /* 0x000fe40000000007 */
        /* <DEDUP_REMOVED lines=26> */
[----:B------:R-:W-:Y:S01]  /*adc0*/  PRMT R37, R14, 0x7604, R21 ;  /* 0x000076040e257816 */ /* 0x000fe20000000015 */
        /* <DEDUP_REMOVED lines=8> */
[----:B-1----:R-:W-:-:S02]  /*ae50*/  PRMT R39, R3, 0x7604, R34 ;  /* 0x0000760403277816 */ /* 0x002fc40000000022 */
[----:B------:R-:W-:Y:S01]  /*ae60*/  SHF.R.U32.HI R3, RZ, 0x10, R24 ;  /* 0x00000010ff037819 */ /* 0x000fe20000011618 */
[----:B------:R-:W0:Y:S01]  /*ae70*/  LDS.128 R12, [R0+0xf000] ;  /* 0x00f00000000c7984 */ /* 0x000e220000000c00 */
[----:B------:R-:W-:Y:S02]  /*ae80*/  LOP3.LUT R21, R21, 0xff, RZ, 0xc0, !PT ;  /* 0x000000ff15157812 */ /* 0x000fe400078ec0ff */
[----:B------:R-:W-:Y:S02]  /*ae90*/  LOP3.LUT R3, R3, 0xff, RZ, 0xc0, !PT ;  /* 0x000000ff03037812 */ /* 0x000fe400078ec0ff */
[----:B------:R-:W-:Y:S02]  /*aea0*/  SHF.R.U32.HI R29, RZ, 0x10, R26 ;  /* 0x00000010ff1d7819 */ /* 0x000fe4000001161a */
[----:B------:R-:W-:Y:S02]  /*aeb0*/  PRMT R3, R3, 0x7054, R20 ;  /* 0x0000705403037816 */ /* 0x000fe40000000014 */
[----:B------:R-:W-:-:S02]  /*aec0*/  PRMT R21, R21, 0x7054, R28 ;  /* 0x0000705415157816 */ /* 0x000fc4000000001c */
[----:B------:R-:W-:Y:S02]  /*aed0*/  SHF.R.U32.HI R20, RZ, 0x10, R8 ;  /* 0x00000010ff147819 */ /* 0x000fe40000011608 */
[----:B------:R-:W-:Y:S02]  /*aee0*/  SHF.R.U32.HI R28, RZ, 0x10, R9 ;  /* 0x00000010ff1c7819 */ /* 0x000fe40000011609 */
[----:B------:R-:W-:Y:S02]  /*aef0*/  LOP3.LUT R29, R29, 0xff, RZ, 0xc0, !PT ;  /* 0x000000ff1d1d7812 */ /* 0x000fe400078ec0ff */
[----:B------:R-:W-:Y:S02]  /*af00*/  LOP3.LUT R20, R20, 0xff, RZ, 0xc0, !PT ;  /* 0x000000ff14147812 */ /* 0x000fe400078ec0ff */
[----:B------:R-:W-:Y:S02]  /*af10*/  LOP3.LUT R28, R28, 0xff, RZ, 0xc0, !PT ;  /* 0x000000ff1c1c7812 */ /* 0x000fe400078ec0ff */
[----:B------:R-:W-:-:S02]  /*af20*/  PRMT R29, R29, 0x7054, R30 ;  /* 0x000070541d1d7816 */ /* 0x000fc4000000001e */
[----:B------:R-:W-:Y:S02]  /*af30*/  SHF.R.U32.HI R30, RZ, 0x10, R10 ;  /* 0x00000010ff1e7819 */ /* 0x000fe4000001160a */
[----:B------:R-:W-:Y:S02]  /*af40*/  PRMT R33, R20, 0x7054, R33 ;  /* 0x0000705414217816 */ /* 0x000fe40000000021 */
[----:B------:R-:W-:Y:S02]  /*af50*/  PRMT R35, R28, 0x7054, R35 ;  /* 0x000070541c237816 */ /* 0x000fe40000000023 */
[----:B------:R-:W-:Y:S02]  /*af60*/  LOP3.LUT R28, R21, 0xff000000, R25, 0xf8, !PT ;  /* 0xff000000151c7812 */ /* 0x000fe400078ef819 */
[----:B------:R-:W-:Y:S02]  /*af70*/  LOP3.LUT R30, R30, 0xff, RZ, 0xc0, !PT ;  /* 0x000000ff1e1e7812 */ /* 0x000fe400078ec0ff */
[----:B------:R-:W-:-:S02]  /*af80*/  LOP3.LUT R21, R33, 0xff000000, R8, 0xf8, !PT ;  /* 0xff00000021157812 */ /* 0x000fc400078ef808 */
[----:B------:R-:W-:Y:S02]  /*af90*/  LOP3.LUT R33, R35, 0xff000000, R9, 0xf8, !PT ;  /* 0xff00000023217812 */ /* 0x000fe400078ef809 */
[----:B------:R-:W-:Y:S02]  /*afa0*/  PRMT R37, R30, 0x7054, R37 ;  /* 0x000070541e257816 */ /* 0x000fe40000000025 */
[----:B------:R-:W-:Y:S02]  /*afb0*/  F2FP.F16.E4M3.UNPACK_B R40, R33 ;  /* 0x00000021ff28723e */ /* 0x000fe400020006ff */
[----:B0-----:R-:W-:Y:S02]  /*afc0*/  F2FP.F16.E4M3.UNPACK_B R25, R13 ;  /* 0x0000000dff19723e */ /* 0x001fe400020006ff */
[----:B------:R-:W-:Y:S01]  /*afd0*/  PRMT R41, R32, 0x7054, R39 ;  /* 0x0000705420297816 */ /* 0x000fe20000000027 */
[--C-:B------:R-:W-:Y:S01]  /*afe0*/  HADD2.F32 R42, -RZ, R40.reuse.H0_H0 ;  /* 0x20000028ff2a7230 */ /* 0x100fe20000004100 */
[----:B------:R-:W-:Y:S01]  /*aff0*/  LOP3.LUT R20, R3, 0xff000000, R24, 0xf8, !PT ;  /* 0xff00000003147812 */ /* 0x000fe200078ef818 */
[----:B------:R-:W-:Y:S01]  /*b000*/  HADD2.F32 R40, -RZ, R40.H1_H1 ;  /* 0x30000028ff287230 */ /* 0x000fe20000004100 */
[----:B------:R-:W-:-:S02]  /*b010*/  LOP3.LUT R8, R37, 0xff000000, R10, 0xf8, !PT ;  /* 0xff00000025087812 */ /* 0x000fc400078ef80a */
[----:B------:R-:W-:Y:S02]  /*b020*/  F2FP.F16.E4M3.UNPACK_B R32, R28 ;  /* 0x0000001cff20723e */ /* 0x000fe400020006ff */
        /* <DEDUP_REMOVED lines=42> */
[----:B------:R-:W-:Y:S01]  /*b2d0*/  HADD2.F32 R28, -RZ, R24.H1_H1 ;  /* 0x30000018ff1c7230 */ /* 0x000fe20000004100 */
[----:B------:R-:W-:Y:S01]  /*b2e0*/  F2FP.F16.E4M3.UNPACK_B R29, R4.H1 ;  /* 0x00000004ff1d723e */ /* 0x000fe200030006ff */
[----:B------:R-:W-:-:S02]  /*b2f0*/  HADD2.F32 R42, -RZ, R40.H0_H0 ;  /* 0x20000028ff2a7230 */ /* 0x000fc40000004100 */
[C---:B------:R-:W-:Y:S01]  /*b300*/  FMUL.FTZ R45, R26.reuse, R41 ;  /* 0x000000291a2d7220 */ /* 0x040fe20000410000 */
[--C-:B------:R-:W-:Y:S02]  /*b310*/  HADD2.F32 R24, -RZ, R31.reuse.H0_H0 ;  /* 0x2000001fff187230 */ /* 0x100fe40000004100 */
[-C--:B------:R-:W-:Y:S01]  /*b320*/  FMUL.FTZ R26, R26, R33.reuse ;  /* 0x000000211a1a7220 */ /* 0x080fe20000410000 */
[----:B------:R-:W-:Y:S01]  /*b330*/  HADD2.F32 R38, -RZ, R32.H0_H0 ;  /* 0x20000020ff267230 */ /* 0x000fe20000004100 */
[----:B------:R-:W-:Y:S01]  /*b340*/  F2FP.F16.E4M3.UNPACK_B R11, R4 ;  /* 0x00000004ff0b723e */ /* 0x000fe200020006ff */
[----:B------:R-:W-:Y:S02]  /*b350*/  HADD2.F32 R25, -RZ, R30.H0_H0 ;  /* 0x2000001eff197230 */ /* 0x000fe40000004100 */
[C---:B------:R-:W-:Y:S01]  /*b360*/  FMUL.FTZ R44, R24.reuse, R42 ;  /* 0x0000002a182c7220 */ /* 0x040fe20000410000 */
[----:B------:R-:W-:Y:S02]  /*b370*/  HADD2.F32 R31, -RZ, R31.H1_H1 ;  /* 0x3000001fff1f7230 */ /* 0x000fe40000004100 */
[-C--:B------:R-:W-:Y:S01]  /*b380*/  FMUL.FTZ R47, R24, R38.reuse ;  /* 0x00000026182f7220 */ /* 0x080fe20000410000 */
[C---:B------:R-:W-:Y:S01]  /*b390*/  FFMA.FTZ R24, R28.reuse, R33, -R45 ;  /* 0x000000211c187223 */ /* 0x040fe2000001082d */
[----:B------:R-:W-:Y:S01]  /*b3a0*/  FFMA.FTZ R28, R28, R41, R26 ;  /* 0x000000291c1c7223 */ /* 0x000fe2000001001a */
[C---:B------:R-:W-:Y:S01]  /*b3b0*/  FFMA.FTZ R26, R25.reuse, R38, -R44 ;  /* 0x00000026191a7223 */ /* 0x040fe2000001082c */
[----:B------:R-:W-:Y:S01]  /*b3c0*/  FFMA.FTZ R25, R25, R42, R47 ;  /* 0x0000002a19197223 */ /* 0x000fe2000001002f */
[----:B------:R-:W-:Y:S01]  /*b3d0*/  F2FP.F16.E4M3.UNPACK_B R42, R43.H1 ;  /* 0x0000002bff2a723e */ /* 0x000fe200030006ff */
[----:B------:R-:W-:Y:S01]  /*b3e0*/  HADD2.F32 R38, -RZ, R32.H1_H1 ;  /* 0x30000020ff267230 */ /* 0x000fe20000004100 */
[-C--:B------:R-:W-:Y:S01]  /*b3f0*/  F2FP.F16.E4M3.UNPACK_B R4, R6.reuse ;  /* 0x00000006ff04723e */ /* 0x080fe200020006ff */
        /* <DEDUP_REMOVED lines=8> */
[----:B------:R-:W-:Y:S02]  /*b480*/  HADD2.F32 R33, -RZ, R35.H0_H0 ;  /* 0x20000023ff217230 */ /* 0x000fe40000004100 */
[CC--:B------:R-:W-:Y:S01]  /*b490*/  FMUL.FTZ R46, R32.reuse, R43.reuse ;  /* 0x0000002b202e7220 */ /* 0x0c0fe20000410000 */
[----:B------:R-:W-:Y:S02]  /*b4a0*/  HADD2.F32 R30, -RZ, R30.H1_H1 ;  /* 0x3000001eff1e7230 */ /* 0x000fe40000004100 */
[----:B------:R-:W-:Y:S01]  /*b4b0*/  FMUL.FTZ R48, R32, R40 ;  /* 0x0000002820307220 */ /* 0x000fe20000410000 */
[----:B------:R-:W-:Y:S01]  /*b4c0*/  F2FP.F16.E4M3.UNPACK_B R14, R14.H1 ;  /* 0x0000000eff0e723e */ /* 0x000fe200030006ff */
[C---:B------:R-:W-:Y:S01]  /*b4d0*/  FFMA.FTZ R32, R33.reuse, R40, -R46 ;  /* 0x0000002821207223 */ /* 0x040fe2000001082e */
[----:B------:R-:W-:Y:S01]  /*b4e0*/  F2FP.F16.E4M3.UNPACK_B R40, R20.H1 ;  /* 0x00000014ff28723e */ /* 0x000fe200030006ff */
[----:B------:R-:W-:Y:S01]  /*b4f0*/  FFMA.FTZ R33, R33, R43, R48 ;  /* 0x0000002b21217223 */ /* 0x000fe20000010030 */
[----:B------:R-:W-:Y:S01]  /*b500*/  F2FP.F16.E4M3.UNPACK_B R43, R21.H1 ;  /* 0x00000015ff2b723e */ /* 0x000fe200030006ff */
[C---:B------:R-:W-:Y:S01]  /*b510*/  FFMA.FTZ R31, R30.reuse, R38, -R45 ;  /* 0x000000261e1f7223 */ /* 0x040fe2000001082d */
[----:B------:R-:W-:Y:S01]  /*b520*/  FFMA.FTZ R30, R30, R41, R44 ;  /* 0x000000291e1e7223 */ /* 0x000fe2000001002c */
[----:B------:R-:W-:Y:S01]  /*b530*/  HADD2.F32 R41, -RZ, R39.H1_H1 ;  /* 0x30000027ff297230 */ /* 0x000fe20000004100 */
[----:B------:R-:W-:Y:S01]  /*b540*/  F2FP.SATFINITE.E4M3.F32.PACK_AB_MERGE_C R13, R24, R13, RZ ;  /* 0x0000000d180d723e */ /* 0x000fe200048070ff */
[----:B------:R-:W-:Y:S01]  /*b550*/  HADD2.F32 R45, -RZ, R42.H1_H1 ;  /* 0x3000002aff2d7230 */ /* 0x000fe20000004100 */
[----:B------:R-:W-:Y:S01]  /*b560*/  F2FP.SATFINITE.E4M3.F32.PACK_AB_MERGE_C R15, R28, R15, RZ ;  /* 0x0000000f1c0f723e */ /* 0x000fe200048070ff */
[----:B------:R-:W-:Y:S01]  /*b570*/  HADD2.F32 R38, -RZ, R35.H1_H1 ;  /* 0x30000023ff267230 */ /* 0x000fe20000004100 */
[----:B------:R-:W-:Y:S01]  /*b580*/  F2FP.SATFINITE.E4M3.F32.PACK_AB_MERGE_C R5, R12, R5, R13 ;  /* 0x000000050c05723e */ /* 0x000fe2000480700d */
[----:B------:R-:W-:Y:S01]  /*b590*/  HADD2.F32 R39, -RZ, R37.H1_H1 ;  /* 0x30000025ff277230 */ /* 0x000fe20000004100 */
[----:B------:R-:W-:Y:S01]  /*b5a0*/  F2FP.SATFINITE.E4M3.F32.PACK_AB_MERGE_C R9, R10, R9, R15 ;  /* 0x000000090a09723e */ /* 0x000fe2000480700f */
[----:B------:R-:W-:-:S02]  /*b5b0*/  HADD2.F32 R44, -RZ, R43.H0_H0 ;  /* 0x2000002bff2c7230 */ /* 0x000fc40000004100 */
[----:B------:R-:W-:Y:S02]  /*b5c0*/  HADD2.F32 R35, -RZ, R34.H0_H0 ;  /* 0x20000022ff237230 */ /* 0x000fe40000004100 */
[C---:B------:R-:W-:Y:S01]  /*b5d0*/  FMUL.FTZ R47, R39.reuse, R45 ;  /* 0x0000002d272f7220 */ /* 0x040fe20000410000 */
[----:B------:R-:W-:Y:S02]  /*b5e0*/  HADD2.F32 R42, -RZ, R40.H0_H0 ;  /* 0x20000028ff2a7230 */ /* 0x000fe40000004100 */
[----:B------:R-:W-:Y:S01]  /*b5f0*/  FMUL.FTZ R48, R39, R41 ;  /* 0x0000002927307220 */ /* 0x000fe20000410000 */
        /* <DEDUP_REMOVED lines=8> */
[C---:B------:R-:W-:Y:S01]  /*b680*/  FFMA.FTZ R35, R38.reuse, R41, -R47 ;  /* 0x0000002926237223 */ /* 0x040fe2000001082f */
[----:B------:R-:W-:Y:S01]  /*b690*/  FFMA.FTZ R52, R38, R45, R48 ;  /* 0x0000002d26347223 */ /* 0x000fe20000010030 */
[----:B------:R-:W-:Y:S01]  /*b6a0*/  F2FP.F16.E4M3.UNPACK_B R37, R20 ;  /* 0x00000014ff25723e */ /* 0x000fe200020006ff */
[----:B------:R-:W-:Y:S01]  /*b6b0*/  HADD2.F32 R29, -RZ, R29.H1_H1 ;  /* 0x3000001dff1d7230 */ /* 0x000fe20000004100 */
[----:B------:R-:W-:Y:S01]  /*b6c0*/  F2FP.F16.E4M3.UNPACK_B R38, R21 ;  /* 0x00000015ff26723e */ /* 0x000fe200020006ff */
[C---:B------:R-:W-:Y:S01]  /*b6d0*/  FMUL.FTZ R20, R34.reuse, R43 ;  /* 0x0000002b22147220 */ /* 0x040fe20000410000 */
[----:B------:R-:W-:Y:S01]  /*b6e0*/  FMUL.FTZ R34, R34, R40 ;  /* 0x0000002822227220 */ /* 0x000fe20000410000 */
[----:B------:R-:W-:-:S02]  /*b6f0*/  HADD2.F32 R21, -RZ, R27.H0_H0 ;  /* 0x2000001bff157230 */ /* 0x000fc40000004100 */
[--C-:B------:R-:W-:Y:S02]  /*b700*/  HADD2.F32 R39, -RZ, R38.reuse.H0_H0 ;  /* 0x20000026ff277230 */ /* 0x100fe40000004100 */
        /* <DEDUP_REMOVED lines=66> */
.L_x_1219:
[----:B------:R-:W-:Y:S05]  /*bb30*/  BSYNC B0 ;  /* 0x0000000000007941 */ /* 0x000fea0003800000 */
.L_x_1212:
        /* <DEDUP_REMOVED lines=8> */
.L_x_1209:
[----:B0-2---:R-:W-:Y:S01]  /*bbc0*/  IMAD.U32 R0, RZ, RZ, UR36 ;  /* 0x00000024ff007e24 */ /* 0x005fe2000f8e00ff */
[----:B------:R-:W-:-:S04]  /*bbd0*/  LOP3.LUT R22, R22, 0xfffffffe, RZ, 0xc0, !PT ;  /* 0xfffffffe16167812 */ /* 0x000fc800078ec0ff */
[----:B------:R-:W-:-:S13]  /*bbe0*/  ISETP.NE.AND P0, PT, R0, 0x3, PT ;  /* 0x000000030000780c */ /* 0x000fda0003f05270 */
[----:B------:R-:W-:Y:S01]  /*bbf0*/  @P0 LOP3.LUT R22, R22, 0x1, RZ, 0xfc, !PT ;  /* 0x0000000116160812 */ /* 0x000fe200078efcff */
[----:B------:R-:W-:Y:S06]  /*bc00*/  @!P0 BRA `(.L_x_1231) ;  /* 0x0000000000048947 */ /* 0x000fec0003800000 */
[----:B------:R-:W-:Y:S01]  /*bc10*/  BPT.TRAP 0x1 ;  /* 0x000000040000795c */ /* 0x000fe20000300000 */
.L_x_1231:
[----:B-----5:R-:W-:Y:S01]  /*bc20*/  IMAD R15, R17, 0x8, R16 ;  /* 0x00000008110f7824 */ /* 0x020fe200078e0210 */
[----:B------:R-:W-:-:S04]  /*bc30*/  SHF.L.U32 R0, R19, 0x1f, RZ ;  /* 0x0000001f13007819 */ /* 0x000fc800000006ff */
[----:B------:R0:W2:Y:S01]  /*bc40*/  SYNCS.PHASECHK.TRANS64.TRYWAIT P1, [R15+URZ+0x19c30], R0 ;  /* 0x019c30000f0075a7 */ /* 0x0000a2000802017f */
[----:B------:R-:W-:Y:S05]  /*bc50*/  @!P0 BRA `(.L_x_1232) ;  /* 0x0000000000048947 */ /* 0x000fea0003800000 */
[----:B------:R-:W-:Y:S01]  /*bc60*/  BPT.TRAP 0x1 ;  /* 0x000000040000795c */ /* 0x000fe20000300000 */
.L_x_1232:
[----:B-1----:R-:W1:Y:S02]  /*bc70*/  S2R R3, SR_TID.X ;  /* 0x0000000000037919 */ /* 0x002e640000002100 */
[----:B-1----:R-:W-:-:S04]  /*bc80*/  LOP3.LUT R3, R3, 0x7f, RZ, 0xc0, !PT ;  /* 0x0000007f03037812 */ /* 0x002fc800078ec0ff */
[----:B------:R-:W-:Y:S01]  /*bc90*/  ISETP.NE.AND P0, PT, R3, RZ, PT ;  /* 0x000000ff0300720c */ /* 0x000fe20003f05270 */
[----:B--2---:R-:W-:-:S12]  /*bca0*/  @P1 BRA `(.L_x_1233) ;  /* 0x0000000000081947 */ /* 0x004fd80003800000 */
[----:B------:R-:W1:Y:S02]  /*bcb0*/  SYNCS.PHASECHK.TRANS64.TRYWAIT P1, [R15+URZ+0x19c30], R0 ;  /* 0x019c30000f0075a7 */ /* 0x000e64000802017f */
[----:B-1----:R-:W-:Y:S05]  /*bcc0*/  @!P1 BRA `(.L_x_1234) ;  /* 0x00000154008c9947 */ /* 0x002fea0003800000 */
.L_x_1233:
[----:B------:R-:W-:Y:S05]  /*bcd0*/  WARPSYNC.ALL ;  /* 0x0000000000007948 */ /* 0x000fea0003800000 */
[----:B01----:R-:W-:Y:S01]  /*bce0*/  VIADD R0, R16, 0x13800 ;  /* 0x0001380010007836 */ /* 0x003fe20000000000 */
[----:B------:R-:W-:Y:S01]  /*bcf0*/  LOP3.LUT R8, R36, 0x10000, RZ, 0xfc, !PT ;  /* 0x0001000024087812 */ /* 0x000fe200078efcff */
[----:B------:R-:W-:Y:S01]  /*bd00*/  IMAD.MOV.U32 R9, RZ, RZ, -0x3ffffff0 ;  /* 0xc0000010ff097424 */ /* 0x000fe200078e00ff */
[----:B------:R-:W2:Y:S01]  /*bd10*/  LDL R12, [R1+0x40] ;  /* 0x00004000010c7983 */ /* 0x000ea20000100800 */
[----:B------:R-:W-:Y:S01]  /*bd20*/  IMAD.MOV.U32 R5, RZ, RZ, -0x3ffffff0 ;  /* 0xc0000010ff057424 */ /* 0x000fe200078e00ff */
[----:B------:R-:W-:-:S02]  /*bd30*/  SHF.R.U32.HI R0, RZ, 0x4, R0 ;  /* 0x00000004ff007819 */ /* 0x000fc40000011600 */
[----:B------:R-:W2:Y:S01]  /*bd40*/  LDL R94, [R1+0xc] ;  /* 0x00000c00015e7983 */ /* 0x000ea20000100800 */
[----:B------:R-:W-:Y:S01]  /*bd50*/  IMAD.MOV.U32 R157, RZ, RZ, -0x3ffffff0 ;  /* 0xc0000010ff9d7424 */ /* 0x000fe200078e00ff */
[----:B------:R-:W-:Y:S01]  /*bd60*/  LOP3.LUT R0, R0, 0x3fff, RZ, 0xc0, !PT ;  /* 0x00003fff00007812 */ /* 0x000fe200078ec0ff */
[----:B------:R-:W-:Y:S01]  /*bd70*/  IMAD.MOV.U32 R7, RZ, RZ, -0x3ffffff0 ;  /* 0xc0000010ff077424 */ /* 0x000fe200078e00ff */
[----:B------:R-:W0:Y:S02]  /*bd80*/  LDC R96, c[0x0][0x448] ;  /* 0x00011200ff607b82 */ /* 0x000e240000000800 */
[----:B------:R-:W-:-:S05]  /*bd90*/  LOP3.LUT R3, R0, 0x10000, RZ, 0xfc, !PT ;  /* 0x0001000000037812 */ /* 0x000fca00078efcff */
[----:B---3--:R-:W-:Y:S01]  /*bda0*/  IMAD R4, R17, 0x300, R3 ;  /* 0x0000030011047824 */ /* 0x008fe200078e0203 */
[----:B------:R-:W-:Y:S01]  /*bdb0*/  R2UR UR4, R8 ;  /* 0x00000000080472ca */ /* 0x000fe200000e0000 */
[----:B------:R-:W-:Y:S01]  /*bdc0*/  WARPGROUP.ARRIVE ;  /* 0x00000000000079c5 */ /* 0x000fe20000000000 */
[----:B------:R-:W-:Y:S01]  /*bdd0*/  R2UR UR5, R9 ;  /* 0x00000000090572ca */ /* 0x000fe200000e0000 */
[----:B------:R1:W-:Y:S01]  /*bde0*/  STL [R1+0x18], R3 ;  /* 0x0000180301007387 */ /* 0x0003e20000100800 */
[----:B------:R-:W-:Y:S02]  /*bdf0*/  R2UR UR6, R4 ;  /* 0x00000000040672ca */ /* 0x000fe400000e0000 */
[----:B------:R-:W-:Y:S01]  /*be00*/  R2UR UR7, R5 ;  /* 0x00000000050772ca */ /* 0x000fe200000e0000 */
[----:B------:R-:W3:Y:S04]  /*be10*/  LDL R98, [R1+0x4] ;  /* 0x0000040001627983 */ /* 0x000ee80000100800 */
[----:B------:R-:W4:Y:S08]  /*be20*/  LDL R100, [R1] ;  /* 0x0000000001647983 */ /* 0x000f300000100800 */
[----:B------:R-:W-:Y:S01]  /*be30*/  QGMMA.64x128x32.F32.E4M3.E4M3 R24, gdesc[UR4], RZ, !UPT, gsb0 ;  /* 0x01e00000041879f3 */ /* 0x000fe2000c0008ff */
[----:B------:R-:W-:-:S02]  /*be40*/  VIADD R156, R8, 0x180 ;  /* 0x00000180089c7836 */ /* 0x000fc40000000000 */
[----:B------:R-:W-:Y:S01]  /*be50*/  VIADD R6, R4, 0x100 ;  /* 0x0000010004067836 */ /* 0x000fe20000000000 */
[----:B------:R-:W-:Y:S02]  /*be60*/  R2UR UR5, R157 ;  /* 0x000000009d0572ca */ /* 0x000fe400000e0000 */
[----:B------:R-:W-:Y:S02]  /*be70*/  R2UR UR4, R156 ;  /* 0x000000009c0472ca */ /* 0x000fe400000e0000 */
[----:B------:R-:W-:Y:S02]  /*be80*/  R2UR UR6, R6 ;  /* 0x00000000060672ca */ /* 0x000fe400000e0000 */
[----:B------:R-:W-:Y:S01]  /*be90*/  R2UR UR7, R7 ;  /* 0x00000000070772ca */ /* 0x000fe200000e0000 */
[----:B------:R-:W-:Y:S02]  /*bea0*/  VIADD R10, R8, 0x300 ;  /* 0x00000300080a7836 */ /* 0x000fe40000000000 */
[----:B------:R-:W-:-:S02]  /*beb0*/  VIADD R4, R4, 0x200 ;  /* 0x0000020004047836 */ /* 0x000fc40000000000 */
[----:B------:R-:W-:Y:S02]  /*bec0*/  IMAD.MOV.U32 R11, RZ, RZ, -0x3ffffff0 ;  /* 0xc0000010ff0b7424 */ /* 0x000fe400078e00ff */
[----:B------:R-:W-:Y:S01]  /*bed0*/  IMAD.MOV.U32 R5, RZ, RZ, -0x3ffffff0 ;  /* 0xc0000010ff057424 */ /* 0x000fe200078e00ff */
[----:B------:R-:W-:Y:S02]  /*bee0*/  WARPGROUP.DEPBAR.LE gsb0, 0x0 ;  /* 0x00008000000079c5 */ /* 0x000fe40000010000 */
[----:B------:R-:W-:-:S06]  /*bef0*/  WARPGROUP.ARRIVE ;  /* 0x00000000000079c5 */ /* 0x000fcc0000000000 */
[----:B------:R-:W-:Y:S01]  /*bf00*/  QGMMA.64x128x32.F32.E4M3.E4M3 R24, gdesc[UR4], R24, gsb0 ;  /* 0x01e00000041879f3 */ /* 0x000fe20008000818 */
[----:B------:R-:W-:Y:S02]  /*bf10*/  R2UR UR4, R10 ;  /* 0x000000000a0472ca */ /* 0x000fe400000e0000 */
[----:B------:R-:W-:Y:S02]  /*bf20*/  R2UR UR5, R11 ;  /* 0x000000000b0572ca */ /* 0x000fe400000e0000 */
[----:B------:R-:W-:Y:S02]  /*bf30*/  R2UR UR6, R4 ;  /* 0x00000000040672ca */ /* 0x000fe400000e0000 */
[----:B------:R-:W-:Y:S02]  /*bf40*/  R2UR UR7, R5 ;  /* 0x00000000050772ca */ /* 0x000fe400000e0000 */
[----:B0-----:R-:W-:-:S13]  /*bf50*/  ISETP.NE.AND P1, PT, R96, 0x1, PT ;  /* 0x000000016000780c */ /* 0x001fda0003f25270 */
[----:B-1----:R-:W0:Y:S08]  /*bf60*/  @P1 LDC R3, c[0x0][0x44c] ;  /* 0x00011300ff031b82 */ /* 0x002e300000000800 */
[----:B------:R-:W1:Y:S01]  /*bf70*/  @P1 LDC R5, c[0x0][0x450] ;  /* 0x00011400ff051b82 */ /* 0x000e620000000800 */
[----:B------:R-:W-:Y:S02]  /*bf80*/  WARPGROUP.DEPBAR.LE gsb0, 0x0 ;  /* 0x00008000000079c5 */ /* 0x000fe40000010000 */
[----:B------:R-:W-:-:S06]  /*bf90*/  WARPGROUP.ARRIVE ;  /* 0x00000000000079c5 */ /* 0x000fcc0000000000 */
[----:B------:R-:W-:Y:S01]  /*bfa0*/  QGMMA.64x128x32.F32.E4M3.E4M3 R24, gdesc[UR4], R24, gsb0 ;  /* 0x01e00000041879f3 */ /* 0x000fe20008000818 */
[----:B--2---:R-:W-:Y:S01]  /*bfb0*/  IMAD.IADD R90, R12, 0x1, R94 ;  /* 0x000000010c5a7824 */ /* 0x004fe200078e025e */
[----:B------:R-:W-:Y:S01]  /*bfc0*/  LOP3.LUT R22, R22, 0xffffffbf, RZ, 0xc0, !PT ;  /* 0xffffffbf16167812 */ /* 0x000fe200078ec0ff */
[----:B------:R-:W2:Y:S01]  /*bfd0*/  LDC.64 R12, c[0x0][0x9e0] ;  /* 0x00027800ff0c7b82 */ /* 0x000ea20000000a00 */
[----:B------:R-:W-:Y:S01]  /*bfe0*/  ULDC UR4, c[0x0][0x9dc] ;  /* 0x0002770000047ab9 */ /* 0x000fe20000000800 */
[----:B0-----:R-:W-:-:S05]  /*bff0*/  @P1 IMAD.HI.U32 R0, R90, R3, RZ ;  /* 0x000000035a001227 */ /* 0x001fca00078e00ff */
[----:B-1----:R-:W-:Y:S01]  /*c000*/  @P1 SHF.R.U32.HI R90, RZ, R5, R0 ;  /* 0x00000005ff5a1219 */ /* 0x002fe20000011600 */
[----:B------:R-:W-:Y:S02]  /*c010*/  IMAD.MOV.U32 R3, RZ, RZ, -0x80 ;  /* 0xffffff80ff037424 */ /* 0x000fe400078e00ff */
[----:B------:R-:W-:Y:S02]  /*c020*/  @!P0 VIADD R0, R15, 0x19c40 ;  /* 0x00019c400f008836 */ /* 0x000fe40000000000 */
[----:B------:R-:W0:Y:S01]  /*c030*/  SHFL.IDX PT, R92, R90, RZ, 0x1c1f ;  /* 0x001c1fff5a5c7589 */ /* 0x000e2200000e0000 */
[----:B------:R-:W-:Y:S02]  /*c040*/  IMAD R20, R88, R3, 0x80 ;  /* 0x0000008058147424 */ /* 0x000fe400078e0203 */
[----:B------:R-:W-:Y:S02]  /*c050*/  @!P0 PRMT R0, RZ, 0x654, R0 ;  /* 0x00000654ff008816 */ /* 0x000fe40000000000 */
[----:B------:R-:W-:Y:S01]  /*c060*/  VIADD R3, R20, 0x1 ;  /* 0x0000000114037836 */ /* 0x000fe20000000000 */
[----:B------:R-:W-:Y:S01]  /*c070*/  @P1 LOP3.LUT R22, R22, 0x40, RZ, 0xfc, !PT ;  /* 0x0000004016161812 */ /* 0x000fe200078efcff */
[----:B------:R-:W-:Y:S01]  /*c080*/  IMAD.U32 R7, RZ, RZ, UR4 ;  /* 0x00000004ff077e24 */ /* 0x000fe2000f8e00ff */
[----:B--2---:R-:W-:Y:S01]  /*c090*/  ISETP.GE.AND P1, PT, R13, 0x1, PT ;  /* 0x000000010d00780c */ /* 0x004fe20003f26270 */
[----:B----4-:R-:W-:-:S03]  /*c0a0*/  IMAD.IADD R21, R100, 0x1, R20 ;  /* 0x0000000164157824 */ /* 0x010fc600078e0214 */
[----:B------:R-:W-:Y:S02]  /*c0b0*/  LOP3.LUT R4, RZ, R7, RZ, 0x33, !PT ;  /* 0x00000007ff047212 */ /* 0x000fe400078e33ff */
[----:B------:R-:W-:Y:S01]  /*c0c0*/  LOP3.LUT R22, R22, 0xffffffdf, RZ, 0xc0, !PT ;  /* 0xffffffdf16167812 */ /* 0x000fe200078ec0ff */
[----:B---3--:R-:W-:-:S06]  /*c0d0*/  IMAD R21, R98, -0x2, R21 ;  /* 0xfffffffe62157824 */ /* 0x008fcc00078e0215 */
[----:B------:R-:W-:Y:S01]  /*c0e0*/  @P1 LOP3.LUT R22, R22, 0x20, RZ, 0xfc, !PT ;  /* 0x0000002016161812 */ /* 0x000fe200078efcff */
[----:B------:R-:W-:Y:S02]  /*c0f0*/  WARPGROUP.DEPBAR.LE gsb0, 0x0 ;  /* 0x00008000000079c5 */ /* 0x000fe40000010000 */
[----:B------:R1:W-:Y:S02]  /*c100*/  @!P0 SYNCS.ARRIVE.TRANS64.RED.A1T0 RZ, [R0+URZ], RZ ;  /* 0x000000ff00ff89a7 */ /* 0x0003e4000810043f */
[----:B-1----:R-:W-:-:S05]  /*c110*/  IMAD R0, R98, -0x2, R3 ;  /* 0xfffffffe62007824 */ /* 0x002fca00078e0203 */
[----:B------:R-:W-:-:S05]  /*c120*/  IADD3 R3, -R155, R0, R100 ;  /* 0x000000009b037210 */ /* 0x000fca0007ffe164 */
[C---:B------:R-:W-:Y:S02]  /*c130*/  IMAD.IADD R14, R3.reuse, 0x1, R12 ;  /* 0x00000001030e7824 */ /* 0x040fe400078e020c */
[----:B------:R-:W-:Y:S01]  /*c140*/  IMAD.IADD R15, R3, 0x1, R4 ;  /* 0x00000001030f7824 */ /* 0x000fe200078e0204 */
[----:B------:R-:W-:Y:S02]  /*c150*/  LEA R0, R88, 0xffffff80, 0x7 ;  /* 0xffffff8058007811 */ /* 0x000fe400078e38ff */
[----:B0-----:R-:W-:Y:S01]  /*c160*/  VIADDMNMX R6, R92, R14, R21, PT ;  /* 0x0000000e5c067246 */ /* 0x001fe20003800115 */
[----:B------:R-:W-:Y:S01]  /*c170*/  IMAD.IADD R3, R15, 0x1, R92 ;  /* 0x000000010f037824 */ /* 0x000fe200078e025c */
[----:B------:R-:W-:Y:S06]  /*c180*/  @!P1 BRA `(.L_x_1235) ;  /* 0x0000000000509947 */ /* 0x000fec0003800000 */
[----:B------:R-:W-:Y:S01]  /*c190*/  IADD3 R91, -R155, R100, R92 ;  /* 0x000000649b5b7210 */ /* 0x000fe20007ffe15c */
[----:B------:R-:W-:Y:S03]  /*c1a0*/  BSSY B0, `(.L_x_1236) ;  /* 0x000000e000007945 */ /* 0x000fe60003800000 */
        /* <DEDUP_REMOVED lines=9> */
.L_x_1237:
[----:B------:R-:W-:-:S13]  /*c240*/  ISETP.NE.AND P1, PT, R13, 0x1, PT ;  /* 0x000000010d00780c */ /* 0x000fda0003f25270 */
[----:B------:R-:W0:Y:S02]  /*c250*/  @P1 LDC.64 R4, c[0x0][0x9e8] ;  /* 0x00027a00ff041b82 */ /* 0x000e240000000a00 */
[----:B0-----:R-:W-:-:S05]  /*c260*/  @P1 IMAD.HI.U32 R4, R91, R4, RZ ;  /* 0x000000045b041227 */ /* 0x001fca00078e00ff */
[----:B------:R-:W-:-:S07]  /*c270*/  @P1 SHF.R.U32.HI R91, RZ, R5, R4 ;  /* 0x00000005ff5b1219 */ /* 0x000fce0000011604 */
.L_x_1238:
[----:B------:R-:W-:Y:S05]  /*c280*/  BSYNC B0 ;  /* 0x0000000000007941 */ /* 0x000fea0003800000 */
.L_x_1236:
[----:B------:R-:W-:-:S04]  /*c290*/  IMAD R91, R91, R13, -R0 ;  /* 0x0000000d5b5b7224 */ /* 0x000fc800078e0a00 */
[----:B------:R-:W-:-:S05]  /*c2a0*/  IMAD R4, R98, -0x2, R91 ;  /* 0xfffffffe62047824 */ /* 0x000fca00078e025b */
[----:B------:R-:W-:Y:S02]  /*c2b0*/  VIMNMX R3, R3, R4, !PT ;  /* 0x0000000403037248 */ /* 0x000fe40007fe0100 */
[----:B------:R-:W-:-:S07]  /*c2c0*/  VIADDMNMX R6, R4, R13, R6, PT ;  /* 0x0000000d04067246 */ /* 0x000fce0003800106 */
.L_x_1235:
[C---:B------:R-:W-:Y:S01]  /*c2d0*/  ISETP.GE.AND P1, PT, R20.reuse, 0x2, PT ;  /* 0x000000021400780c */ /* 0x040fe20003f26270 */
[----:B------:R-:W0:Y:S01]  /*c2e0*/  SHFL.IDX PT, R90, R90, 0x1, 0x1c1f ;  /* 0x003c1f005a5a7f89 */ /* 0x000e2200000e0000 */
[C---:B------:R-:W-:Y:S02]  /*c2f0*/  ISETP.GE.AND P5, PT, R20.reuse, 0x9, PT ;  /* 0x000000091400780c */ /* 0x040fe40003fa6270 */
[----:B------:R-:W-:Y:S02]  /*c300*/  ISETP.GT.AND P2, PT, R3, 0x1, !P1 ;  /* 0x000000010300780c */ /* 0x000fe40004f44270 */
[----:B------:R-:W-:Y:S02]  /*c310*/  ISETP.GE.AND P3, PT, R20, 0xa, PT ;  /* 0x0000000a1400780c */ /* 0x000fe40003f66270 */
[----:B------:R-:W-:Y:S02]  /*c320*/  ISETP.LT.OR P2, PT, R6, 0x2, P2 ;  /* 0x000000020600780c */ /* 0x000fe40001741670 */
[----:B------:R-:W-:-:S02]  /*c330*/  LOP3.LUT R22, R22, 0xf7ffffff, RZ, 0xc0, !PT ;  /* 0xf7ffffff16167812 */ /* 0x000fc400078ec0ff */
[----:B------:R-:W-:Y:S02]  /*c340*/  FSEL R25, R25, -INF , !P2 ;  /* 0xff80000019197808 */ /* 0x000fe40005000000 */
[----:B------:R-:W-:Y:S02]  /*c350*/  ISETP.GT.AND P2, PT, R3, 0x8, !P5 ;  /* 0x000000080300780c */ /* 0x000fe40006f44270 */
[----:B------:R-:W-:Y:S02]  /*c360*/  ISETP.GE.AND P6, PT, R20, 0x71, PT ;  /* 0x000000711400780c */ /* 0x000fe40003fc6270 */
[----:B------:R-:W-:Y:S02]  /*c370*/  ISETP.LT.OR P2, PT, R6, 0x9, P2 ;  /* 0x000000090600780c */ /* 0x000fe40001741670 */
[----:B------:R-:W-:Y:S02]  /*c380*/  @P3 LOP3.LUT R22, R22, 0x8000000, RZ, 0xfc, !PT ;  /* 0x0800000016163812 */ /* 0x000fe400078efcff */
[----:B------:R-:W-:-:S02]  /*c390*/  FSEL R91, R28, -INF , !P2 ;  /* 0xff8000001c5b7808 */ /* 0x000fc40005000000 */
[----:B------:R-:W-:Y:S01]  /*c3a0*/  ISETP.GT.AND P2, PT, R3, 0x9, !P3 ;  /* 0x000000090300780c */ /* 0x000fe20005f44270 */
[----:B0-----:R-:W-:Y:S01]  /*c3b0*/  IMAD.IADD R15, R15, 0x1, R90 ;  /* 0x000000010f0f7824 */ /* 0x001fe200078e025a */
[----:B------:R-:W-:Y:S02]  /*c3c0*/  ISETP.GE.AND P3, PT, R20, 0x11, PT ;  /* 0x000000111400780c */ /* 0x000fe40003f66270 */
[----:B------:R-:W-:Y:S02]  /*c3d0*/  ISETP.LT.OR P2, PT, R6, 0xa, P2 ;  /* 0x0000000a0600780c */ /* 0x000fe40001741670 */
[----:B------:R-:W-:Y:S02]  /*c3e0*/  LOP3.LUT R22, R22, 0xfbffffff, RZ, 0xc0, !PT ;  /* 0xfbffffff16167812 */ /* 0x000fe400078ec0ff */
[----:B------:R-:W-:Y:S02]  /*c3f0*/  FSEL R29, R29, -INF , !P2 ;  /* 0xff8000001d1d7808 */ /* 0x000fe40005000000 */
[----:B------:R-:W-:-:S02]  /*c400*/  ISETP.GT.AND P2, PT, R3, 0x10, !P3 ;  /* 0x000000100300780c */ /* 0x000fc40005f44270 */
[----:B------:R-:W-:Y:S02]  /*c410*/  ISETP.GE.AND P4, PT, R20, 0x1, PT ;  /* 0x000000011400780c */ /* 0x000fe40003f86270 */
[----:B------:R-:W-:Y:S02]  /*c420*/  ISETP.LT.OR P2, PT, R6, 0x11, P2 ;  /* 0x000000110600780c */ /* 0x000fe40001741670 */
[----:B------:R-:W-:Y:S02]  /*c430*/  @P3 LOP3.LUT R22, R22, 0x4000000, RZ, 0xfc, !PT ;  /* 0x0400000016163812 */ /* 0x000fe400078efcff */
[----:B------:R-:W-:Y:S02]  /*c440*/  ISETP.GE.AND P3, PT, R20, 0x12, PT ;  /* 0x000000121400780c */ /* 0x000fe40003f66270 */
[----:B------:R-:W-:Y:S02]  /*c450*/  LOP3.LUT R22, R22, 0xfdffffff, RZ, 0xc0, !PT ;  /* 0xfdffffff16167812 */ /* 0x000fe400078ec0ff */
[----:B------:R-:W-:-:S02]  /*c460*/  FSEL R93, R32, -INF , !P2 ;  /* 0xff800000205d7808 */ /* 0x000fc40005000000 */
[----:B------:R-:W-:Y:S02]  /*c470*/  ISETP.GT.AND P2, PT, R3, 0x11, !P3 ;  /* 0x000000110300780c */ /* 0x000fe40005f44270 */
[----:B------:R-:W-:Y:S02]  /*c480*/  VIADDMNMX R14, R90, R14, R21, PT ;  /* 0x0000000e5a0e7246 */ /* 0x000fe40003800115 */
        /* <DEDUP_REMOVED lines=134> */
[----:B------:R-:W-:Y:S02]  /*ccf0*/  ISETP.GT.AND P2, PT, R3, 0x70, !P6 ;  /* 0x000000700300780c */ /* 0x000fe40007744270 */
[----:B------:R-:W-:Y:S02]  /*cd00*/  @P3 LOP3.LUT R22, R22, 0x2, RZ, 0xfc, !PT ;  /* 0x0000000216163812 */ /* 0x000fe400078efcff */
[----:B------:R-:W-:Y:S02]  /*cd10*/  ISETP.LT.OR P2, PT, R6, 0x71, P2 ;  /* 0x000000710600780c */ /* 0x000fe40001741670 */
[----:B------:R-:W-:Y:S02]  /*cd20*/  ISETP.GE.AND P3, PT, R20, 0x72, PT ;  /* 0x000000721400780c */ /* 0x000fe40003f66270 */
[----:B------:R-:W-:-:S02]  /*cd30*/  FSEL R117, R80, -INF , !P2 ;  /* 0xff80000050757808 */ /* 0x000fc40005000000 */
        /* <DEDUP_REMOVED lines=10> */
[----:B------:R-:W-:-:S04]  /*cde0*/  ISETP.GT.AND P3, PT, R3, RZ, !P4 ;  /* 0x000000ff0300720c */ /* 0x000fc80006764270 */
[----:B------:R-:W-:-:S04]  /*cdf0*/  ISETP.LT.OR P3, PT, R6, 0x1, P3 ;  /* 0x000000010600780c */ /* 0x000fc80001f61670 */
[----:B------:R-:W-:Y:S02]  /*ce00*/  FSEL R24, R24, -INF , !P3 ;  /* 0xff80000018187808 */ /* 0x000fe40005800000 */
[----:B------:R-:W-:-:S13]  /*ce10*/  ISETP.GE.AND P3, PT, R20, 0x7a, PT ;  /* 0x0000007a1400780c */ /* 0x000fda0003f66270 */
[----:B------:R-:W-:Y:S02]  /*ce20*/  @P3 LOP3.LUT R22, R22, 0x20000000, RZ, 0xfc, !PT ;  /* 0x2000000016163812 */ /* 0x000fe400078efcff */
[----:B------:R-:W-:-:S04]  /*ce30*/  ISETP.GT.AND P3, PT, R3, 0x79, !P3 ;  /* 0x000000790300780c */ /* 0x000fc80005f64270 */
[----:B------:R-:W-:-:S04]  /*ce40*/  ISETP.LT.OR P3, PT, R6, 0x7a, P3 ;  /* 0x0000007a0600780c */ /* 0x000fc80001f61670 */
[----:B------:R-:W-:Y:S02]  /*ce50*/  FSEL R85, R85, -INF , !P3 ;  /* 0xff80000055557808 */ /* 0x000fe40005800000 */
[----:B------:R-:W-:-:S13]  /*ce60*/  ISETP.GE.AND P3, PT, R13, 0x1, PT ;  /* 0x000000010d00780c */ /* 0x000fda0003f66270 */
[----:B------:R-:W-:Y:S05]  /*ce70*/  @!P3 BRA `(.L_x_1239) ;  /* 0x000000000050b947 */ /* 0x000fea0003800000 */
        /* <DEDUP_REMOVED lines=11> */
.L_x_1241:
[----:B------:R-:W-:-:S13]  /*cf30*/  ISETP.NE.AND P3, PT, R13, 0x1, PT ;  /* 0x000000010d00780c */ /* 0x000fda0003f65270 */
[----:B------:R-:W0:Y:S02]  /*cf40*/  @P3 LDC.64 R4, c[0x0][0x9e8] ;  /* 0x00027a00ff043b82 */ /* 0x000e240000000a00 */
[----:B0-----:R-:W-:-:S05]  /*cf50*/  @P3 IMAD.HI.U32 R4, R3, R4, RZ ;  /* 0x0000000403043227 */ /* 0x001fca00078e00ff */
[----:B------:R-:W-:-:S07]  /*cf60*/  @P3 SHF.R.U32.HI R3, RZ, R5, R4 ;  /* 0x00000005ff033219 */ /* 0x000fce0000011604 */
.L_x_1242:
[----:B------:R-:W-:Y:S05]  /*cf70*/  BSYNC B0 ;  /* 0x0000000000007941 */ /* 0x000fea0003800000 */
.L_x_1240:
[----:B------:R-:W-:-:S04]  /*cf80*/  IMAD R0, R3, R13, -R0 ;  /* 0x0000000d03007224 */ /* 0x000fc800078e0a00 */
[----:B------:R-:W-:-:S05]  /*cf90*/  IMAD R0, R98, -0x2, R0 ;  /* 0xfffffffe62007824 */ /* 0x000fca00078e0200 */
[----:B------:R-:W-:Y:S02]  /*cfa0*/  VIMNMX R15, R15, R0, !PT ;  /* 0x000000000f0f7248 */ /* 0x000fe40007fe0100 */
[----:B------:R-:W-:-:S07]  /*cfb0*/  VIADDMNMX R14, R0, R13, R14, PT ;  /* 0x0000000d000e7246 */ /* 0x000fce000380010e */
.L_x_1239:
[C---:B------:R-:W-:Y:S02]  /*cfc0*/  ISETP.GT.AND P1, PT, R15.reuse, 0x1, !P1 ;  /* 0x000000010f00780c */ /* 0x040fe40004f24270 */
[----:B------:R-:W-:Y:S02]  /*cfd0*/  ISETP.GT.AND P5, PT, R15, 0x8, !P5 ;  /* 0x000000080f00780c */ /* 0x000fe40006fa4270 */
[C---:B------:R-:W-:Y:S02]  /*cfe0*/  ISETP.LT.OR P1, PT, R14.reuse, 0x2, P1 ;  /* 0x000000020e00780c */ /* 0x040fe40000f21670 */
[----:B------:R-:W-:Y:S02]  /*cff0*/  ISETP.LT.OR P5, PT, R14, 0x9, P5 ;  /* 0x000000090e00780c */ /* 0x000fe40002fa1670 */
[----:B------:R-:W-:Y:S02]  /*d000*/  FSEL R27, R27, -INF , !P1 ;  /* 0xff8000001b1b7808 */ /* 0x000fe40004800000 */
[----:B------:R-:W-:-:S02]  /*d010*/  LOP3.LUT P1, RZ, R22, 0x8000000, RZ, 0xc0, !PT ;  /* 0x0800000016ff7812 */ /* 0x000fc4000782c0ff */
[----:B------:R-:W-:Y:S02]  /*d020*/  FSEL R5, R30, -INF , !P5 ;  /* 0xff8000001e057808 */ /* 0x000fe40006800000 */
[----:B------:R-:W-:Y:S02]  /*d030*/  ISETP.GT.AND P1, PT, R15, 0x9, !P1 ;  /* 0x000000090f00780c */ /* 0x000fe40004f24270 */
[----:B------:R-:W-:Y:S02]  /*d040*/  LOP3.LUT P5, RZ, R22, 0x4000000, RZ, 0xc0, !PT ;  /* 0x0400000016ff7812 */ /* 0x000fe400078ac0ff */
[----:B------:R-:W-:Y:S02]  /*d050*/  ISETP.LT.OR P1, PT, R14, 0xa, P1 ;  /* 0x0000000a0e00780c */ /* 0x000fe40000f21670 */
[----:B------:R-:W-:Y:S02]  /*d060*/  LOP3.LUT P3, RZ, R22, 0x2000000, RZ, 0xc0, !PT ;  /* 0x0200000016ff7812 */ /* 0x000fe4000786c0ff */
[----:B------:R-:W-:-:S02]  /*d070*/  FSEL R31, R31, -INF , !P1 ;  /* 0xff8000001f1f7808 */ /* 0x000fc40004800000 */
[----:B------:R-:W-:Y:S02]  /*d080*/  ISETP.GT.AND P1, PT, R15, 0x10, !P5 ;  /* 0x000000100f00780c */ /* 0x000fe40006f24270 */
[----:B------:R-:W-:Y:S02]  /*d090*/  FMNMX.FTZ R0, R24, R25, !PT ;  /* 0x0000001918007209 */ /* 0x000fe40007810000 */
[----:B------:R-:W-:Y:S02]  /*d0a0*/  ISETP.LT.OR P1, PT, R14, 0x11, P1 ;  /* 0x000000110e00780c */ /* 0x000fe40000f21670 */
[----:B------:R-:W-:Y:S02]  /*d0b0*/  FMNMX.FTZ R0, R91, R0, !PT ;  /* 0x000000005b007209 */ /* 0x000fe40007810000 */
[----:B------:R-:W-:Y:S02]  /*d0c0*/  FSEL R21, R34, -INF , !P1 ;  /* 0xff80000022157808 */ /* 0x000fe40004800000 */
        /* <DEDUP_REMOVED lines=47> */
[C---:B------:R-:W-:Y:S02]  /*d3c0*/  LOP3.LUT P1, RZ, R22.reuse, 0x40000, RZ, 0xc0, !PT ;  /* 0x0004000016ff7812 */ /* 0x040fe4000782c0ff */
[----:B------:R-:W-:-:S02]  /*d3d0*/  LOP3.LUT P5, RZ, R22, 0x8000, RZ, 0xc0, !PT ;  /* 0x0000800016ff7812 */ /* 0x000fc400078ac0ff */
        /* <DEDUP_REMOVED lines=8> */
[----:B------:R-:W-:Y:S02]  /*d460*/  LOP3.LUT P3, RZ, R22, 0x4000, RZ, 0xc0, !PT ;  /* 0x0000400016ff7812 */ /* 0x000fe4000786c0ff */
        /* <DEDUP_REMOVED lines=13> */
[----:B------:R-:W-:Y:S02]  /*d540*/  FMNMX.FTZ R0, R85, R0, !PT ;  /* 0x0000000055007209 */ /* 0x000fe40007810000 */
[----:B------:R-:W-:-:S02]  /*d550*/  FSEL R55, R55, -INF , !P1 ;  /* 0xff80000037377808 */ /* 0x000fc40004800000 */
[C---:B------:R-:W-:Y:S01]  /*d560*/  ISETP.GT.AND P1, PT, R15.reuse, 0x40, !P3 ;  /* 0x000000400f00780c */ /* 0x040fe20005f24270 */
[----:B------:R-:W0:Y:S01]  /*d570*/  SHFL.BFLY PT, R3, R0, 0x2, 0x1f ;  /* 0x0c401f0000037f89 */ /* 0x000e2200000e0000 */
[----:B------:R-:W-:Y:S02]  /*d580*/  ISETP.GT.AND P4, PT, R15, RZ, !P4 ;  /* 0x000000ff0f00720c */ /* 0x000fe40006784270 */
        /* <DEDUP_REMOVED lines=10> */
[----:B------:R-:W-:Y:S02]  /*d630*/  LOP3.LUT P1, RZ, R22, 0x1000, RZ, 0xc0, !PT ;  /* 0x0000100016ff7812 */ /* 0x000fe4000782c0ff */
[----:B0-----:R-:W-:Y:S02]  /*d640*/  FMNMX.FTZ R6, R0, R3, !PT ;  /* 0x0000000300067209 */ /* 0x001fe40007810000 */
[----:B------:R-:W-:Y:S02]  /*d650*/  ISETP.GT.AND P1, PT, R15, 0x48, !P1 ;  /* 0x000000480f00780c */ /* 0x000fe40004f24270 */
[----:B------:R-:W-:Y:S01]  /*d660*/  FMNMX.FTZ R0, R26, R27, !PT ;  /* 0x0000001b1a007209 */ /* 0x000fe20007810000 */
[----:B------:R-:W0:Y:S01]  /*d670*/  SHFL.BFLY PT, R3, R6, 0x1, 0x1f ;  /* 0x0c201f0006037f89 */ /* 0x000e2200000e0000 */
        /* <DEDUP_REMOVED lines=52> */
[----:B------:R-:W-:Y:S02]  /*d9c0*/  ISETP.GT.AND P1, PT, R15, 0x68, !P5 ;  /* 0x000000680f00780c */ /* 0x000fe40006f24270 */
[----:B0-----:R-:W-:Y:S02]  /*d9d0*/  FMNMX.FTZ R3, R6, R3, !PT ;  /* 0x0000000306037209 */ /* 0x001fe40007810000 */
[----:B------:R-:W-:Y:S02]  /*d9e0*/  ISETP.LT.OR P1, PT, R14, 0x69, P1 ;  /* 0x000000690e00780c */ /* 0x000fe40000f21670 */
[----:B------:R-:W-:Y:S01]  /*d9f0*/  FMNMX.FTZ R0, R139, R0, !PT ;  /* 0x000000008b007209 */ /* 0x000fe20007810000 */
[----:B------:R-:W-:-:S01]  /*da00*/  FFMA.FTZ R143, R2, R3, -8 ;  /* 0xc1000000028f7423 */ /* 0x000fc20000010003 */
[----:B------:R-:W-:-:S02]  /*da10*/  FSEL R141, R78, -INF , !P1 ;  /* 0xff8000004e8d7808 */ /* 0x000fc40004800000 */
[C---:B------:R-:W-:Y:S02]  /*da20*/  ISETP.GT.AND P1, PT, R15.reuse, 0x69, !P3 ;  /* 0x000000690f00780c */ /* 0x040fe40005f24270 */
[----:B------:R-:W-:Y:S02]  /*da30*/  LOP3.LUT P5, RZ, R22, 0x10000000, RZ, 0xc0, !PT ;  /* 0x1000000016ff7812 */ /* 0x000fe400078ac0ff */
[----:B------:R-:W-:Y:S02]  /*da40*/  ISETP.LT.OR P1, PT, R14, 0x6a, P1 ;  /* 0x0000006a0e00780c */ /* 0x000fe40000f21670 */
[----:B------:R-:W-:Y:S02]  /*da50*/  ISETP.GT.AND P6, PT, R15, 0x70, !P6 ;  /* 0x000000700f00780c */ /* 0x000fe400077c4270 */
[----:B------:R-:W-:Y:S02]  /*da60*/  FSEL R79, R79, -INF , !P1 ;  /* 0xff8000004f4f7808 */ /* 0x000fe40004800000 */
[----:B------:R-:W-:-:S02]  /*da70*/  FSETP.NEU.FTZ.AND P1, PT, R3, -INF , PT ;  /* 0xff8000000300780b */ /* 0x000fc40003f3d000 */
[----:B------:R-:W-:Y:S02]  /*da80*/  FMNMX.FTZ R0, R75, R0, !PT ;  /* 0x000000004b007209 */ /* 0x000fe40007810000 */
[----:B------:R-:W-:Y:S02]  /*da90*/  FSEL R143, R143, RZ, P1 ;  /* 0x000000ff8f8f7208 */ /* 0x000fe40000800000 */
[----:B------:R-:W-:Y:S02]  /*daa0*/  ISETP.LT.OR P6, PT, R14, 0x71, P6 ;  /* 0x000000710e00780c */ /* 0x000fe400037c1670 */
[----:B------:R-:W-:Y:S01]  /*dab0*/  ISETP.GT.AND P1, PT, R15, 0x71, !P5 ;  /* 0x000000710f00780c */ /* 0x000fe20006f24270 */
[----:B------:R-:W-:-:S01]  /*dac0*/  FFMA.FTZ R38, R2, R57, -R143 ;  /* 0x0000003902267223 */ /* 0x000fc2000001088f */
[----:B------:R-:W-:Y:S01]  /*dad0*/  FMNMX.FTZ R0, R141, R0, !PT ;  /* 0x000000008d007209 */ /* 0x000fe20007810000 */
[----:B------:R-:W-:-:S01]  /*dae0*/  FFMA.FTZ R6, R2, R91, -R143 ;  /* 0x0000005b02067223 */ /* 0x000fc2000001088f */
[----:B------:R-:W-:Y:S01]  /*daf0*/  LOP3.LUT P3, RZ, R22, 0x20000000, RZ, 0xc0, !PT ;  /* 0x2000000016ff7812 */ /* 0x000fe2000786c0ff */
[----:B------:R-:W-:-:S01]  /*db00*/  FFMA.FTZ R20, R2, R93, -R143 ;  /* 0x0000005d02147223 */ /* 0x000fc2000001088f */
[----:B------:R-:W-:Y:S01]  /*db10*/  FSEL R145, R82, -INF , !P6 ;  /* 0xff80000052917808 */ /* 0x000fe20007000000 */
[----:B------:R-:W-:-:S01]  /*db20*/  FFMA.FTZ R4, R2, R24, -R143 ;  /* 0x0000001802047223 */ /* 0x000fc2000001088f */
[----:B------:R-:W-:Y:S01]  /*db30*/  ISETP.GT.AND P2, PT, R15, 0x78, !P2 ;  /* 0x000000780f00780c */ /* 0x000fe20005744270 */
[----:B------:R-:W-:-:S01]  /*db40*/  FFMA.FTZ R25, R2, R25, -R143 ;  /* 0x0000001902197223 */ /* 0x000fc2000001088f */
[----:B------:R-:W-:Y:S01]  /*db50*/  ISETP.LT.OR P1, PT, R14, 0x72, P1 ;  /* 0x000000720e00780c */ /* 0x000fe20000f21670 */
[----:B------:R-:W-:-:S01]  /*db60*/  FFMA.FTZ R29, R2, R29, -R143 ;  /* 0x0000001d021d7223 */ /* 0x000fc2000001088f */
[----:B------:R-:W-:Y:S01]  /*db70*/  FMNMX.FTZ R0, R79, R0, !PT ;  /* 0x000000004f007209 */ /* 0x000fe20007810000 */
[----:B------:R-:W-:Y:S01]  /*db80*/  MUFU.EX2 R4, R4 ;  /* 0x0000000400047308 */ /* 0x000fe20000000800 */
[----:B------:R-:W-:Y:S01]  /*db90*/  ISETP.GT.AND P3, PT, R15, 0x79, !P3 ;  /* 0x000000790f00780c */ /* 0x000fe20005f64270 */
[--C-:B------:R-:W-:Y:S01]  /*dba0*/  FFMA.FTZ R33, R2, R33, -R143.reuse ;  /* 0x0000002102217223 */ /* 0x100fe2000001088f */
[----:B------:R-:W-:Y:S01]  /*dbb0*/  ISETP.LT.OR P2, PT, R14, 0x79, P2 ;  /* 0x000000790e00780c */ /* 0x000fe20001741670 */
[C-C-:B------:R-:W-:Y:S01]  /*dbc0*/  FFMA.FTZ R24, R2.reuse, R95, -R143.reuse ;  /* 0x0000005f02187223 */ /* 0x140fe2000001088f */
[----:B------:R-:W-:Y:S01]  /*dbd0*/  FSEL R83, R83, -INF , !P1 ;  /* 0xff80000053537808 */ /* 0x000fe20004800000 */
[--C-:B------:R-:W-:Y:S01]  /*dbe0*/  FFMA.FTZ R37, R2, R37, -R143.reuse ;  /* 0x0000002502257223 */ /* 0x100fe2000001088f */
[----:B------:R-:W-:Y:S01]  /*dbf0*/  FMNMX.FTZ R0, R145, R0, !PT ;  /* 0x0000000091007209 */ /* 0x000fe20007810000 */
[----:B------:R-:W-:Y:S01]  /*dc00*/  MUFU.EX2 R25, R25 ;  /* 0x0000001900197308 */ /* 0x000fe20000000800 */
[----:B------:R-:W-:Y:S01]  /*dc10*/  ISETP.LT.OR P3, PT, R14, 0x7a, P3 ;  /* 0x0000007a0e00780c */ /* 0x000fe20001f61670 */
[--C-:B------:R-:W-:Y:S01]  /*dc20*/  FFMA.FTZ R28, R2, R97, -R143.reuse ;  /* 0x00000061021c7223 */ /* 0x100fe2000001088f */
[----:B------:R-:W-:Y:S01]  /*dc30*/  FSEL R57, R86, -INF , !P2 ;  /* 0xff80000056397808 */ /* 0x000fe20005000000 */
[C-C-:B------:R-:W-:Y:S01]  /*dc40*/  FFMA.FTZ R41, R2.reuse, R41, -R143.reuse ;  /* 0x0000002902297223 */ /* 0x140fe2000001088f */
[----:B------:R-:W-:Y:S01]  /*dc50*/  FMNMX.FTZ R0, R83, R0, !PT ;  /* 0x0000000053007209 */ /* 0x000fe20007810000 */
[C-C-:B------:R-:W-:Y:S01]  /*dc60*/  FFMA.FTZ R30, R2.reuse, R99, -R143.reuse ;  /* 0x00000063021e7223 */ /* 0x140fe2000001088f */
[----:B------:R-:W-:Y:S01]  /*dc70*/  FSEL R87, R87, -INF , !P3 ;  /* 0xff80000057577808 */ /* 0x000fe20005800000 */
[----:B------:R-:W-:Y:S01]  /*dc80*/  MUFU.EX2 R6, R6 ;  /* 0x0000000600067308 */ /* 0x000fe20000000800 */
[----:B------:R-:W-:Y:S01]  /*dc90*/  FMNMX.FTZ R0, R57, R0, !PT ;  /* 0x0000000039007209 */ /* 0x000fe20007810000 */
[C-C-:B------:R-:W-:Y:S01]  /*dca0*/  FFMA.FTZ R45, R2.reuse, R45, -R143.reuse ;  /* 0x0000002d022d7223 */ /* 0x140fe2000001088f */
[----:B------:R-:W-:-:S01]  /*dcb0*/  FFMA.FTZ R32, R2, R101, -R143 ;  /* 0x0000006502207223 */ /* 0x000fc2000001088f */
[C-C-:B------:R-:W-:Y:S01]  /*dcc0*/  FFMA.FTZ R49, R2.reuse, R49, -R143.reuse ;  /* 0x0000003102317223 */ /* 0x140fe2000001088f */
[----:B------:R-:W-:Y:S01]  /*dcd0*/  FMNMX.FTZ R0, R87, R0, !PT ;  /* 0x0000000057007209 */ /* 0x000fe20007810000 */
[C-C-:B------:R-:W-:Y:S01]  /*dce0*/  FFMA.FTZ R34, R2.reuse, R103, -R143.reuse ;  /* 0x0000006702227223 */ /* 0x140fe2000001088f */
[----:B------:R-:W-:-:S01]  /*dcf0*/  FFMA.FTZ R53, R2, R53, -R143 ;  /* 0x0000003502357223 */ /* 0x000fc2000001088f */
[----:B------:R-:W0:Y:S01]  /*dd00*/  MUFU.EX2 R29, R29 ;  /* 0x0000001d001d7308 */ /* 0x000e220000000800 */
[----:B------:R-:W-:-:S01]  /*dd10*/  FFMA.FTZ R36, R2, R107, -R143 ;  /* 0x0000006b02247223 */ /* 0x000fc2000001088f */
[----:B------:R-:W1:Y:S01]  /*dd20*/  SHFL.BFLY PT, R91, R0, 0x2, 0x1f ;  /* 0x0c401f00005b7f89 */ /* 0x000e6200000e0000 */
[----:B------:R-:W-:-:S01]  /*dd30*/  FFMA.FTZ R61, R2, R61, -R143 ;  /* 0x0000003d023d7223 */ /* 0x000fc2000001088f */
[C-C-:B------:R-:W-:Y:S01]  /*dd40*/  FFMA.FTZ R105, R2.reuse, R105, -R143.reuse ;  /* 0x0000006902697223 */ /* 0x140fe2000001088f */
[----:B------:R-:W-:-:S01]  /*dd50*/  FFMA.FTZ R40, R2, R111, -R143 ;  /* 0x0000006f02287223 */ /* 0x000fc2000001088f */
[C-C-:B------:R-:W-:Y:S01]  /*dd60*/  FFMA.FTZ R69, R2.reuse, R69, -R143.reuse ;  /* 0x0000004502457223 */ /* 0x140fe2000001088f */
[----:B------:R-:W-:-:S01]  /*dd70*/  FFMA.FTZ R65, R2, R65, -R143 ;  /* 0x0000004102417223 */ /* 0x000fc2000001088f */
[----:B------:R-:W-:Y:S01]  /*dd80*/  MUFU.EX2 R20, R20 ;  /* 0x0000001400147308 */ /* 0x000fe20000000800 */
[----:B------:R-:W-:-:S01]  /*dd90*/  FFMA.FTZ R109, R2, R109, -R143 ;  /* 0x0000006d026d7223 */ /* 0x000fc2000001088f */
[----:B------:R-:W-:Y:S01]  /*dda0*/  ISETP.NE.AND P5, PT, R96, 0x1, PT ;  /* 0x000000016000780c */ /* 0x000fe20003fa5270 */
[----:B------:R-:W-:-:S01]  /*ddb0*/  FFMA.FTZ R44, R2, R115, -R143 ;  /* 0x00000073022c7223 */ /* 0x000fc2000001088f */
[C-C-:B------:R-:W-:Y:S01]  /*ddc0*/  FFMA.FTZ R77, R2.reuse, R77, -R143.reuse ;  /* 0x0000004d024d7223 */ /* 0x140fe2000001088f */
[----:B------:R-:W-:-:S01]  /*ddd0*/  FFMA.FTZ R42, R2, R113, -R143 ;  /* 0x00000071022a7223 */ /* 0x000fc2000001088f */
[C-C-:B------:R-:W-:Y:S01]  /*dde0*/  FFMA.FTZ R73, R2.reuse, R73, -R143.reuse ;  /* 0x0000004902497223 */ /* 0x140fe2000001088f */
[----:B------:R-:W-:-:S01]  /*ddf0*/  FFMA.FTZ R46, R2, R117, -R143 ;  /* 0x00000075022e7223 */ /* 0x000fc2000001088f */
[----:B------:R-:W-:Y:S01]  /*de00*/  MUFU.EX2 R33, R33 ;  /* 0x0000002100217308 */ /* 0x000fe20000000800 */
[----:B0-----:R-:W-:-:S04]  /*de10*/  F2FP.SATFINITE.E4M3.F32.PACK_AB_MERGE_C R148, R29, R6, RZ ;  /* 0x000000061d94723e */ /* 0x001fc800048070ff */
[----:B------:R-:W-:-:S03]  /*de20*/  F2FP.SATFINITE.E4M3.F32.PACK_AB_MERGE_C R148, R25, R4, R148 ;  /* 0x000000041994723e */ /* 0x000fc60004807094 */
[----:B------:R-:W-:Y:S01]  /*de30*/  MUFU.EX2 R24, R24 ;  /* 0x0000001800187308 */ /* 0x000fe20000000800 */
[----:B-1----:R-:W-:Y:S01]  /*de40*/  FMNMX.FTZ R48, R0, R91, !PT ;  /* 0x0000005b00307209 */ /* 0x002fe20007810000 */
[----:B------:R-:W-:-:S04]  /*de50*/  FFMA.FTZ R91, R2, R119, -R143 ;  /* 0x00000077025b7223 */ /* 0x000fc8000001088f */
[----:B------:R-:W0:Y:S02]  /*de60*/  SHFL.BFLY PT, R93, R48, 0x1, 0x1f ;  /* 0x0c201f00305d7f89 */ /* 0x000e2400000e0000 */
[----:B------:R-:W1:Y:S08]  /*de70*/  MUFU.EX2 R37, R37 ;  /* 0x0000002500257308 */ /* 0x000e700000000800 */
[----:B------:R-:W-:Y:S08]  /*de80*/  MUFU.EX2 R28, R28 ;  /* 0x0000001c001c7308 */ /* 0x000ff00000000800 */
[----:B------:R-:W-:Y:S01]  /*de90*/  MUFU.EX2 R41, R41 ;  /* 0x0000002900297308 */ /* 0x000fe20000000800 */
[----:B-1----:R-:W-:-:S04]  /*dea0*/  F2FP.SATFINITE.E4M3.F32.PACK_AB_MERGE_C R150, R37, R24, RZ ;  /* 0x000000182596723e */ /* 0x002fc800048070ff */
[----:B------:R-:W-:Y:S02]  /*deb0*/  F2FP.SATFINITE.E4M3.F32.PACK_AB_MERGE_C R150, R33, R20, R150 ;  /* 0x000000142196723e */ /* 0x000fe40004807096 */
[----:B0-----:R-:W-:Y:S01]  /*dec0*/  FMNMX.FTZ R0, R48, R93, !PT ;  /* 0x0000005d30007209 */ /* 0x001fe20007810000 */
[C-C-:B------:R-:W-:Y:S01]  /*ded0*/  FFMA.FTZ R48, R2.reuse, R81, -R143.reuse ;  /* 0x0000005102307223 */ /* 0x140fe2000001088f */
[----:B------:R-:W-:-:S01]  /*dee0*/  FFMA.FTZ R81, R2, R85, -R143 ;  /* 0x0000005502517223 */ /* 0x000fc2000001088f */
[----:B------:R-:W-:Y:S01]  /*def0*/  MUFU.EX2 R30, R30 ;  /* 0x0000001e001e7308 */ /* 0x000fe20000000800 */
[----:B------:R-:W-:Y:S01]  /*df00*/  FSETP.NEU.FTZ.AND P1, PT, R0, -INF , PT ;  /* 0xff8000000000780b */ /* 0x000fe20003f3d000 */
[----:B------:R-:W-:-:S05]  /*df10*/  FFMA.FTZ R50, R2, R0, -8 ;  /* 0xc100000002327423 */ /* 0x000fca0000010000 */
[----:B------:R-:W-:Y:S01]  /*df20*/  FSEL R50, R50, RZ, P1 ;  /* 0x000000ff32327208 */ /* 0x000fe20000800000 */
[----:B------:R-:W0:Y:S04]  /*df30*/  MUFU.EX2 R45, R45 ;  /* 0x0000002d002d7308 */ /* 0x000e280000000800 */
[----:B------:R-:W-:-:S01]  /*df40*/  FFMA.FTZ R26, R2, R26, -R50 ;  /* 0x0000001a021a7223 */ /* 0x000fc20000010832 */
[C-C-:B------:R-:W-:Y:S01]  /*df50*/  FFMA.FTZ R27, R2.reuse, R27, -R50.reuse ;  /* 0x0000001b021b7223 */ /* 0x140fe20000010832 */
[----:B------:R-:W-:-:S01]  /*df60*/  FFMA.FTZ R5, R2, R5, -R50 ;  /* 0x0000000502057223 */ /* 0x000fc20000010832 */
[C-C-:B------:R-:W-:Y:S01]  /*df70*/  FFMA.FTZ R52, R2.reuse, R31, -R50.reuse ;  /* 0x0000001f02347223 */ /* 0x140fe20000010832 */
[----:B------:R-:W-:-:S01]  /*df80*/  FFMA.FTZ R21, R2, R21, -R50 ;  /* 0x0000001502157223 */ /* 0x000fc20000010832 */
[----:B------:R-:W-:Y:S01]  /*df90*/  FFMA.FTZ R66, R2, R59, -R50 ;  /* 0x0000003b02427223 */ /* 0x000fe20000010832 */
[----:B------:R-:W-:Y:S01]  /*dfa0*/  MUFU.EX2 R26, R26 ;  /* 0x0000001a001a7308 */ /* 0x000fe20000000800 */
[----:B------:R-:W-:-:S01]  /*dfb0*/  FADD.FTZ R59, R4, R25 ;  /* 0x00000019043b7221 */ /* 0x000fc20000010000 */
[C-C-:B------:R-:W-:Y:S01]  /*dfc0*/  FFMA.FTZ R54, R2.reuse, R35, -R50.reuse ;  /* 0x0000002302367223 */ /* 0x140fe20000010832 */
[----:B------:R-:W-:-:S01]  /*dfd0*/  FFMA.FTZ R35, R2, R121, -R50 ;  /* 0x0000007902237223 */ /* 0x000fc20000010832 */
[----:B------:R-:W-:Y:S01]  /*dfe0*/  FFMA.FTZ R58, R2, R39, -R50 ;  /* 0x00000027023a7223 */ /* 0x000fe20000010832 */
[----:B------:R-:W-:-:S01]  /*dff0*/  FADD.FTZ R68, R6, R59 ;  /* 0x0000003b06447221 */ /* 0x000fc20000010000 */
[C-C-:B------:R-:W-:Y:S01]  /*e000*/  FFMA.FTZ R31, R2.reuse, R123, -R50.reuse ;  /* 0x0000007b021f7223 */ /* 0x140fe20000010832 */
[----:B------:R-:W-:-:S01]  /*e010*/  FFMA.FTZ R56, R2, R43, -R50 ;  /* 0x0000002b02387223 */ /* 0x000fc20000010832 */
[----:B------:R-:W1:Y:S01]  /*e020*/  MUFU.EX2 R27, R27 ;  /* 0x0000001b001b7308 */ /* 0x000e620000000800 */
[----:B------:R-:W-:-:S01]  /*e030*/  FADD.FTZ R59, R29, R68 ;  /* 0x000000441d3b7221 */ /* 0x000fc20000010000 */
[C-C-:B------:R-:W-:Y:S01]  /*e040*/  FFMA.FTZ R68, R2.reuse, R63, -R50.reuse ;  /* 0x0000003f02447223 */ /* 0x140fe20000010832 */
[----:B------:R-:W-:-:S01]  /*e050*/  FFMA.FTZ R39, R2, R125, -R50 ;  /* 0x0000007d02277223 */ /* 0x000fc20000010832 */
[----:B------:R-:W-:Y:S01]  /*e060*/  FFMA.FTZ R60, R2, R47, -R50 ;  /* 0x0000002f023c7223 */ /* 0x000fe20000010832 */
[----:B------:R-:W-:-:S01]  /*e070*/  FADD.FTZ R72, R20, R59 ;  /* 0x0000003b14487221 */ /* 0x000fc20000010000 */
[C-C-:B------:R-:W-:Y:S01]  /*e080*/  FFMA.FTZ R43, R2.reuse, R127, -R50.reuse ;  /* 0x0000007f022b7223 */ /* 0x140fe20000010832 */
[----:B------:R-:W-:-:S01]  /*e090*/  FFMA.FTZ R62, R2, R51, -R50 ;  /* 0x00000033023e7223 */ /* 0x000fc20000010832 */
[----:B------:R-:W2:Y:S01]  /*e0a0*/  MUFU.EX2 R5, R5 ;  /* 0x0000000500057308 */ /* 0x000ea20000000800 */
[----:B------:R-:W-:-:S01]  /*e0b0*/  FADD.FTZ R85, R33, R72 ;  /* 0x0000004821557221 */ /* 0x000fc20000010000 */
[C-C-:B------:R-:W-:Y:S01]  /*e0c0*/  FFMA.FTZ R47, R2.reuse, R129, -R50.reuse ;  /* 0x00000081022f7223 */ /* 0x140fe20000010832 */
[----:B0-----:R-:W-:Y:S01]  /*e0d0*/  F2FP.SATFINITE.E4M3.F32.PACK_AB_MERGE_C R144, R45, R30, RZ ;  /* 0x0000001e2d90723e */ /* 0x001fe200048070ff */
[----:B------:R-:W-:Y:S01]  /*e0e0*/  FFMA.FTZ R64, R2, R55, -R50 ;  /* 0x0000003702407223 */ /* 0x000fe20000010832 */
[----:B------:R-:W-:-:S01]  /*e0f0*/  FADD.FTZ R72, R24, R85 ;  /* 0x0000005518487221 */ /* 0x000fc20000010000 */
[C-C-:B------:R-:W-:Y:S01]  /*e100*/  FFMA.FTZ R51, R2.reuse, R131, -R50.reuse ;  /* 0x0000008302337223 */ /* 0x140fe20000010832 */
[----:B------:R-:W-:-:S01]  /*e110*/  FFMA.FTZ R55, R2, R133, -R50 ;  /* 0x0000008502377223 */ /* 0x000fc20000010832 */
[----:B------:R-:W0:Y:S01]  /*e120*/  MUFU.EX2 R52, R52 ;  /* 0x0000003400347308 */ /* 0x000e220000000800 */
[----:B-1----:R-:W-:-:S01]  /*e130*/  FADD.FTZ R70, R26, R27 ;  /* 0x0000001b1a467221 */ /* 0x002fc20000010000 */
[----:B------:R-:W-:Y:S01]  /*e140*/  F2FP.SATFINITE.E4M3.F32.PACK_AB_MERGE_C R144, R41, R28, R144 ;  /* 0x0000001c2990723e */ /* 0x000fe20004807090 */
[----:B------:R-:W-:-:S01]  /*e150*/  FFMA.FTZ R59, R2, R135, -R50 ;  /* 0x00000087023b7223 */ /* 0x000fc20000010832 */
[C-C-:B------:R-:W-:Y:S01]  /*e160*/  FFMA.FTZ R6, R2.reuse, R67, -R50.reuse ;  /* 0x0000004302067223 */ /* 0x140fe20000010832 */
[----:B------:R-:W-:-:S01]  /*e170*/  FFMA.FTZ R4, R2, R137, -R50 ;  /* 0x0000008902047223 */ /* 0x000fc20000010832 */
[C-C-:B------:R-:W-:Y:S01]  /*e180*/  FFMA.FTZ R75, R2.reuse, R75, -R50.reuse ;  /* 0x0000004b024b7223 */ /* 0x140fe20000010832 */
[----:B------:R-:W-:-:S01]  /*e190*/  FFMA.FTZ R79, R2, R79, -R50 ;  /* 0x0000004f024f7223 */ /* 0x000fc20000010832 */
[----:B------:R-:W1:Y:S01]  /*e1a0*/  MUFU.EX2 R21, R21 ;  /* 0x0000001500157308 */ /* 0x000e620000000800 */
[----:B--2---:R-:W-:-:S01]  /*e1b0*/  FADD.FTZ R63, R5, R70 ;  /* 0x00000046053f7221 */ /* 0x004fc20000010000 */
[C-C-:B------:R-:W-:Y:S01]  /*e1c0*/  FFMA.FTZ R145, R2.reuse, R145, -R50.reuse ;  /* 0x0000009102917223 */ /* 0x140fe20000010832 */
[----:B------:R-:W-:-:S01]  /*e1d0*/  FFMA.FTZ R83, R2, R83, -R50 ;  /* 0x0000005302537223 */ /* 0x000fc20000010832 */
[----:B------:R-:W-:-:S04]  /*e1e0*/  FFMA.FTZ R57, R2, R57, -R50 ;  /* 0x0000003902397223 */ /* 0x000fc80000010832 */
[----:B------:R-:W2:Y:S01]  /*e1f0*/  MUFU.EX2 R54, R54 ;  /* 0x0000003600367308 */ /* 0x000ea20000000800 */
[----:B0-----:R-:W-:-:S01]  /*e200*/  FADD.FTZ R70, R52, R63 ;  /* 0x0000003f34467221 */ /* 0x001fc20000010000 */
[----:B------:R-:W-:Y:S01]  /*e210*/  FADD.FTZ R63, R37, R72 ;  /* 0x00000048253f7221 */ /* 0x000fe20000010000 */
[----:B------:R-:W-:-:S04]  /*e220*/  F2FP.SATFINITE.E4M3.F32.PACK_AB_MERGE_C R149, R52, R5, RZ ;  /* 0x000000053495723e */ /* 0x000fc800048070ff */
[----:B------:R-:W-:Y:S01]  /*e230*/  F2FP.SATFINITE.E4M3.F32.PACK_AB_MERGE_C R149, R27, R26, R149 ;  /* 0x0000001a1b95723e */ /* 0x000fe20004807095 */
[----:B------:R-:W0:Y:S01]  /*e240*/  MUFU.EX2 R35, R35 ;  /* 0x0000002300237308 */ /* 0x000e220000000800 */
[----:B-1----:R-:W-:-:S01]  /*e250*/  FADD.FTZ R29, R21, R70 ;  /* 0x00000046151d7221 */ /* 0x002fc20000010000 */
[----:B------:R-:W-:-:S06]  /*e260*/  FADD.FTZ R70, R28, R63 ;  /* 0x0000003f1c467221 */ /* 0x000fcc0000010000 */
[----:B------:R-:W1:Y:S01]  /*e270*/  MUFU.EX2 R58, R58 ;  /* 0x0000003a003a7308 */ /* 0x000e620000000800 */
[----:B--2---:R-:W-:-:S01]  /*e280*/  FADD.FTZ R24, R54, R29 ;  /* 0x0000001d36187221 */ /* 0x004fc20000010000 */
[----:B------:R-:W-:-:S06]  /*e290*/  FADD.FTZ R29, R41, R70 ;  /* 0x00000046291d7221 */ /* 0x000fcc0000010000 */
[----:B------:R-:W2:Y:S01]  /*e2a0*/  MUFU.EX2 R31, R31 ;  /* 0x0000001f001f7308 */ /* 0x000ea20000000800 */
[----:B0-----:R-:W-:-:S01]  /*e2b0*/  FADD.FTZ R25, R35, R24 ;  /* 0x0000001823197221 */ /* 0x001fc20000010000 */
[----:B------:R-:W-:-:S04]  /*e2c0*/  FADD.FTZ R24, R30, R29 ;  /* 0x0000001d1e187221 */ /* 0x000fc80000010000 */
[----:B------:R-:W-:Y:S02]  /*e2d0*/  FADD.FTZ R45, R45, R24 ;  /* 0x000000182d2d7221 */ /* 0x000fe40000010000 */
[----:B------:R-:W0:Y:S01]  /*e2e0*/  MUFU.EX2 R56, R56 ;  /* 0x0000003800387308 */ /* 0x000e220000000800 */
[----:B-1----:R-:W-:-:S01]  /*e2f0*/  FADD.FTZ R20, R58, R25 ;  /* 0x000000193a147221 */ /* 0x002fc20000010000 */
[----:B------:R-:W-:Y:S01]  /*e300*/  FFMA.FTZ R25, R2, R71, -R50 ;  /* 0x0000004702197223 */ /* 0x000fe20000010832 */
[----:B------:R-:W-:-:S04]  /*e310*/  F2FP.SATFINITE.E4M3.F32.PACK_AB_MERGE_C R35, R58, R35, RZ ;  /* 0x000000233a23723e */ /* 0x000fc800048070ff */
[----:B------:R-:W-:Y:S01]  /*e320*/  F2FP.SATFINITE.E4M3.F32.PACK_AB_MERGE_C R151, R54, R21, R35 ;  /* 0x000000153697723e */ /* 0x000fe20004807023 */
        /* <DEDUP_REMOVED lines=8> */
[----:B------:R-:W-:-:S06]  /*e3b0*/  FFMA.FTZ R20, R2, R139, -R50 ;  /* 0x0000008b02147223 */ /* 0x000fcc0000010832 */
[----:B------:R-:W2:Y:S01]  /*e3c0*/  MUFU.EX2 R43, R43 ;  /* 0x0000002b002b7308 */ /* 0x000ea20000000800 */
[----:B0-----:R-:W-:-:S07]  /*e3d0*/  FADD.FTZ R33, R49, R24 ;  /* 0x0000001831217221 */ /* 0x001fce0000010000 */
[----:B------:R-:W0:Y:S01]  /*e3e0*/  MUFU.EX2 R62, R62 ;  /* 0x0000003e003e7308 */ /* 0x000e220000000800 */
[----:B-1----:R-:W-:-:S01]  /*e3f0*/  FADD.FTZ R24, R60, R29 ;  /* 0x0000001d3c187221 */ /* 0x002fc20000010000 */
[----:B------:R-:W-:-:S06]  /*e400*/  F2FP.SATFINITE.E4M3.F32.PACK_AB_MERGE_C R39, R60, R39, RZ ;  /* 0x000000273c27723e */ /* 0x000fcc00048070ff */
[----:B------:R-:W-:Y:S01]  /*e410*/  MUFU.EX2 R34, R34 ;  /* 0x0000002200227308 */ /* 0x000fe20000000800 */
[----:B--2---:R-:W-:-:S01]  /*e420*/  FADD.FTZ R29, R43, R24 ;  /* 0x000000182b1d7221 */ /* 0x004fc20000010000 */
[C-C-:B------:R-:W-:Y:S01]  /*e430*/  FFMA.FTZ R24, R2.reuse, R141, -R50.reuse ;  /* 0x0000008d02187223 */ /* 0x140fe20000010832 */
[----:B------:R-:W-:-:S05]  /*e440*/  FFMA.FTZ R50, R2, R87, -R50 ;  /* 0x0000005702327223 */ /* 0x000fca0000010832 */
        /* <DEDUP_REMOVED lines=8> */
[----:B------:R-:W1:Y:S01]  /*e4d0*/  MUFU.EX2 R15, R105 ;  /* 0x00000069000f7308 */ /* 0x000e620000000800 */
[----:B0-----:R-:W-:-:S07]  /*e4e0*/  FADD.FTZ R29, R47, R28 ;  /* 0x0000001c2f1d7221 */ /* 0x001fce0000010000 */
[----:B------:R-:W-:Y:S01]  /*e4f0*/  MUFU.EX2 R36, R36 ;  /* 0x0000002400247308 */ /* 0x000fe20000000800 */
[----:B--2---:R-:W-:-:S01]  /*e500*/  FADD.FTZ R28, R64, R29 ;  /* 0x0000001d401c7221 */ /* 0x004fc20000010000 */
[----:B------:R-:W-:-:S04]  /*e510*/  F2FP.SATFINITE.E4M3.F32.PACK_AB_MERGE_C R47, R64, R47, RZ ;  /* 0x0000002f402f723e */ /* 0x000fc800048070ff */
[----:B------:R-:W-:Y:S02]  /*e520*/  F2FP.SATFINITE.E4M3.F32.PACK_AB_MERGE_C R147, R62, R43, R47 ;  /* 0x0000002b3e93723e */ /* 0x000fe4000480702f */
[----:B------:R-:W0:Y:S01]  /*e530*/  MUFU.EX2 R61, R61 ;  /* 0x0000003d003d7308 */ /* 0x000e220000000800 */
[----:B-1----:R-:W-:-:S07]  /*e540*/  FADD.FTZ R33, R15, R34 ;  /* 0x000000220f217221 */ /* 0x002fce0000010000 */
[----:B------:R-:W1:Y:S08]  /*e550*/  MUFU.EX2 R51, R51 ;  /* 0x0000003300337308 */ /* 0x000e700000000800 */
[----:B------:R-:W2:Y:S01]  /*e560*/  MUFU.EX2 R14, R38 ;  /* 0x00000026000e7308 */ /* 0x000ea20000000800 */
[----:B0-----:R-:W-:-:S07]  /*e570*/  F2FP.SATFINITE.E4M3.F32.PACK_AB_MERGE_C R140, R61, R36, RZ ;  /* 0x000000243d8c723e */ /* 0x001fce00048070ff */
[----:B------:R-:W0:Y:S01]  /*e580*/  MUFU.EX2 R66, R66 ;  /* 0x0000004200427308 */ /* 0x000e220000000800 */
[----:B-1----:R-:W-:-:S02]  /*e590*/  FADD.FTZ R29, R51, R28 ;  /* 0x0000001c331d7221 */ /* 0x002fc40000010000 */
[----:B------:R-:W1:Y:S05]  /*e5a0*/  @P5 LDC R28, c[0x0][0x44c] ;  /* 0x00011300ff1c5b82 */ /* 0x000e6a0000000800 */
[----:B------:R-:W3:Y:S01]  /*e5b0*/  MUFU.EX2 R55, R55 ;  /* 0x0000003700377308 */ /* 0x000ee20000000800 */
[C---:B--2---:R-:W-:Y:S01]  /*e5c0*/  F2FP.SATFINITE.E4M3.F32.PACK_AB_MERGE_C R140, R14.reuse, R15, R140 ;  /* 0x0000000f0e8c723e */ /* 0x044fe2000480708c */
[----:B------:R-:W-:-:S04]  /*e5d0*/  FADD.FTZ R33, R14, R33 ;  /* 0x000000210e217221 */ /* 0x000fc80000010000 */
[----:B------:R-:W-:Y:S02]  /*e5e0*/  FADD.FTZ R36, R36, R33 ;  /* 0x0000002124247221 */ /* 0x000fe40000010000 */
[----:B------:R-:W2:Y:S01]  /*e5f0*/  MUFU.EX2 R68, R68 ;  /* 0x0000004400447308 */ /* 0x000ea20000000800 */
[----:B0-----:R-:W-:-:S01]  /*e600*/  FADD.FTZ R14, R66, R29 ;  /* 0x0000001d420e7221 */ /* 0x001fc20000010000 */
[----:B------:R-:W-:-:S06]  /*e610*/  FADD.FTZ R61, R61, R36 ;  /* 0x000000243d3d7221 */ /* 0x000fcc0000010000 */
[----:B------:R-:W0:Y:S01]  /*e620*/  MUFU.EX2 R59, R59 ;  /* 0x0000003b003b7308 */ /* 0x000e220000000800 */
[----:B---3--:R-:W-:-:S01]  /*e630*/  FADD.FTZ R5, R55, R14 ;  /* 0x0000000e37057221 */ /* 0x008fc20000010000 */
[----:B-1----:R-:W-:-:S06]  /*e640*/  @P5 IMAD.HI.U32 R28, R94, R28, RZ ;  /* 0x0000001c5e1c5227 */ /* 0x002fcc00078e00ff */
[----:B------:R-:W-:Y:S01]  /*e650*/  MUFU.EX2 R40, R40 ;  /* 0x0000002800287308 */ /* 0x000fe20000000800 */
[----:B--2---:R-:W-:-:S01]  /*e660*/  FADD.FTZ R14, R68, R5 ;  /* 0x00000005440e7221 */ /* 0x004fc20000010000 */
[----:B------:R-:W-:-:S04]  /*e670*/  F2FP.SATFINITE.E4M3.F32.PACK_AB_MERGE_C R55, R68, R55, RZ ;  /* 0x000000374437723e */ /* 0x000fc800048070ff */
[----:B------:R-:W-:Y:S02]  /*e680*/  F2FP.SATFINITE.E4M3.F32.PACK_AB_MERGE_C R141, R66, R51, R55 ;  /* 0x00000033428d723e */ /* 0x000fe40004807037 */
[----:B------:R-:W1:Y:S01]  /*e690*/  MUFU.EX2 R69, R69 ;  /* 0x0000004500457308 */ /* 0x000e620000000800 */
[----:B0-----:R-:W-:-:S07]  /*e6a0*/  FADD.FTZ R29, R59, R14 ;  /* 0x0000000e3b1d7221 */ /* 0x001fce0000010000 */
[----:B------:R-:W0:Y:S08]  /*e6b0*/  MUFU.EX2 R6, R6 ;  /* 0x0000000600067308 */ /* 0x000e300000000800 */
[----:B------:R-:W-:Y:S01]  /*e6c0*/  MUFU.EX2 R38, R109 ;  /* 0x0000006d00267308 */ /* 0x000fe20000000800 */
[----:B-1----:R-:W-:-:S07]  /*e6d0*/  F2FP.SATFINITE.E4M3.F32.PACK_AB_MERGE_C R142, R69, R40, RZ ;  /* 0x00000028458e723e */ /* 0x002fce00048070ff */
[----:B------:R-:W1:Y:S01]  /*e6e0*/  MUFU.EX2 R65, R65 ;  /* 0x0000004100417308 */ /* 0x000e620000000800 */
[----:B0-----:R-:W-:-:S07]  /*e6f0*/  FADD.FTZ R29, R6, R29 ;  /* 0x0000001d061d7221 */ /* 0x001fce0000010000 */
[----:B------:R-:W0:Y:S08]  /*e700*/  MUFU.EX2 R4, R4 ;  /* 0x0000000400047308 */ /* 0x000e300000000800 */
[----:B------:R-:W2:Y:S01]  /*e710*/  MUFU.EX2 R25, R25 ;  /* 0x0000001900197308 */ /* 0x000ea20000000800 */
[----:B-1----:R-:W-:Y:S01]  /*e720*/  F2FP.SATFINITE.E4M3.F32.PACK_AB_MERGE_C R142, R65, R38, R142 ;  /* 0x00000026418e723e */ /* 0x002fe2000480708e */
[----:B------:R-:W-:-:S04]  /*e730*/  FADD.FTZ R38, R38, R61 ;  /* 0x0000003d26267221 */ /* 0x000fc80000010000 */
[----:B------:R-:W-:Y:S02]  /*e740*/  FADD.FTZ R65, R65, R38 ;  /* 0x0000002641417221 */ /* 0x000fe40000010000 */
[----:B------:R-:W-:Y:S01]  /*e750*/  MUFU.EX2 R44, R44 ;  /* 0x0000002c002c7308 */ /* 0x000fe20000000800 */
[----:B0-----:R-:W-:-:S01]  /*e760*/  FADD.FTZ R26, R4, R29 ;  /* 0x0000001d041a7221 */ /* 0x001fc20000010000 */
[----:B------:R-:W-:Y:S01]  /*e770*/  FADD.FTZ R40, R40, R65 ;  /* 0x0000004128287221 */ /* 0x000fe20000010000 */
[----:B------:R-:W0:Y:S03]  /*e780*/  @P5 LDC R29, c[0x0][0x450] ;  /* 0x00011400ff1d5b82 */ /* 0x000e260000000800 */
[----:B------:R-:W-:-:S02]  /*e790*/  FADD.FTZ R69, R69, R40 ;  /* 0x0000002845457221 */ /* 0x000fc40000010000 */
[----:B------:R-:W1:Y:S01]  /*e7a0*/  MUFU.EX2 R77, R77 ;  /* 0x0000004d004d7308 */ /* 0x000e620000000800 */
[C---:B--2---:R-:W-:Y:S01]  /*e7b0*/  F2FP.SATFINITE.E4M3.F32.PACK_AB_MERGE_C R27, R25.reuse, R4, RZ ;  /* 0x00000004191b723e */ /* 0x044fe200048070ff */
[----:B------:R-:W-:-:S03]  /*e7c0*/  FADD.FTZ R25, R25, R26 ;  /* 0x0000001a19197221 */ /* 0x000fc60000010000 */
[----:B------:R-:W-:-:S03]  /*e7d0*/  F2FP.SATFINITE.E4M3.F32.PACK_AB_MERGE_C R143, R6, R59, R27 ;  /* 0x0000003b068f723e */ /* 0x000fc6000480701b */
[----:B------:R-:W2:Y:S08]  /*e7e0*/  MUFU.EX2 R20, R20 ;  /* 0x0000001400147308 */ /* 0x000eb00000000800 */
[----:B------:R-:W-:Y:S01]  /*e7f0*/  MUFU.EX2 R42, R42 ;  /* 0x0000002a002a7308 */ /* 0x000fe20000000800 */
[----:B-1----:R-:W-:-:S07]  /*e800*/  F2FP.SATFINITE.E4M3.F32.PACK_AB_MERGE_C R21, R77, R44, RZ ;  /* 0x0000002c4d15723e */ /* 0x002fce00048070ff */
[----:B------:R-:W1:Y:S01]  /*e810*/  MUFU.EX2 R73, R73 ;  /* 0x0000004900497308 */ /* 0x000e620000000800 */
[----:B--2---:R-:W-:-:S07]  /*e820*/  FADD.FTZ R4, R20, R25 ;  /* 0x0000001914047221 */ /* 0x004fce0000010000 */
[----:B------:R-:W2:Y:S08]  /*e830*/  MUFU.EX2 R15, R75 ;  /* 0x0000004b000f7308 */ /* 0x000eb00000000800 */
[----:B------:R-:W3:Y:S01]  /*e840*/  MUFU.EX2 R24, R24 ;  /* 0x0000001800187308 */ /* 0x000ee20000000800 */
[----:B-1----:R-:W-:Y:S01]  /*e850*/  F2FP.SATFINITE.E4M3.F32.PACK_AB_MERGE_C R136, R73, R42, R21 ;  /* 0x0000002a4988723e */ /* 0x002fe20004807015 */
[----:B------:R-:W-:-:S04]  /*e860*/  FADD.FTZ R42, R42, R69 ;  /* 0x000000452a2a7221 */ /* 0x000fc80000010000 */
[----:B------:R-:W-:Y:S02]  /*e870*/  FADD.FTZ R73, R73, R42 ;  /* 0x0000002a49497221 */ /* 0x000fe40000010000 */
[----:B------:R-:W1:Y:S01]  /*e880*/  MUFU.EX2 R79, R79 ;  /* 0x0000004f004f7308 */ /* 0x000e620000000800 */
[----:B--2---:R-:W-:-:S01]  /*e890*/  FADD.FTZ R21, R15, R4 ;  /* 0x000000040f157221 */ /* 0x004fc20000010000 */
[----:B------:R-:W-:-:S04]  /*e8a0*/  FADD.FTZ R44, R44, R73 ;  /* 0x000000492c2c7221 */ /* 0x000fc80000010000 */
[----:B------:R-:W-:Y:S02]  /*e8b0*/  FADD.FTZ R77, R77, R44 ;  /* 0x0000002c4d4d7221 */ /* 0x000fe40000010000 */
[----:B------:R-:W-:Y:S01]  /*e8c0*/  MUFU.EX2 R48, R48 ;  /* 0x0000003000307308 */ /* 0x000fe20000000800 */
[----:B---3--:R-:W-:-:S07]  /*e8d0*/  FADD.FTZ R4, R24, R21 ;  /* 0x0000001518047221 */ /* 0x008fce0000010000 */
[----:B------:R-:W2:Y:S01]  /*e8e0*/  MUFU.EX2 R81, R81 ;  /* 0x0000005100517308 */ /* 0x000ea20000000800 */
[C---:B-1----:R-:W-:Y:S01]  /*e8f0*/  F2FP.SATFINITE.E4M3.F32.PACK_AB_MERGE_C R24, R79.reuse, R24, RZ ;  /* 0x000000184f18723e */ /* 0x042fe200048070ff */
[----:B------:R-:W-:-:S03]  /*e900*/  FADD.FTZ R4, R79, R4 ;  /* 0x000000044f047221 */ /* 0x000fc60000010000 */
[----:B------:R-:W-:Y:S01]  /*e910*/  F2FP.SATFINITE.E4M3.F32.PACK_AB_MERGE_C R137, R15, R20, R24 ;  /* 0x000000140f89723e */ /* 0x000fe20004807018 */
[----:B------:R-:W-:Y:S01]  /*e920*/  IMAD.MOV.U32 R20, RZ, RZ, R94 ;  /* 0x000000ffff147224 */ /* 0x000fe200078e005e */
[----:B0-----:R-:W-:Y:S01]  /*e930*/  @P5 SHF.R.U32.HI R20, RZ, R29, R28 ;  /* 0x0000001dff145219 */ /* 0x001fe2000001161c */
[----:B------:R0:W1:Y:S01]  /*e940*/  MUFU.EX2 R5, R145 ;  /* 0x0000009100057308 */ /* 0x0000620000000800 */
[----:B------:R-:W-:-:S07]  /*e950*/  ISETP.GE.AND P5, PT, R13, 0x1, PT ;  /* 0x000000010d00780c */ /* 0x000fce0003fa6270 */
[----:B------:R-:W-:Y:S01]  /*e960*/  MUFU.EX2 R46, R46 ;  /* 0x0000002e002e7308 */ /* 0x000fe20000000800 */
[----:B--2---:R-:W-:Y:S02]  /*e970*/  F2FP.SATFINITE.E4M3.F32.PACK_AB_MERGE_C R6, R81, R48, RZ ;  /* 0x000000305106723e */ /* 0x004fe400048070ff */
[----:B0-----:R-:W-:-:S05]  /*e980*/  F2FP.SATFINITE.E4M3.F32.PACK_AB_MERGE_C R145, R56, R31, R39 ;  /* 0x0000001f3891723e */ /* 0x001fca0004807027 */
[----:B------:R-:W0:Y:S01]  /*e990*/  MUFU.EX2 R91, R91 ;  /* 0x0000005b005b7308 */ /* 0x000e220000000800 */
[----:B-1----:R-:W-:-:S07]  /*e9a0*/  FADD.FTZ R15, R5, R4 ;  /* 0x00000004050f7221 */ /* 0x002fce0000010000 */
[----:B------:R-:W1:Y:S08]  /*e9b0*/  MUFU.EX2 R14, R83 ;  /* 0x00000053000e7308 */ /* 0x000e700000000800 */
[----:B------:R-:W-:Y:S01]  /*e9c0*/  MUFU.EX2 R57, R57 ;  /* 0x0000003900397308 */ /* 0x000fe20000000800 */
[----:B0-----:R-:W-:Y:S01]  /*e9d0*/  F2FP.SATFINITE.E4M3.F32.PACK_AB_MERGE_C R138, R91, R46, R6 ;  /* 0x0000002e5b8a723e */ /* 0x001fe20004807006 */
[----:B------:R-:W-:-:S04]  /*e9e0*/  FADD.FTZ R46, R46, R77 ;  /* 0x0000004d2e2e7221 */ /* 0x000fc80000010000 */
[----:B------:R-:W-:Y:S02]  /*e9f0*/  FADD.FTZ R91, R91, R46 ;  /* 0x0000002e5b5b7221 */ /* 0x000fe40000010000 */
[----:B------:R-:W0:Y:S01]  /*ea00*/  MUFU.EX2 R50, R50 ;  /* 0x0000003200327308 */ /* 0x000e220000000800 */
[----:B-1----:R-:W-:-:S01]  /*ea10*/  FADD.FTZ R4, R14, R15 ;  /* 0x0000000f0e047221 */ /* 0x002fc20000010000 */
[----:B------:R-:W-:-:S04]  /*ea20*/  FADD.FTZ R6, R48, R91 ;  /* 0x0000005b30067221 */ /* 0x000fc80000010000 */
[----:B------:R-:W-:Y:S01]  /*ea30*/  FADD.FTZ R6, R81, R6 ;  /* 0x0000000651067221 */ /* 0x000fe20000010000 */
[----:B0-----:R-:W-:Y:S01]  /*ea40*/  F2FP.SATFINITE.E4M3.F32.PACK_AB_MERGE_C R15, R50, R57, RZ ;  /* 0x00000039320f723e */ /* 0x001fe200048070ff */
[----:B------:R-:W-:Y:S01]  /*ea50*/  FADD.FTZ R57, R57, R4 ;  /* 0x0000000439397221 */ /* 0x000fe20000010000 */
[----:B------:R-:W-:Y:S02]  /*ea60*/  VIADD R4, R88, 0xfffffffe ;  /* 0xfffffffe58047836 */ /* 0x000fe40000000000 */
[----:B------:R-:W-:Y:S01]  /*ea70*/  F2FP.SATFINITE.E4M3.F32.PACK_AB_MERGE_C R139, R14, R5, R15 ;  /* 0x000000050e8b723e */ /* 0x000fe2000480700f */
[----:B------:R-:W-:Y:S02]  /*ea80*/  IMAD.IADD R15, R89, 0x1, R20 ;  /* 0x00000001590f7824 */ /* 0x000fe400078e0214 */
[----:B------:R-:W-:Y:S02]  /*ea90*/  FADD.FTZ R5, R50, R57 ;  /* 0x0000003932057221 */ /* 0x000fe40000010000 */
[----:B------:R-:W-:Y:S01]  /*eaa0*/  IMAD.IADD R12, R15, 0x1, R12 ;  /* 0x000000010f0c7824 */ /* 0x000fe200078e020c */
        /* <DEDUP_REMOVED lines=12> */
.L_x_1245:
[----:B------:R-:W-:-:S13]  /*eb70*/  ISETP.NE.AND P1, PT, R13, 0x1, PT ;  /* 0x000000010d00780c */ /* 0x000fda0003f25270 */
[----:B------:R-:W0:Y:S02]  /*eb80*/  @P1 LDC.64 R20, c[0x0][0x9e8] ;  /* 0x00027a00ff141b82 */ /* 0x000e240000000a00 */
[----:B0-----:R-:W-:-:S05]  /*eb90*/  @P1 IMAD.HI.U32 R20, R14, R20, RZ ;  /* 0x000000140e141227 */ /* 0x001fca00078e00ff */
[----:B------:R-:W-:-:S07]  /*eba0*/  @P1 SHF.R.U32.HI R14, RZ, R21, R20 ;  /* 0x00000015ff0e1219 */ /* 0x000fce0000011614 */
.L_x_1246:
[----:B------:R-:W-:Y:S05]  /*ebb0*/  BSYNC B0 ;  /* 0x0000000000007941 */ /* 0x000fea0003800000 */
.L_x_1244:
[----:B------:R-:W-:-:S05]  /*ebc0*/  IMAD R13, R14, R13, R13 ;  /* 0x0000000d0e0d7224 */ /* 0x000fca00078e020d */
[----:B------:R-:W-:-:S07]  /*ebd0*/  VIMNMX R12, R12, R13, PT ;  /* 0x0000000d0c0c7248 */ /* 0x000fce0003fe0100 */
.L_x_1243:
[----:B------:R-:W2:Y:S01]  /*ebe0*/  LDL R14, [R1+0x44] ;  /* 0x00004400010e7983 */ /* 0x000ea20000100800 */
[----:B------:R-:W-:Y:S01]  /*ebf0*/  SHF.R.S32.HI R13, RZ, 0x1f, R12 ;  /* 0x0000001fff0d7819 */ /* 0x000fe2000001140c */
[----:B------:R-:W-:Y:S01]  /*ec00*/  ULDC UR39, c[0x0][0x9e4] ;  /* 0x0002790000277ab9 */ /* 0x000fe20000000800 */
[----:B------:R-:W-:Y:S01]  /*ec10*/  ULDC UR38, c[0x0][0x9e4] ;  /* 0x0002790000267ab9 */ /* 0x000fe20000000800 */
[----:B------:R-:W-:Y:S01]  /*ec20*/  ULDC UR40, c[0x0][0x9dc] ;  /* 0x0002770000287ab9 */ /* 0x000fe20000000800 */
[----:B------:R-:W-:Y:S01]  /*ec30*/  LEA.HI R13, R13, R12, RZ, 0x7 ;  /* 0x0000000c0d0d7211 */ /* 0x000fe200078f38ff */
[----:B------:R-:W-:Y:S01]  /*ec40*/  ULDC UR44, c[0x0][0x9dc] ;  /* 0x00027700002c7ab9 */ /* 0x000fe20000000800 */
[----:B------:R-:W-:Y:S01]  /*ec50*/  ULDC UR45, c[0x0][0x9e0] ;  /* 0x00027800002d7ab9 */ /* 0x000fe20000000800 */
[----:B------:R-:W-:Y:S01]  /*ec60*/  ULDC UR41, c[0x0][0x9e0] ;  /* 0x0002780000297ab9 */ /* 0x000fe20000000800 */
[----:B------:R-:W-:Y:S01]  /*ec70*/  SHF.R.S32.HI R13, RZ, 0x7, R13 ;  /* 0x00000007ff0d7819 */ /* 0x000fe2000001140d */
[----:B------:R-:W-:Y:S01]  /*ec80*/  BSSY B1, `(.L_x_1247) ;  /* 0x0000317000017945 */ /* 0x000fe20003800000 */
        /* <DEDUP_REMOVED lines=24> */
[----:B--2---:R-:W-:-:S04]  /*ee10*/  VIMNMX R154, R14, R13, !PT ;  /* 0x0000000d0e9a7248 */ /* 0x004fc80007fe0100 */
[----:B------:R-:W-:-:S13]  /*ee20*/  ISETP.GE.AND P1, PT, R4, R154, PT ;  /* 0x0000009a0400720c */ /* 0x000fda0003f26270 */
[----:B------:R-:W-:Y:S05]  /*ee30*/  @!P1 BRA `(.L_x_1248) ;  /* 0x0000002c00ec9947 */ /* 0x000fea0003800000 */
[----:B------:R-:W-:Y:S01]  /*ee40*/  BSSY B0, `(.L_x_1249) ;  /* 0x00002f6000007945 */ /* 0x000fe20003800000 */
[----:B------:R-:W-:-:S07]  /*ee50*/  IMAD.MOV.U32 R135, RZ, RZ, RZ ;  /* 0x000000ffff877224 */ /* 0x000fce00078e00ff */
.L_x_1269:
[----:B------:R-:W-:Y:S02]  /*ee60*/  IMAD.U32 R7, RZ, RZ, UR36 ;  /* 0x00000024ff077e24 */ /* 0x000fe4000f8e00ff */
[----:B------:R-:W-:-:S03]  /*ee70*/  VIADD R21, R17, 0x1 ;  /* 0x0000000111157836 */ /* 0x000fc60000000000 */
[----:B------:R-:W-:Y:S02]  /*ee80*/  ISETP.NE.AND P2, PT, R7, 0x3, PT ;  /* 0x000000030700780c */ /* 0x000fe40003f45270 */
[----:B------:R-:W-:-:S04]  /*ee90*/  ISETP.NE.AND P1, PT, R21, 0x2, PT ;  /* 0x000000021500780c */ /* 0x000fc80003f25270 */
[----:B------:R-:W-:Y:S02]  /*eea0*/  SEL R20, RZ, 0x1, P1 ;  /* 0x00000001ff147807 */ /* 0x000fe40000800000 */
[----:B------:R-:W-:Y:S02]  /*eeb0*/  SEL R21, R21, RZ, P1 ;  /* 0x000000ff15157207 */ /* 0x000fe40000800000 */
[----:B------:R-:W-:-:S03]  /*eec0*/  LOP3.LUT R20, R19, R20, RZ, 0x3c, !PT ;  /* 0x0000001413147212 */ /* 0x000fc600078e3cff */
[----:B------:R-:W-:Y:S05]  /*eed0*/  @!P2 BRA `(.L_x_1250) ;  /* 0x000000000004a947 */ /* 0x000fea0003800000 */
[----:B------:R-:W-:Y:S01]  /*eee0*/  BPT.TRAP 0x1 ;  /* 0x000000040000795c */ /* 0x000fe20000300000 */
.L_x_1250:
[----:B------:R-:W-:Y:S01]  /*eef0*/  IMAD R7, R21, 0x8, R16 ;  /* 0x0000000815077824 */ /* 0x000fe200078e0210 */
[----:B------:R-:W-:-:S04]  /*ef00*/  SHF.L.U32 R12, R20, 0x1f, RZ ;  /* 0x0000001f140c7819 */ /* 0x000fc800000006ff */
[----:B------:R0:W1:Y:S01]  /*ef10*/  SYNCS.PHASECHK.TRANS64.TRYWAIT P1, [R7+URZ+0x19c30], R12 ;  /* 0x019c300c070075a7 */ /* 0x000062000802017f */
[----:B------:R-:W-:Y:S05]  /*ef20*/  @!P2 BRA `(.L_x_1251) ;  /* 0x000000000004a947 */ /* 0x000fea0003800000 */
[----:B------:R-:W-:Y:S01]  /*ef30*/  BPT.TRAP 0x1 ;  /* 0x000000040000795c */ /* 0x000fe20000300000 */
.L_x_1251:
[----:B------:R-:W2:Y:S01]  /*ef40*/  LDL R13, [R1+0x18] ;  /* 0x00001800010d7983 */ /* 0x000ea20000100800 */
[----:B------:R-:W-:Y:S01]  /*ef50*/  BSSY B2, `(.L_x_1252) ;  /* 0x0000006000027945 */ /* 0x000fe20003800000 */
[----:B------:R-:W-:Y:S02]  /*ef60*/  IMAD.MOV.U32 R15, RZ, RZ, -0x3ffffff0 ;  /* 0xc0000010ff0f7424 */ /* 0x000fe400078e00ff */
[----:B--2---:R-:W-:Y:S01]  /*ef70*/  IMAD R14, R21, 0x300, R13 ;  /* 0x00000300150e7824 */ /* 0x004fe200078e020d */
[----:B-1----:R-:W-:Y:S06]  /*ef80*/  @P1 BRA `(.L_x_1253) ;  /* 0x0000000000081947 */ /* 0x002fec0003800000 */
[----:B------:R-:W1:Y:S02]  /*ef90*/  SYNCS.PHASECHK.TRANS64.TRYWAIT P1, [R7+URZ+0x19c30], R12 ;  /* 0x019c300c070075a7 */ /* 0x000e64000802017f */
[----:B-1----:R-:W-:Y:S05]  /*efa0*/  @!P1 BRA `(.L_x_1254) ;  /* 0x0000012000e89947 */ /* 0x002fea0003800000 */
.L_x_1253:
[----:B------:R-:W-:Y:S05]  /*efb0*/  BSYNC B2 ;  /* 0x0000000000027941 */ /* 0x000fea0003800000 */
.L_x_1252:
[C---:B------:R-:W-:Y:S01]  /*efc0*/  R2UR UR6, R14.reuse ;  /* 0x000000000e0672ca */ /* 0x040fe200000e0000 */
[----:B------:R-:W-:Y:S01]  /*efd0*/  WARPGROUP.ARRIVE ;  /* 0x00000000000079c5 */ /* 0x000fe20000000000 */
[----:B------:R-:W-:Y:S01]  /*efe0*/  R2UR UR7, R15 ;  /* 0x000000000f0772ca */ /* 0x000fe200000e0000 */
[----:B01----:R-:W-:Y:S01]  /*eff0*/  VIADD R12, R14, 0x100 ;  /* 0x000001000e0c7836 */ /* 0x003fe20000000000 */
[----:B------:R-:W-:Y:S01]  /*f000*/  R2UR UR4, R8 ;  /* 0x00000000080472ca */ /* 0x000fe200000e0000 */
[----:B------:R-:W-:Y:S01]  /*f010*/  IMAD.MOV.U32 R13, RZ, RZ, -0x3ffffff0 ;  /* 0xc0000010ff0d7424 */ /* 0x000fe200078e00ff */
[----:B------:R-:W-:Y:S01]  /*f020*/  R2UR UR5, R9 ;  /* 0x00000000090572ca */ /* 0x000fe200000e0000 */
[----:B------:R-:W-:Y:S01]  /*f030*/  VIADD R14, R14, 0x200 ;  /* 0x000002000e0e7836 */ /* 0x000fe20000000000 */
[----:B------:R-:W-:Y:S01]  /*f040*/  R2UR UR10, R12 ;  /* 0x000000000c0a72ca */ /* 0x000fe200000e0000 */
[----:B------:R-:W-:Y:S01]  /*f050*/  IMAD.MOV.U32 R15, RZ, RZ, -0x3ffffff0 ;  /* 0xc0000010ff0f7424 */ /* 0x000fe200078e00ff */
[----:B------:R-:W-:Y:S01]  /*f060*/  R2UR UR11, R13 ;  /* 0x000000000d0b72ca */ /* 0x000fe200000e0000 */
[----:B------:R-:W-:Y:S01]  /*f070*/  IMAD.U32 R13, RZ, RZ, UR36 ;  /* 0x00000024ff0d7e24 */ /* 0x000fe2000f8e00ff */
[----:B------:R-:W-:-:S02]  /*f080*/  R2UR UR8, R156 ;  /* 0x000000009c0872ca */ /* 0x000fc400000e0000 */
[----:B------:R-:W-:Y:S02]  /*f090*/  R2UR UR9, R157 ;  /* 0x000000009d0972ca */ /* 0x000fe400000e0000 */
[----:B------:R-:W-:Y:S02]  /*f0a0*/  R2UR UR14, R14 ;  /* 0x000000000e0e72ca */ /* 0x000fe400000e0000 */
[----:B------:R-:W-:Y:S01]  /*f0b0*/  R2UR UR15, R15 ;  /* 0x000000000f0f72ca */ /* 0x000fe200000e0000 */
[----:B------:R-:W-:Y:S01]  /*f0c0*/  QGMMA.64x128x32.F32.E4M3.E4M3 R24, gdesc[UR4], RZ, !UPT, gsb0 ;  /* 0x01e00000041879f3 */ /* 0x000fe2000c0008ff */
[----:B------:R-:W-:Y:S02]  /*f0d0*/  R2UR UR12, R10 ;  /* 0x000000000a0c72ca */ /* 0x000fe400000e0000 */
[----:B------:R-:W-:Y:S02]  /*f0e0*/  R2UR UR13, R11 ;  /* 0x000000000b0d72ca */ /* 0x000fe400000e0000 */
[----:B------:R-:W-:Y:S01]  /*f0f0*/  ISETP.NE.AND P2, PT, R13, 0x3, PT ;  /* 0x000000030d00780c */ /* 0x000fe20003f45270 */
[----:B------:R-:W-:-:S02]  /*f100*/  WARPGROUP.DEPBAR.LE gsb0, 0x0 ;  /* 0x00008000000079c5 */ /* 0x000fc40000010000 */
[----:B------:R-:W-:-:S06]  /*f110*/  WARPGROUP.ARRIVE ;  /* 0x00000000000079c5 */ /* 0x000fcc0000000000 */
[----:B------:R-:W-:Y:S03]  /*f120*/  QGMMA.64x128x32.F32.E4M3.E4M3 R24, gdesc[UR8], R24, gsb0 ;  /* 0x01e00000081879f3 */ /* 0x000fe60008000818 */
[----:B------:R-:W-:Y:S02]  /*f130*/  WARPGROUP.DEPBAR.LE gsb0, 0x0 ;  /* 0x00008000000079c5 */ /* 0x000fe40000010000 */
[----:B------:R-:W-:-:S07]  /*f140*/  WARPGROUP.ARRIVE ;  /* 0x00000000000079c5 */ /* 0x000fce0000000000 */
[----:B------:R-:W-:Y:S03]  /*f150*/  QGMMA.64x128x32.F32.E4M3.E4M3 R24, gdesc[UR12], R24, gsb0 ;  /* 0x01e000000c1879f3 */ /* 0x000fe60008000818 */
[----:B------:R-:W-:Y:S02]  /*f160*/  WARPGROUP.DEPBAR.LE gsb0, 0x0 ;  /* 0x00008000000079c5 */ /* 0x000fe40000010000 */
[----:B------:R-:W-:Y:S05]  /*f170*/  @!P2 BRA `(.L_x_1255) ;  /* 0x000000000004a947 */ /* 0x000fea0003800000 */
[----:B------:R-:W-:Y:S01]  /*f180*/  BPT.TRAP 0x1 ;  /* 0x000000040000795c */ /* 0x000fe20000300000 */
.L_x_1255:
[----:B------:R-:W-:Y:S01]  /*f190*/  SHF.L.U32 R12, R19, 0x1f, RZ ;  /* 0x0000001f130c7819 */ /* 0x000fe200000006ff */
[----:B------:R-:W-:-:S04]  /*f1a0*/  IMAD R19, R17, 0x8, R16 ;  /* 0x0000000811137824 */ /* 0x000fc800078e0210 */
[----:B------:R0:W1:Y:S01]  /*f1b0*/  SYNCS.PHASECHK.TRANS64.TRYWAIT P1, [R19+URZ+0x19c50], R12 ;  /* 0x019c500c130075a7 */ /* 0x000062000802017f */
[----:B------:R-:W-:Y:S05]  /*f1c0*/  @!P2 BRA `(.L_x_1256) ;  /* 0x000000000004a947 */ /* 0x000fea0003800000 */
[----:B------:R-:W-:Y:S01]  /*f1d0*/  BPT.TRAP 0x1 ;  /* 0x000000040000795c */ /* 0x000fe20000300000 */
.L_x_1256:
[----:B------:R-:W-:Y:S04]  /*f1e0*/  BSSY B2, `(.L_x_1257) ;  /* 0x0000004000027945 */ /* 0x000fe80003800000 */
[----:B-1----:R-:W-:Y:S05]  /*f1f0*/  @P1 BRA `(.L_x_1258) ;  /* 0x0000000000081947 */ /* 0x002fea0003800000 */
[----:B------:R-:W1:Y:S02]  /*f200*/  SYNCS.PHASECHK.TRANS64.TRYWAIT P1, [R19+URZ+0x19c50], R12 ;  /* 0x019c500c130075a7 */ /* 0x000e64000802017f */
[----:B-1----:R-:W-:Y:S05]  /*f210*/  @!P1 BRA `(.L_x_1259) ;  /* 0x0000012000609947 */ /* 0x002fea0003800000 */
.L_x_1258:
[----:B------:R-:W-:Y:S05]  /*f220*/  BSYNC B2 ;  /* 0x0000000000027941 */ /* 0x000fea0003800000 */
.L_x_1257:
[----:B01----:R-:W-:Y:S01]  /*f230*/  VIADD R12, R16, 0x3000 ;  /* 0x00003000100c7836 */ /* 0x003fe20000000000 */
[----:B------:R-:W-:-:S04]  /*f240*/  LOP3.LUT P4, RZ, R22, 0x20, RZ, 0xc0, !PT ;  /* 0x0000002016ff7812 */ /* 0x000fc8000788c0ff */
[----:B------:R-:W-:-:S04]  /*f250*/  SHF.R.U32.HI R12, RZ, 0x4, R12 ;  /* 0x00000004ff0c7819 */ /* 0x000fc8000001160c */
[----:B------:R-:W-:-:S04]  /*f260*/  LOP3.LUT R12, R12, 0x3fff, RZ, 0xc0, !PT ;  /* 0x00003fff0c0c7812 */ /* 0x000fc800078ec0ff */
[----:B------:R-:W-:Y:S01]  /*f270*/  LOP3.LUT R12, R12, 0x10000, RZ, 0xfc, !PT ;  /* 0x000100000c0c7812 */ /* 0x000fe200078efcff */
[----:B------:R-:W-:-:S04]  /*f280*/  IMAD.MOV.U32 R13, RZ, RZ, 0x40000040 ;  /* 0x40000040ff0d7424 */ /* 0x000fc800078e00ff */
[----:B------:R-:W-:Y:S01]  /*f290*/  IMAD R12, R17, 0x300, R12 ;  /* 0x00000300110c7824 */ /* 0x000fe200078e020c */
[----:B------:R-:W-:Y:S01]  /*f2a0*/  R2UR UR7, R13 ;  /* 0x000000000d0772ca */ /* 0x000fe200000e0000 */
[----:B------:R-:W-:Y:S01]  /*f2b0*/  WARPGROUP.ARRIVE ;  /* 0x00000000000079c5 */ /* 0x000fe20000000000 */
[----:B------:R-:W2:Y:S02]  /*f2c0*/  LDL R17, [R1+0x40] ;  /* 0x0000400001117983 */ /* 0x000ea40000100800 */
[----:B------:R-:W-:-:S13]  /*f2d0*/  R2UR UR6, R12 ;  /* 0x000000000c0672ca */ /* 0x000fda00000e0000 */
[----:B------:R-:W-:Y:S01]  /*f2e0*/  QGMMA.64x96x32.F32.E4M3.E4M3 R88, R148, gdesc[UR4], R88, gsb0 ;  /* 0x0160000494587df3 */ /* 0x000fe20008000858 */
[----:B------:R-:W-:Y:S02]  /*f2f0*/  VIADD R14, R12, 0x2 ;  /* 0x000000020c0e7836 */ /* 0x000fe40000000000 */
[----:B------:R-:W-:-:S03]  /*f300*/  IMAD.MOV.U32 R15, RZ, RZ, 0x40000040 ;  /* 0x40000040ff0f7424 */ /* 0x000fc600078e00ff */
[----:B------:R-:W-:Y:S02]  /*f310*/  R2UR UR6, R14 ;  /* 0x000000000e0672ca */ /* 0x000fe400000e0000 */
[----:B------:R-:W-:Y:S01]  /*f320*/  R2UR UR7, R15 ;  /* 0x000000000f0772ca */ /* 0x000fe200000e0000 */
[----:B------:R-:W-:Y:S02]  /*f330*/  WARPGROUP.DEPBAR.LE gsb0, 0x0 ;  /* 0x00008000000079c5 */ /* 0x000fe40000010000 */
[----:B------:R-:W2:Y:S01]  /*f340*/  LDL R149, [R1+0xc] ;  /* 0x00000c0001957983 */ /* 0x000ea20000100800 */
[----:B------:R-:W-:Y:S01]  /*f350*/  VIADD R14, R12, 0x4 ;  /* 0x000000040c0e7836 */ /* 0x000fe20000000000 */
[----:B------:R-:W0:Y:S02]  /*f360*/  LDC R148, c[0x0][0x448] ;  /* 0x00011200ff947b82 */ /* 0x000e240000000800 */
[----:B------:R-:W3:Y:S04]  /*f370*/  LDL R151, [R1+0x4] ;  /* 0x0000040001977983 */ /* 0x000ee80000100800 */
[----:B------:R-:W4:Y:S01]  /*f380*/  LDL R150, [R1] ;  /* 0x0000000001967983 */ /* 0x000f220000100800 */
[----:B------:R-:W-:-:S06]  /*f390*/  WARPGROUP.ARRIVE ;  /* 0x00000000000079c5 */ /* 0x000fcc0000000000 */
[----:B------:R-:W-:Y:S01]  /*f3a0*/  QGMMA.64x96x32.F32.E4M3.E4M3 R88, R144, gdesc[UR4], R88, gsb0 ;  /* 0x0160000490587df3 */ /* 0x000fe20008000858 */
[----:B------:R-:W-:Y:S01]  /*f3b0*/  IMAD.MOV.U32 R15, RZ, RZ, 0x40000040 ;  /* 0x40000040ff0f7424 */ /* 0x000fe200078e00ff */
[----:B------:R-:W-:-:S04]  /*f3c0*/  R2UR UR6, R14 ;  /* 0x000000000e0672ca */ /* 0x000fc800000e0000 */
[----:B------:R-:W-:Y:S01]  /*f3d0*/  R2UR UR7, R15 ;  /* 0x000000000f0772ca */ /* 0x000fe200000e0000 */
[----:B------:R-:W-:Y:S02]  /*f3e0*/  VIADD R12, R12, 0x6 ;  /* 0x000000060c0c7836 */ /* 0x000fe40000000000 */
[----:B------:R-:W-:Y:S01]  /*f3f0*/  IMAD.MOV.U32 R13, RZ, RZ, 0x40000040 ;  /* 0x40000040ff0d7424 */ /* 0x000fe200078e00ff */
[----:B------:R-:W-:Y:S02]  /*f400*/  WARPGROUP.DEPBAR.LE gsb0, 0x0 ;  /* 0x00008000000079c5 */ /* 0x000fe40000010000 */
[----:B------:R-:W-:-:S07]  /*f410*/  WARPGROUP.ARRIVE ;  /* 0x00000000000079c5 */ /* 0x000fce0000000000 */
[----:B------:R-:W-:Y:S01]  /*f420*/  QGMMA.64x96x32.F32.E4M3.E4M3 R88, R140, gdesc[UR4], R88, gsb0 ;  /* 0x016000048c587df3 */ /* 0x000fe20008000858 */
[----:B------:R-:W-:Y:S02]  /*f430*/  R2UR UR6, R12 ;  /* 0x000000000c0672ca */ /* 0x000fe400000e0000 */
[----:B------:R-:W-:Y:S02]  /*f440*/  R2UR UR7, R13 ;  /* 0x000000000d0772ca */ /* 0x000fe400000e0000 */
[----:B0-----:R-:W-:-:S13]  /*f450*/  ISETP.NE.AND P1, PT, R148, 0x1, PT ;  /* 0x000000019400780c */ /* 0x001fda0003f25270 */
[----:B------:R-:W0:Y:S08]  /*f460*/  @P1 LDC R13, c[0x0][0x44c] ;  /* 0x00011300ff0d1b82 */ /* 0x000e300000000800 */
[----:B------:R-:W1:Y:S01]  /*f470*/  @P1 LDC R12, c[0x0][0x450] ;  /* 0x00011400ff0c1b82 */ /* 0x000e620000000800 */
[----:B------:R-:W-:Y:S02]  /*f480*/  WARPGROUP.DEPBAR.LE gsb0, 0x0 ;  /* 0x00008000000079c5 */ /* 0x000fe40000010000 */
[----:B------:R-:W-:-:S06]  /*f490*/  WARPGROUP.ARRIVE ;  /* 0x00000000000079c5 */ /* 0x000fcc0000000000 */
[----:B------:R-:W-:Y:S01]  /*f4a0*/  QGMMA.64x96x32.F32.E4M3.E4M3 R88, R136, gdesc[UR4], R88, gsb0 ;  /* 0x0160000488587df3 */ /* 0x000fe20008000858 */
[----:B------:R-:W-:Y:S02]  /*f4b0*/  @!P0 VIADD R7, R7, 0x19c40 ;  /* 0x00019c4007078836 */ /* 0x000fe40000000000 */
[----:B------:R-:W-:-:S03]  /*f4c0*/  IMAD.SHL.U32 R15, R4, 0x80, RZ ;  /* 0x00000080040f7824 */ /* 0x000fc600078e00ff */
[----:B------:R-:W-:Y:S01]  /*f4d0*/  @!P0 PRMT R7, RZ, 0x654, R7 ;  /* 0x00000654ff078816 */ /* 0x000fe20000000007 */
[----:B--2---:R-:W-:-:S04]  /*f4e0*/  IMAD.IADD R14, R17, 0x1, R149 ;  /* 0x00000001110e7824 */ /* 0x004fc800078e0295 */
[----:B0-----:R-:W-:-:S05]  /*f4f0*/  @P1 IMAD.HI.U32 R13, R14, R13, RZ ;  /* 0x0000000d0e0d1227 */ /* 0x001fca00078e00ff */
[----:B-1----:R-:W-:Y:S02]  /*f500*/  @P1 SHF.R.U32.HI R14, RZ, R12, R13 ;  /* 0x0000000cff0e1219 */ /* 0x002fe4000001160d */
[----:B------:R-:W-:-:S05]  /*f510*/  IADD3 R12, -R15, 0x1, RZ ;  /* 0x000000010f0c7810 */ /* 0x000fca0007ffe1ff */
[----:B---3--:R-:W-:Y:S01]  /*f520*/  IMAD R12, R151, -0x2, R12 ;  /* 0xfffffffe970c7824 */ /* 0x008fe200078e020c */
[----:B------:R-:W-:Y:S02]  /*f530*/  WARPGROUP.DEPBAR.LE gsb0, 0x0 ;  /* 0x00008000000079c5 */ /* 0x000fe40000010000 */
[----:B------:R-:W0:Y:S01]  /*f540*/  SHFL.IDX PT, R139, R14, RZ, 0x1c1f ;  /* 0x001c1fff0e8b7589 */ /* 0x000e2200000e0000 */
[----:B------:R1:W-:Y:S01]  /*f550*/  @!P0 SYNCS.ARRIVE.TRANS64.RED.A1T0 RZ, [R7+URZ], RZ ;  /* 0x000000ff07ff89a7 */ /* 0x0003e2000810043f */
[----:B----4-:R-:W-:Y:S01]  /*f560*/  IADD3 R136, -R155, R12, R150 ;  /* 0x0000000c9b887210 */ /* 0x010fe20007ffe196 */
[----:B-1----:R-:W-:-:S05]  /*f570*/  IMAD.U32 R7, RZ, RZ, UR40 ;  /* 0x00000028ff077e24 */ /* 0x002fca000f8e00ff */
[----:B------:R-:W-:-:S05]  /*f580*/  LOP3.LUT R17, RZ, R7, RZ, 0x33, !PT ;  /* 0x00000007ff117212 */ /* 0x000fca00078e33ff */
[----:B------:R-:W-:Y:S02]  /*f590*/  IMAD.IADD R17, R17, 0x1, R136 ;  /* 0x0000000111117824 */ /* 0x000fe400078e0288 */
[----:B------:R-:W-:Y:S02]  /*f5a0*/  VIADD R136, R136, UR45 ;  /* 0x0000002d88887c36 */ /* 0x000fe40008000000 */
[--C-:B0-----:R-:W-:Y:S02]  /*f5b0*/  IMAD.IADD R138, R17, 0x1, R139.reuse ;  /* 0x00000001118a7824 */ /* 0x101fe400078e028b */
[----:B------:R-:W-:Y:S01]  /*f5c0*/  IMAD.IADD R137, R136, 0x1, R139 ;  /* 0x0000000188897824 */ /* 0x000fe200078e028b */
[----:B------:R-:W-:Y:S06]  /*f5d0*/  @!P4 BRA `(.L_x_1260) ;  /* 0x000000000058c947 */ /* 0x000fec0003800000 */
[----:B------:R-:W-:Y:S01]  /*f5e0*/  IADD3 R139, -R155, R150, R139 ;  /* 0x000000969b8b7210 */ /* 0x000fe20007ffe18b */
[----:B------:R-:W-:Y:S03]  /*f5f0*/  BSSY B2, `(.L_x_1261) ;  /* 0x0000010000027945 */ /* 0x000fe60003800000 */
        /* <DEDUP_REMOVED lines=10> */
.L_x_1262:
[----:B------:R-:W-:-:S05]  /*f6a0*/  IMAD.U32 R140, RZ, RZ, UR39 ;  /* 0x00000027ff8c7e24 */ /* 0x000fca000f8e00ff */
[----:B------:R-:W-:-:S13]  /*f6b0*/  ISETP.NE.AND P1, PT, R140, 0x1, PT ;  /* 0x000000018c00780c */ /* 0x000fda0003f25270 */
[----:B------:R-:W0:Y:S02]  /*f6c0*/  @P1 LDC.64 R12, c[0x0][0x9e8] ;  /* 0x00027a00ff0c1b82 */ /* 0x000e240000000a00 */
[----:B0-----:R-:W-:-:S05]  /*f6d0*/  @P1 IMAD.HI.U32 R12, R139, R12, RZ ;  /* 0x0000000c8b0c1227 */ /* 0x001fca00078e00ff */
[----:B------:R-:W-:-:S07]  /*f6e0*/  @P1 SHF.R.U32.HI R139, RZ, R13, R12 ;  /* 0x0000000dff8b1219 */ /* 0x000fce000001160c */
.L_x_1263:
[----:B------:R-:W-:Y:S05]  /*f6f0*/  BSYNC B2 ;  /* 0x0000000000027941 */ /* 0x000fea0003800000 */
.L_x_1261:
[----:B------:R-:W-:-:S04]  /*f700*/  IMAD R139, R139, R140, -R15 ;  /* 0x0000008c8b8b7224 */ /* 0x000fc800078e0a0f */
[----:B------:R-:W-:-:S05]  /*f710*/  IMAD R139, R151, -0x2, R139 ;  /* 0xfffffffe978b7824 */ /* 0x000fca00078e028b */
[----:B------:R-:W-:Y:S02]  /*f720*/  VIMNMX R138, R138, R139, !PT ;  /* 0x0000008b8a8a7248 */ /* 0x000fe40007fe0100 */
[----:B------:R-:W-:-:S07]  /*f730*/  VIADDMNMX R137, R139, R140, R137, PT ;  /* 0x0000008c8b897246 */ /* 0x000fce0003800189 */
.L_x_1260:
        /* <DEDUP_REMOVED lines=113> */
.L_x_1266:
[----:B------:R-:W-:-:S05]  /*fe50*/  IMAD.U32 R137, RZ, RZ, UR39 ;  /* 0x00000027ff897e24 */ /* 0x000fca000f8e00ff */
[----:B------:R-:W-:-:S13]  /*fe60*/  ISETP.NE.AND P1, PT, R137, 0x1, PT ;  /* 0x000000018900780c */ /* 0x000fda0003f25270 */
[----:B------:R-:W0:Y:S02]  /*fe70*/  @P1 LDC.64 R12, c[0x0][0x9e8] ;  /* 0x00027a00ff0c1b82 */ /* 0x000e240000000a00 */
[----:B0-----:R-:W-:-:S05]  /*fe80*/  @P1 IMAD.HI.U32 R12, R14, R12, RZ ;  /* 0x0000000c0e0c1227 */ /* 0x001fca00078e00ff */
[----:B------:R-:W-:-:S07]  /*fe90*/  @P1 SHF.R.U32.HI R14, RZ, R13, R12 ;  /* 0x0000000dff0e1219 */ /* 0x000fce000001160c */
.L_x_1267:
[----:B------:R-:W-:Y:S05]  /*fea0*/  BSYNC B2 ;  /* 0x0000000000027941 */ /* 0x000fea0003800000 */
.L_x_1265:
[----:B------:R-:W-:-:S04]  /*feb0*/  IMAD R14, R14, R137, -R15 ;  /* 0x000000890e0e7224 */ /* 0x000fc800078e0a0f */
[----:B------:R-:W-:-:S05]  /*fec0*/  IMAD R14, R151, -0x2, R14 ;  /* 0xfffffffe970e7824 */ /* 0x000fca00078e020e */
[----:B------:R-:W-:Y:S02]  /*fed0*/  VIMNMX R17, R17, R14, !PT ;  /* 0x0000000e11117248 */ /* 0x000fe40007fe0100 */
[----:B------:R-:W-:-:S07]  /*fee0*/  VIADDMNMX R136, R14, R137, R136, PT ;  /* 0x000000890e887246 */ /* 0x000fce0003800188 */
.L_x_1264:
[C---:B------:R-:W-:Y:S01]  /*fef0*/  ISETP.GT.AND P1, PT, R17.reuse, 0x1, P3 ;  /* 0x000000011100780c */ /* 0x040fe20001f24270 */
[----:B------:R-:W-:Y:S01]  /*ff00*/  IMAD.U32 R137, RZ, RZ, UR36 ;  /* 0x00000024ff897e24 */ /* 0x000fe2000f8e00ff */
[----:B------:R-:W-:Y:S02]  /*ff10*/  ISETP.GT.AND P2, PT, R17, 0x8, P3 ;  /* 0x000000081100780c */ /* 0x000fe40001f44270 */
[C---:B------:R-:W-:Y:S02]  /*ff20*/  ISETP.LT.OR P1, PT, R136.reuse, 0x2, P1 ;  /* 0x000000028800780c */ /* 0x040fe40000f21670 */
[----:B------:R-:W-:Y:S02]  /*ff30*/  ISETP.LT.OR P2, PT, R136, 0x9, P2 ;  /* 0x000000098800780c */ /* 0x000fe40001741670 */
[----:B------:R-:W-:Y:S02]  /*ff40*/  FSEL R27, R27, -INF , !P1 ;  /* 0xff8000001b1b7808 */ /* 0x000fe40004800000 */
[----:B------:R-:W-:-:S02]  /*ff50*/  ISETP.GT.AND P1, PT, R17, 0x9, P3 ;  /* 0x000000091100780c */ /* 0x000fc40001f24270 */
[----:B------:R-:W-:Y:S02]  /*ff60*/  FSEL R30, R30, -INF , !P2 ;  /* 0xff8000001e1e7808 */ /* 0x000fe40005000000 */
[C---:B------:R-:W-:Y:S02]  /*ff70*/  ISETP.LT.OR P1, PT, R136.reuse, 0xa, P1 ;  /* 0x0000000a8800780c */ /* 0x040fe40000f21670 */
[----:B------:R-:W-:Y:S02]  /*ff80*/  ISETP.GT.AND P2, PT, R17, 0x10, P3 ;  /* 0x000000101100780c */ /* 0x000fe40001f44270 */
[----:B------:R-:W-:Y:S02]  /*ff90*/  FSEL R31, R31, -INF , !P1 ;  /* 0xff8000001f1f7808 */ /* 0x000fe40004800000 */
[----:B------:R-:W-:Y:S02]  /*ffa0*/  ISETP.GT.AND P1, PT, R17, 0x11, P3 ;  /* 0x000000111100780c */ /* 0x000fe40001f24270 */
[----:B------:R-:W-:-:S02]  /*ffb0*/  ISETP.LT.OR P2, PT, R136, 0x11, P2 ;  /* 0x000000118800780c */ /* 0x000fc40001741670 */
[----:B------:R-:W-:Y:S02]  /*ffc0*/  ISETP.LT.OR P1, PT, R136, 0x12, P1 ;  /* 0x000000128800780c */ /* 0x000fe40000f21670 */
[----:B------:R-:W-:Y:S02]  /*ffd0*/  FMNMX.FTZ R12, R24, R3, !PT ;  /* 0x00000003180c7209 */ /* 0x000fe40007810000 */
[----:B------:R-:W-:Y:S02]  /*ffe0*/  FSEL R34, R34, -INF , !P2 ;  /* 0xff80000022227808 */ /* 0x000fe40005000000 */
[----:B------:R-:W-:Y:S02]  /*fff0*/  FSEL R35, R35, -INF , !P1 ;  /* 0xff80000023237808 */ /* 0x000fe40004800000 */
[C---:B------:R-:W-:Y:S02]  /*10000*/  ISETP.GT.AND P2, PT, R17.reuse, 0x18, P3 ;  /* 0x000000181100780c */ /* 0x040fe40001f44270 */
[----:B------:R-:W-:-:S02]  /*10010*/  ISETP.GT.AND P1, PT, R17, 0x19, P3 ;  /* 0x000000191100780c */ /* 0x000fc40001f24270 */
[----:B------:R-:W-:Y:S02]  /*10020*/  FMNMX.FTZ R12, R25, R12, !PT ;  /* 0x0000000c190c7209 */ /* 0x000fe40007810000 */
[C---:B------:R-:W-:Y:S02]  /*10030*/  ISETP.LT.OR P2, PT, R136.reuse, 0x19, P2 ;  /* 0x000000198800780c */ /* 0x040fe40001741670 */
[----:B------:R-:W-:Y:S02]  /*10040*/  ISETP.LT.OR P1, PT, R136, 0x1a, P1 ;  /* 0x0000001a8800780c */ /* 0x000fe40000f21670 */
[----:B------:R-:W-:Y:S02]  /*10050*/  FMNMX.FTZ R12, R28, R12, !PT ;  /* 0x0000000c1c0c7209 */ /* 0x000fe40007810000 */
[----:B------:R-:W-:Y:S02]  /*10060*/  FSEL R38, R38, -INF , !P2 ;  /* 0xff80000026267808 */ /* 0x000fe40005000000 */
[----:B------:R-:W-:-:S02]  /*10070*/  FSEL R39, R39, -INF , !P1 ;  /* 0xff80000027277808 */ /* 0x000fc40004800000 */
[C---:B------:R-:W-:Y:S02]  /*10080*/  ISETP.GT.AND P2, PT, R17.reuse, 0x20, P3 ;  /* 0x000000201100780c */ /* 0x040fe40001f44270 */
[----:B------:R-:W-:Y:S02]  /*10090*/  ISETP.GT.AND P1, PT, R17, 0x21, P3 ;  /* 0x000000211100780c */ /* 0x000fe40001f24270 */
[----:B------:R-:W-:Y:S02]  /*100a0*/  FMNMX.FTZ R12, R29, R12, !PT ;  /* 0x0000000c1d0c7209 */ /* 0x000fe40007810000 */
[C---:B------:R-:W-:Y:S02]  /*100b0*/  ISETP.LT.OR P2, PT, R136.reuse, 0x21, P2 ;  /* 0x000000218800780c */ /* 0x040fe40001741670 */
[----:B------:R-:W-:Y:S02]  /*100c0*/  ISETP.LT.OR P1, PT, R136, 0x22, P1 ;  /* 0x000000228800780c */ /* 0x000fe40000f21670 */
[----:B------:R-:W-:-:S02]  /*100d0*/  FMNMX.FTZ R12, R32, R12, !PT ;  /* 0x0000000c200c7209 */ /* 0x000fc40007810000 */
[----:B------:R-:W-:Y:S02]  /*100e0*/  FSEL R42, R42, -INF , !P2 ;  /* 0xff8000002a2a7808 */ /* 0x000fe40005000000 */
[----:B------:R-:W-:Y:S02]  /*100f0*/  FSEL R43, R43, -INF , !P1 ;  /* 0xff8000002b2b7808 */ /* 0x000fe40004800000 */
[----:B------:R-:W-:Y:S02]  /*10100*/  FMNMX.FTZ R12, R33, R12, !PT ;  /* 0x0000000c210c7209 */ /* 0x000fe40007810000 */
[C---:B------:R-:W-:Y:S02]  /*10110*/  ISETP.GT.AND P2, PT, R17.reuse, 0x28, P3 ;  /* 0x000000281100780c */ /* 0x040fe40001f44270 */
[----:B------:R-:W-:Y:S02]  /*10120*/  ISETP.GT.AND P1, PT, R17, 0x29, P3 ;  /* 0x000000291100780c */ /* 0x000fe40001f24270 */
[----:B------:R-:W-:-:S02]  /*10130*/  FMNMX.FTZ R12, R36, R12, !PT ;  /* 0x0000000c240c7209 */ /* 0x000fc40007810000 */
[C---:B------:R-:W-:Y:S02]  /*10140*/  ISETP.LT.OR P2, PT, R136.reuse, 0x29, P2 ;  /* 0x000000298800780c */ /* 0x040fe40001741670 */
[----:B------:R-:W-:Y:S02]  /*10150*/  ISETP.LT.OR P1, PT, R136, 0x2a, P1 ;  /* 0x0000002a8800780c */ /* 0x000fe40000f21670 */
[----:B------:R-:W-:Y:S02]  /*10160*/  FMNMX.FTZ R12, R37, R12, !PT ;  /* 0x0000000c250c7209 */ /* 0x000fe40007810000 */
[----:B------:R-:W-:Y:S02]  /*10170*/  FSEL R46, R46, -INF , !P2 ;  /* 0xff8000002e2e7808 */ /* 0x000fe40005000000 */
[----:B------:R-:W-:Y:S02]  /*10180*/  FSEL R47, R47, -INF , !P1 ;  /* 0xff8000002f2f7808 */ /* 0x000fe40004800000 */
[----:B------:R-:W-:-:S02]  /*10190*/  ISETP.GT.AND P2, PT, R17, 0x30, P3 ;  /* 0x000000301100780c */ /* 0x000fc40001f44270 */
[----:B------:R-:W-:Y:S02]  /*101a0*/  ISETP.GT.AND P1, PT, R17, 0x31, P3 ;  /* 0x000000311100780c */ /* 0x000fe40001f24270 */
[----:B------:R-:W-:Y:S02]  /*101b0*/  FMNMX.FTZ R12, R40, R12, !PT ;  /* 0x0000000c280c7209 */ /* 0x000fe40007810000 */
[C---:B------:R-:W-:Y:S02]  /*101c0*/  ISETP.LT.OR P2, PT, R136.reuse, 0x31, P2 ;  /* 0x000000318800780c */ /* 0x040fe40001741670 */
[----:B------:R-:W-:Y:S02]  /*101d0*/  ISETP.LT.OR P1, PT, R136, 0x32, P1 ;  /* 0x000000328800780c */ /* 0x000fe40000f21670 */
[----:B------:R-:W-:Y:S02]  /*101e0*/  FMNMX.FTZ R12, R41, R12, !PT ;  /* 0x0000000c290c7209 */ /* 0x000fe40007810000 */
[----:B------:R-:W-:-:S02]  /*101f0*/  FSEL R50, R50, -INF , !P2 ;  /* 0xff80000032327808 */ /* 0x000fc40005000000 */
[----:B------:R-:W-:Y:S02]  /*10200*/  FSEL R51, R51, -INF , !P1 ;  /* 0xff80000033337808 */ /* 0x000fe40004800000 */
[C---:B------:R-:W-:Y:S02]  /*10210*/  ISETP.GT.AND P2, PT, R17.reuse, 0x38, P3 ;  /* 0x000000381100780c */ /* 0x040fe40001f44270 */
[----:B------:R-:W-:Y:S02]  /*10220*/  ISETP.GT.AND P1, PT, R17, 0x39, P3 ;  /* 0x000000391100780c */ /* 0x000fe40001f24270 */
[----:B------:R-:W-:Y:S02]  /*10230*/  FMNMX.FTZ R12, R44, R12, !PT ;  /* 0x0000000c2c0c7209 */ /* 0x000fe40007810000 */
[C---:B------:R-:W-:Y:S02]  /*10240*/  ISETP.LT.OR P2, PT, R136.reuse, 0x39, P2 ;  /* 0x000000398800780c */ /* 0x040fe40001741670 */
[----:B------:R-:W-:-:S02]  /*10250*/  ISETP.LT.OR P1, PT, R136, 0x3a, P1 ;  /* 0x0000003a8800780c */ /* 0x000fc40000f21670 */
[----:B------:R-:W-:Y:S02]  /*10260*/  FMNMX.FTZ R12, R45, R12, !PT ;  /* 0x0000000c2d0c7209 */ /* 0x000fe40007810000 */
[----:B------:R-:W-:Y:S02]  /*10270*/  FSEL R54, R54, -INF , !P2 ;  /* 0xff80000036367808 */ /* 0x000fe40005000000 */
[----:B------:R-:W-:Y:S02]  /*10280*/  FSEL R55, R55, -INF , !P1 ;  /* 0xff80000037377808 */ /* 0x000fe40004800000 */
        /* <DEDUP_REMOVED lines=8> */
[----:B------:R-:W-:-:S02]  /*10310*/  FMNMX.FTZ R12, R52, R12, !PT ;  /* 0x0000000c340c7209 */ /* 0x000fc40007810000 */
        /* <DEDUP_REMOVED lines=8> */
[C---:B------:R-:W-:Y:S02]  /*103a0*/  ISETP.GT.AND P2, PT, R17.reuse, 0x50, P3 ;  /* 0x000000501100780c */ /* 0x040fe40001f44270 */
[----:B------:R-:W-:Y:S02]  /*103b0*/  ISETP.GT.AND P1, PT, R17, 0x51, P3 ;  /* 0x000000511100780c */ /* 0x000fe40001f24270 */
[----:B------:R-:W-:Y:S02]  /*103c0*/  FMNMX.FTZ R12, R57, R12, !PT ;  /* 0x0000000c390c7209 */ /* 0x000fe40007810000 */
[----:B------:R-:W-:-:S02]  /*103d0*/  ISETP.LT.OR P2, PT, R136, 0x51, P2 ;  /* 0x000000518800780c */ /* 0x000fc40001741670 */
[----:B------:R-:W-:Y:S02]  /*103e0*/  ISETP.LT.OR P1, PT, R136, 0x52, P1 ;  /* 0x000000528800780c */ /* 0x000fe40000f21670 */
[----:B------:R-:W-:Y:S02]  /*103f0*/  LOP3.LUT R22, R22, 0xbfffffff, RZ, 0xc0, !PT ;  /* 0xbfffffff16167812 */ /* 0x000fe400078ec0ff */
[----:B------:R-:W-:Y:S02]  /*10400*/  FMNMX.FTZ R12, R60, R12, !PT ;  /* 0x0000000c3c0c7209 */ /* 0x000fe40007810000 */
[----:B------:R-:W-:Y:S02]  /*10410*/  FSEL R66, R66, -INF , !P2 ;  /* 0xff80000042427808 */ /* 0x000fe40005000000 */
[----:B------:R-:W-:Y:S02]  /*10420*/  FSEL R67, R67, -INF , !P1 ;  /* 0xff80000043437808 */ /* 0x000fe40004800000 */
[----:B------:R-:W-:-:S02]  /*10430*/  ISETP.GT.AND P2, PT, R17, 0x58, P3 ;  /* 0x000000581100780c */ /* 0x000fc40001f44270 */
[----:B------:R-:W-:Y:S02]  /*10440*/  ISETP.GT.AND P1, PT, R17, 0x59, P3 ;  /* 0x000000591100780c */ /* 0x000fe40001f24270 */
[----:B------:R-:W-:Y:S02]  /*10450*/  @P0 LOP3.LUT R22, R22, 0x40000000, RZ, 0xfc, !PT ;  /* 0x4000000016160812 */ /* 0x000fe400078efcff */
[----:B------:R-:W-:Y:S02]  /*10460*/  FMNMX.FTZ R12, R61, R12, !PT ;  /* 0x0000000c3d0c7209 */ /* 0x000fe40007810000 */
[----:B------:R-:W-:Y:S02]  /*10470*/  ISETP.GT.AND P0, PT, R17, RZ, P3 ;  /* 0x000000ff1100720c */ /* 0x000fe40001f04270 */
        /* <DEDUP_REMOVED lines=8> */
[----:B------:R-:W-:Y:S02]  /*10500*/  LOP3.LUT R22, R22, 0xfffffff7, RZ, 0xc0, !PT ;  /* 0xfffffff716167812 */ /* 0x000fe400078ec0ff */
[C---:B------:R-:W-:Y:S02]  /*10510*/  ISETP.LT.OR P2, PT, R136.reuse, 0x61, P2 ;  /* 0x000000618800780c */ /* 0x040fe40001741670 */
[----:B------:R-:W-:Y:S02]  /*10520*/  ISETP.LT.OR P1, PT, R136, 0x62, P1 ;  /* 0x000000628800780c */ /* 0x000fe40000f21670 */
[----:B------:R-:W-:Y:S02]  /*10530*/  FMNMX.FTZ R12, R68, R12, !PT ;  /* 0x0000000c440c7209 */ /* 0x000fe40007810000 */
[----:B------:R-:W-:Y:S02]  /*10540*/  @P0 LOP3.LUT R22, R22, 0x8, RZ, 0xfc, !PT ;  /* 0x0000000816160812 */ /* 0x000fe400078efcff */
[----:B------:R-:W-:-:S02]  /*10550*/  FSEL R74, R74, -INF , !P2 ;  /* 0xff8000004a4a7808 */ /* 0x000fc40005000000 */
[----:B------:R-:W-:Y:S02]  /*10560*/  FSEL R75, R75, -INF , !P1 ;  /* 0xff8000004b4b7808 */ /* 0x000fe40004800000 */
[----:B------:R-:W-:Y:S02]  /*10570*/  FMNMX.FTZ R12, R69, R12, !PT ;  /* 0x0000000c450c7209 */ /* 0x000fe40007810000 */
[C---:B------:R-:W-:Y:S02]  /*10580*/  ISETP.GT.AND P4, PT, R17.reuse, 0x68, P3 ;  /* 0x000000681100780c */ /* 0x040fe40001f84270 */
[C---:B------:R-:W-:Y:S02]  /*10590*/  ISETP.GT.AND P5, PT, R17.reuse, 0x69, P3 ;  /* 0x000000691100780c */ /* 0x040fe40001fa4270 */
[C---:B------:R-:W-:Y:S02]  /*105a0*/  ISETP.GT.AND P6, PT, R17.reuse, 0x70, P3 ;  /* 0x000000701100780c */ /* 0x040fe40001fc4270 */
[----:B------:R-:W-:-:S02]  /*105b0*/  ISETP.GT.AND P2, PT, R17, 0x71, P3 ;  /* 0x000000711100780c */ /* 0x000fc40001f44270 */
[C---:B------:R-:W-:Y:S02]  /*105c0*/  ISETP.GT.AND P1, PT, R17.reuse, 0x78, P3 ;  /* 0x000000781100780c */ /* 0x040fe40001f24270 */
[----:B------:R-:W-:Y:S02]  /*105d0*/  ISETP.GT.AND P0, PT, R17, 0x79, P3 ;  /* 0x000000791100780c */ /* 0x000fe40001f04270 */
[----:B------:R-:W-:Y:S02]  /*105e0*/  LOP3.LUT P3, RZ, R22, 0x8, RZ, 0xc0, !PT ;  /* 0x0000000816ff7812 */ /* 0x000fe4000786c0ff */
[----:B------:R-:W-:Y:S02]  /*105f0*/  FMNMX.FTZ R12, R72, R12, !PT ;  /* 0x0000000c480c7209 */ /* 0x000fe40007810000 */
[----:B------:R-:W-:Y:S02]  /*10600*/  ISETP.LT.OR P3, PT, R136, 0x1, P3 ;  /* 0x000000018800780c */ /* 0x000fe40001f61670 */
[----:B------:R-:W-:-:S02]  /*10610*/  FMNMX.FTZ R12, R73, R12, !PT ;  /* 0x0000000c490c7209 */ /* 0x000fc40007810000 */
[----:B------:R-:W-:Y:S02]  /*10620*/  FSEL R26, R26, -INF , !P3 ;  /* 0xff8000001a1a7808 */ /* 0x000fe40005800000 */
        /* <DEDUP_REMOVED lines=12> */
[----:B------:R-:W-:Y:S01]  /*106f0*/  LOP3.LUT R22, R22, 0xfffffffd, RZ, 0xc0, !PT ;  /* 0xfffffffd16167812 */ /* 0x000fe200078ec0ff */
[----:B------:R-:W0:Y:S01]  /*10700*/  SHFL.BFLY PT, R13, R12, 0x2, 0x1f ;  /* 0x0c401f000c0d7f89 */ /* 0x000e2200000e0000 */
[----:B------:R-:W-:Y:S02]  /*10710*/  FMNMX.FTZ R14, R38, R14, !PT ;  /* 0x0000000e260e7209 */ /* 0x000fe40007810000 */
[----:B------:R-:W-:Y:S02]  /*10720*/  @P0 LOP3.LUT R22, R22, 0x2, RZ, 0xfc, !PT ;  /* 0x0000000216160812 */ /* 0x000fe400078efcff */
[----:B------:R-:W-:Y:S02]  /*10730*/  FMNMX.FTZ R14, R39, R14, !PT ;  /* 0x0000000e270e7209 */ /* 0x000fe40007810000 */
[----:B------:R-:W-:-:S02]  /*10740*/  ISETP.LT.OR P0, PT, R136, 0x69, P4 ;  /* 0x000000698800780c */ /* 0x000fc40002701670 */
[----:B------:R-:W-:Y:S02]  /*10750*/  FMNMX.FTZ R14, R42, R14, !PT ;  /* 0x0000000e2a0e7209 */ /* 0x000fe40007810000 */
[C---:B------:R-:W-:Y:S02]  /*10760*/  LOP3.LUT P4, RZ, R22.reuse, 0x2, RZ, 0xc0, !PT ;  /* 0x0000000216ff7812 */ /* 0x040fe4000788c0ff */
[----:B------:R-:W-:Y:S02]  /*10770*/  FMNMX.FTZ R14, R43, R14, !PT ;  /* 0x0000000e2b0e7209 */ /* 0x000fe40007810000 */
[----:B------:R-:W-:Y:S02]  /*10780*/  LOP3.LUT R22, R22, 0xffffffef, RZ, 0xc0, !PT ;  /* 0xffffffef16167812 */ /* 0x000fe400078ec0ff */
[----:B------:R-:W-:Y:S02]  /*10790*/  FMNMX.FTZ R14, R46, R14, !PT ;  /* 0x0000000e2e0e7209 */ /* 0x000fe40007810000 */
[----:B------:R-:W-:-:S02]  /*107a0*/  ISETP.LT.OR P6, PT, R136, 0x71, P6 ;  /* 0x000000718800780c */ /* 0x000fc400037c1670 */
[----:B------:R-:W-:Y:S02]  /*107b0*/  FMNMX.FTZ R14, R47, R14, !PT ;  /* 0x0000000e2f0e7209 */ /* 0x000fe40007810000 */
[----:B------:R-:W-:Y:S02]  /*107c0*/  @P0 LOP3.LUT R22, R22, 0x10, RZ, 0xfc, !PT ;  /* 0x0000001016160812 */ /* 0x000fe400078efcff */
[----:B0-----:R-:W-:Y:S02]  /*107d0*/  FMNMX.FTZ R12, R12, R13, !PT ;  /* 0x0000000d0c0c7209 */ /* 0x001fe40007810000 */
[----:B------:R-:W-:Y:S02]  /*107e0*/  FMNMX.FTZ R14, R50, R14, !PT ;  /* 0x0000000e320e7209 */ /* 0x000fe40007810000 */
[----:B------:R-:W-:Y:S01]  /*107f0*/  ISETP.LT.OR P0, PT, R136, 0x6a, P5 ;  /* 0x0000006a8800780c */ /* 0x000fe20002f01670 */
[----:B------:R-:W0:Y:S01]  /*10800*/  SHFL.BFLY PT, R13, R12, 0x1, 0x1f ;  /* 0x0c201f000c0d7f89 */ /* 0x000e2200000e0000 */
[----:B------:R-:W-:-:S02]  /*10810*/  FMNMX.FTZ R14, R51, R14, !PT ;  /* 0x0000000e330e7209 */ /* 0x000fc40007810000 */
[----:B------:R-:W-:Y:S02]  /*10820*/  FSEL R79, R79, -INF , !P0 ;  /* 0xff8000004f4f7808 */ /* 0x000fe40004000000 */
[----:B------:R-:W-:Y:S02]  /*10830*/  FMNMX.FTZ R14, R54, R14, !PT ;  /* 0x0000000e360e7209 */ /* 0x000fe40007810000 */
[----:B------:R-:W-:Y:S02]  /*10840*/  ISETP.LT.OR P2, PT, R136, 0x72, P2 ;  /* 0x000000728800780c */ /* 0x000fe40001741670 */
[----:B------:R-:W-:Y:S02]  /*10850*/  FMNMX.FTZ R14, R55, R14, !PT ;  /* 0x0000000e370e7209 */ /* 0x000fe40007810000 */
[----:B------:R-:W-:Y:S02]  /*10860*/  FSEL R82, R82, -INF , !P6 ;  /* 0xff80000052527808 */ /* 0x000fe40007000000 */
[----:B------:R-:W-:-:S02]  /*10870*/  FMNMX.FTZ R14, R58, R14, !PT ;  /* 0x0000000e3a0e7209 */ /* 0x000fc40007810000 */
[----:B------:R-:W-:Y:S02]  /*10880*/  ISETP.LT.OR P1, PT, R136, 0x79, P1 ;  /* 0x000000798800780c */ /* 0x000fe40000f21670 */
[----:B------:R-:W-:Y:S02]  /*10890*/  FMNMX.FTZ R14, R59, R14, !PT ;  /* 0x0000000e3b0e7209 */ /* 0x000fe40007810000 */
[----:B------:R-:W-:Y:S02]  /*108a0*/  FSEL R83, R83, -INF , !P2 ;  /* 0xff80000053537808 */ /* 0x000fe40005000000 */
[----:B------:R-:W-:Y:S02]  /*108b0*/  FMNMX.FTZ R14, R62, R14, !PT ;  /* 0x0000000e3e0e7209 */ /* 0x000fe40007810000 */
[----:B------:R-:W-:Y:S02]  /*108c0*/  ISETP.LT.OR P4, PT, R136, 0x7a, P4 ;  /* 0x0000007a8800780c */ /* 0x000fe40002781670 */
[----:B0-----:R-:W-:-:S02]  /*108d0*/  FMNMX.FTZ R12, R12, R13, !PT ;  /* 0x0000000d0c0c7209 */ /* 0x001fc40007810000 */
[----:B------:R-:W-:Y:S02]  /*108e0*/  FMNMX.FTZ R14, R63, R14, !PT ;  /* 0x0000000e3f0e7209 */ /* 0x000fe40007810000 */
[----:B------:R-:W-:Y:S02]  /*108f0*/  FSETP.NEU.FTZ.AND P5, PT, R12, -INF , PT ;  /* 0xff8000000c00780b */ /* 0x000fe40003fbd000 */
[----:B------:R-:W-:Y:S02]  /*10900*/  FMNMX.FTZ R14, R66, R14, !PT ;  /* 0x0000000e420e7209 */ /* 0x000fe40007810000 */
[----:B------:R-:W-:Y:S02]  /*10910*/  FSEL R13, R12, RZ, P5 ;  /* 0x000000ff0c0d7208 */ /* 0x000fe40002800000 */
[----:B------:R-:W-:Y:S02]  /*10920*/  FMNMX.FTZ R14, R67, R14, !PT ;  /* 0x0000000e430e7209 */ /* 0x000fe40007810000 */
[----:B------:R-:W-:Y:S01]  /*10930*/  FSEL R86, R86, -INF , !P1 ;  /* 0xff80000056567808 */ /* 0x000fe20004800000 */
[----:B------:R-:W-:-:S01]  /*10940*/  FADD.FTZ R3, -R13, R3 ;  /* 0x000000030d037221 */ /* 0x000fc20000010100 */
[----:B------:R-:W-:Y:S01]  /*10950*/  FMNMX.FTZ R14, R70, R14, !PT ;  /* 0x0000000e460e7209 */ /* 0x000fe20007810000 */
[----:B------:R-:W-:-:S01]  /*10960*/  FFMA.FTZ R13, R2, R12, -8 ;  /* 0xc1000000020d7423 */ /* 0x000fc2000001000c */
[----:B------:R-:W-:Y:S01]  /*10970*/  FSEL R87, R87, -INF , !P4 ;  /* 0xff80000057577808 */ /* 0x000fe20006000000 */
[----:B------:R-:W-:Y:S01]  /*10980*/  FMUL.FTZ R3, R2, R3 ;  /* 0x0000000302037220 */ /* 0x000fe20000410000 */
[----:B------:R-:W-:-:S02]  /*10990*/  FMNMX.FTZ R14, R71, R14, !PT ;  /* 0x0000000e470e7209 */ /* 0x000fc40007810000 */
[----:B------:R-:W-:Y:S02]  /*109a0*/  FSEL R13, R13, RZ, P5 ;  /* 0x000000ff0d0d7208 */ /* 0x000fe40002800000 */
[----:B------:R-:W-:Y:S01]  /*109b0*/  LOP3.LUT P5, RZ, R22, 0x10, RZ, 0xc0, !PT ;  /* 0x0000001016ff7812 */ /* 0x000fe200078ac0ff */
[----:B------:R-:W-:Y:S01]  /*109c0*/  MUFU.EX2 R3, R3 ;  /* 0x0000000300037308 */ /* 0x000fe20000000800 */
[----:B------:R-:W-:Y:S01]  /*109d0*/  FMNMX.FTZ R14, R74, R14, !PT ;  /* 0x0000000e4a0e7209 */ /* 0x000fe20007810000 */
[--C-:B------:R-:W-:Y:S01]  /*109e0*/  FFMA.FTZ R24, R2, R24, -R13.reuse ;  /* 0x0000001802187223 */ /* 0x100fe2000001080d */
[----:B------:R-:W-:Y:S01]  /*109f0*/  FSEL R78, R78, -INF , !P5 ;  /* 0xff8000004e4e7808 */ /* 0x000fe20006800000 */
[C-C-:B------:R-:W-:Y:S01]  /*10a00*/  FFMA.FTZ R25, R2.reuse, R25, -R13.reuse ;  /* 0x0000001902197223 */ /* 0x140fe2000001080d */
[----:B------:R-:W-:Y:S01]  /*10a10*/  FMNMX.FTZ R14, R75, R14, !PT ;  /* 0x0000000e4b0e7209 */ /* 0x000fe20007810000 */
[C-C-:B------:R-:W-:Y:S01]  /*10a20*/  FFMA.FTZ R28, R2.reuse, R28, -R13.reuse ;  /* 0x0000001c021c7223 */ /* 0x140fe2000001080d */
[----:B------:R-:W-:-:S01]  /*10a30*/  FFMA.FTZ R29, R2, R29, -R13 ;  /* 0x0000001d021d7223 */ /* 0x000fc2000001080d */
[----:B------:R-:W0:Y:S01]  /*10a40*/  MUFU.EX2 R24, R24 ;  /* 0x0000001800187308 */ /* 0x000e220000000800 */
[----:B------:R-:W-:Y:S01]  /*10a50*/  FMNMX.FTZ R14, R78, R14, !PT ;  /* 0x0000000e4e0e7209 */ /* 0x000fe20007810000 */
[C-C-:B------:R-:W-:Y:S01]  /*10a60*/  FFMA.FTZ R32, R2.reuse, R32, -R13.reuse ;  /* 0x0000002002207223 */ /* 0x140fe2000001080d */
[----:B------:R-:W-:-:S01]  /*10a70*/  FFMA.FTZ R33, R2, R33, -R13 ;  /* 0x0000002102217223 */ /* 0x000fc2000001080d */
[C-C-:B------:R-:W-:Y:S01]  /*10a80*/  FFMA.FTZ R36, R2.reuse, R36, -R13.reuse ;  /* 0x0000002402247223 */ /* 0x140fe2000001080d */
[----:B------:R-:W-:Y:S01]  /*10a90*/  FMNMX.FTZ R14, R79, R14, !PT ;  /* 0x0000000e4f0e7209 */ /* 0x000fe20007810000 */
[C-C-:B------:R-:W-:Y:S01]  /*10aa0*/  FFMA.FTZ R37, R2.reuse, R37, -R13.reuse ;  /* 0x0000002502257223 */ /* 0x140fe2000001080d */
[----:B------:R-:W-:-:S01]  /*10ab0*/  FFMA.FTZ R40, R2, R40, -R13 ;  /* 0x0000002802287223 */ /* 0x000fc2000001080d */
[----:B------:R-:W1:Y:S01]  /*10ac0*/  MUFU.EX2 R25, R25 ;  /* 0x0000001900197308 */ /* 0x000e620000000800 */
[----:B------:R-:W-:Y:S01]  /*10ad0*/  FMNMX.FTZ R14, R82, R14, !PT ;  /* 0x0000000e520e7209 */ /* 0x000fe20007810000 */
[C-C-:B------:R-:W-:Y:S01]  /*10ae0*/  FFMA.FTZ R41, R2.reuse, R41, -R13.reuse ;  /* 0x0000002902297223 */ /* 0x140fe2000001080d */
[----:B------:R-:W-:-:S01]  /*10af0*/  FFMA.FTZ R44, R2, R44, -R13 ;  /* 0x0000002c022c7223 */ /* 0x000fc2000001080d */
[C-C-:B------:R-:W-:Y:S01]  /*10b00*/  FFMA.FTZ R45, R2.reuse, R45, -R13.reuse ;  /* 0x0000002d022d7223 */ /* 0x140fe2000001080d */
[----:B------:R-:W-:Y:S01]  /*10b10*/  FMNMX.FTZ R14, R83, R14, !PT ;  /* 0x0000000e530e7209 */ /* 0x000fe20007810000 */
[C-C-:B------:R-:W-:Y:S01]  /*10b20*/  FFMA.FTZ R48, R2.reuse, R48, -R13.reuse ;  /* 0x0000003002307223 */ /* 0x140fe2000001080d */
[----:B------:R-:W-:-:S01]  /*10b30*/  FFMA.FTZ R49, R2, R49, -R13 ;  /* 0x0000003102317223 */ /* 0x000fc2000001080d */
[----:B------:R-:W-:Y:S01]  /*10b40*/  MUFU.EX2 R28, R28 ;  /* 0x0000001c001c7308 */ /* 0x000fe20000000800 */
[----:B------:R-:W-:Y:S01]  /*10b50*/  FMNMX.FTZ R14, R86, R14, !PT ;  /* 0x0000000e560e7209 */ /* 0x000fe20007810000 */
[----:B0-----:R-:W-:Y:S01]  /*10b60*/  FFMA.FTZ R6, R3, R6, R24 ;  /* 0x0000000603067223 */ /* 0x001fe20000010018 */
[----:B------:R-:W-:-:S01]  /*10b70*/  FFMA.FTZ R52, R2, R52, -R13 ;  /* 0x0000003402347223 */ /* 0x000fc2000001080d */
[C-C-:B------:R-:W-:Y:S01]  /*10b80*/  FFMA.FTZ R53, R2.reuse, R53, -R13.reuse ;  /* 0x0000003502357223 */ /* 0x140fe2000001080d */
[----:B------:R-:W-:Y:S01]  /*10b90*/  FMNMX.FTZ R14, R87, R14, !PT ;  /* 0x0000000e570e7209 */ /* 0x000fe20007810000 */
[C-C-:B------:R-:W-:Y:S01]  /*10ba0*/  FFMA.FTZ R56, R2.reuse, R56, -R13.reuse ;  /* 0x0000003802387223 */ /* 0x140fe2000001080d */
[----:B------:R-:W-:-:S01]  /*10bb0*/  FFMA.FTZ R57, R2, R57, -R13 ;  /* 0x0000003902397223 */ /* 0x000fc2000001080d */
[----:B------:R-:W-:Y:S01]  /*10bc0*/  MUFU.EX2 R29, R29 ;  /* 0x0000001d001d7308 */ /* 0x000fe20000000800 */
[----:B-1----:R-:W-:-:S01]  /*10bd0*/  FADD.FTZ R6, R25, R6 ;  /* 0x0000000619067221 */ /* 0x002fc20000010000 */
[----:B------:R-:W0:Y:S01]  /*10be0*/  SHFL.BFLY PT, R15, R14, 0x2, 0x1f ;  /* 0x0c401f000e0f7f89 */ /* 0x000e2200000e0000 */
        /* <DEDUP_REMOVED lines=15> */
[----:B------:R-:W-:Y:S01]  /*10ce0*/  FFMA.FTZ R13, R2, R85, -R13 ;  /* 0x00000055020d7223 */ /* 0x000fe2000001080d */
[----:B------:R-:W-:-:S02]  /*10cf0*/  ISETP.NE.AND P5, PT, R137, 0x3, PT ;  /* 0x000000038900780c */ /* 0x000fc40003fa5270 */
[----:B------:R-:W-:-:S03]  /*10d00*/  LOP3.LUT P0, RZ, R22, 0x40000000, RZ, 0xc0, !PT ;  /* 0x4000000016ff7812 */ /* 0x000fc6000780c0ff */
[----:B------:R-:W-:Y:S01]  /*10d10*/  MUFU.EX2 R36, R36 ;  /* 0x0000002400247308 */ /* 0x000fe20000000800 */
[----:B0-----:R-:W-:-:S05]  /*10d20*/  FMNMX.FTZ R14, R14, R15, !PT ;  /* 0x0000000f0e0e7209 */ /* 0x001fca0007810000 */
[----:B------:R-:W0:Y:S02]  /*10d30*/  SHFL.BFLY PT, R15, R14, 0x1, 0x1f ;  /* 0x0c201f000e0f7f89 */ /* 0x000e2400000e0000 */
[----:B------:R-:W-:Y:S08]  /*10d40*/  MUFU.EX2 R37, R37 ;  /* 0x0000002500257308 */ /* 0x000ff00000000800 */
[----:B------:R-:W-:Y:S08]  /*10d50*/  MUFU.EX2 R40, R40 ;  /* 0x0000002800287308 */ /* 0x000ff00000000800 */
[----:B------:R-:W-:Y:S01]  /*10d60*/  MUFU.EX2 R41, R41 ;  /* 0x0000002900297308 */ /* 0x000fe20000000800 */
[----:B0-----:R-:W-:-:S07]  /*10d70*/  FMNMX.FTZ R14, R14, R15, !PT ;  /* 0x0000000f0e0e7209 */ /* 0x001fce0007810000 */
[----:B------:R-:W-:Y:S01]  /*10d80*/  MUFU.EX2 R44, R44 ;  /* 0x0000002c002c7308 */ /* 0x000fe20000000800 */
[----:B------:R-:W-:-:S04]  /*10d90*/  FSETP.NEU.FTZ.AND P1, PT, R14, -INF , PT ;  /* 0xff8000000e00780b */ /* 0x000fc80003f3d000 */
[----:B------:R-:W-:-:S03]  /*10da0*/  FSEL R15, R14, RZ, P1 ;  /* 0x000000ff0e0f7208 */ /* 0x000fc60000800000 */
[----:B------:R-:W-:Y:S02]  /*10db0*/  MUFU.EX2 R45, R45 ;  /* 0x0000002d002d7308 */ /* 0x000fe40000000800 */
[----:B------:R-:W-:-:S01]  /*10dc0*/  FADD.FTZ R0, -R15, R0 ;  /* 0x000000000f007221 */ /* 0x000fc20000010100 */
[----:B------:R-:W-:-:S03]  /*10dd0*/  FFMA.FTZ R15, R2, R14, -8 ;  /* 0xc1000000020f7423 */ /* 0x000fc6000001000e */
[----:B------:R-:W-:Y:S02]  /*10de0*/  FMUL.FTZ R0, R2, R0 ;  /* 0x0000000002007220 */ /* 0x000fe40000410000 */
[----:B------:R-:W-:Y:S01]  /*10df0*/  MUFU.EX2 R48, R48 ;  /* 0x0000003000307308 */ /* 0x000fe20000000800 */
[----:B------:R-:W-:-:S05]  /*10e00*/  FSEL R15, R15, RZ, P1 ;  /* 0x000000ff0f0f7208 */ /* 0x000fca0000800000 */
        /* <DEDUP_REMOVED lines=18> */
[----:B------:R-:W1:Y:S01]  /*10f30*/  MUFU.EX2 R27, R27 ;  /* 0x0000001b001b7308 */ /* 0x000e620000000800 */
        /* <DEDUP_REMOVED lines=8> */
[----:B0-----:R-:W-:-:S01]  /*10fc0*/  FFMA.FTZ R5, R0, R5, R26 ;  /* 0x0000000500057223 */ /* 0x001fc2000001001a */
[C-C-:B------:R-:W-:Y:S01]  /*10fd0*/  FFMA.FTZ R71, R2.reuse, R71, -R15.reuse ;  /* 0x0000004702477223 */ /* 0x140fe2000001080f */
[----:B------:R-:W-:-:S01]  /*10fe0*/  FFMA.FTZ R74, R2, R74, -R15 ;  /* 0x0000004a024a7223 */ /* 0x000fc2000001080f */
[C-C-:B------:R-:W-:Y:S01]  /*10ff0*/  FFMA.FTZ R75, R2.reuse, R75, -R15.reuse ;  /* 0x0000004b024b7223 */ /* 0x140fe2000001080f */
[----:B------:R-:W-:-:S01]  /*11000*/  FFMA.FTZ R78, R2, R78, -R15 ;  /* 0x0000004e024e7223 */ /* 0x000fc2000001080f */
[C-C-:B------:R-:W-:Y:S01]  /*11010*/  FFMA.FTZ R79, R2.reuse, R79, -R15.reuse ;  /* 0x0000004f024f7223 */ /* 0x140fe2000001080f */
[----:B------:R-:W-:-:S01]  /*11020*/  FFMA.FTZ R82, R2, R82, -R15 ;  /* 0x0000005202527223 */ /* 0x000fc2000001080f */
[----:B------:R-:W0:Y:S01]  /*11030*/  MUFU.EX2 R31, R31 ;  /* 0x0000001f001f7308 */ /* 0x000e220000000800 */
[----:B-1----:R-:W-:-:S01]  /*11040*/  FADD.FTZ R17, R27, R5 ;  /* 0x000000051b117221 */ /* 0x002fc20000010000 */
[----:B------:R-:W-:Y:S01]  /*11050*/  FADD.FTZ R5, R28, R6 ;  /* 0x000000061c057221 */ /* 0x000fe20000010000 */
[----:B------:R-:W-:-:S01]  /*11060*/  FFMA.FTZ R83, R2, R83, -R15 ;  /* 0x0000005302537223 */ /* 0x000fc2000001080f */
[C-C-:B------:R-:W-:Y:S01]  /*11070*/  FFMA.FTZ R86, R2.reuse, R86, -R15.reuse ;  /* 0x0000005602567223 */ /* 0x140fe2000001080f */
[----:B------:R-:W-:-:S01]  /*11080*/  FFMA.FTZ R15, R2, R87, -R15 ;  /* 0x00000057020f7223 */ /* 0x000fc2000001080f */
[----:B------:R-:W-:-:S02]  /*11090*/  FADD.FTZ R5, R29, R5 ;  /* 0x000000051d057221 */ /* 0x000fc40000010000 */
        /* <DEDUP_REMOVED lines=18> */
[----:B------:R-:W-:-:S06]  /*111c0*/  FADD.FTZ R5, R48, R5 ;  /* 0x0000000530057221 */ /* 0x000fcc0000010000 */
        /* <DEDUP_REMOVED lines=84> */
[----:B-1----:R-:W-:-:S03]  /*11710*/  FADD.FTZ R6, R13, R5 ;  /* 0x000000050d067221 */ /* 0x002fc60000010000 */
[----:B--2---:R-:W-:Y:S01]  /*11720*/  FADD.FTZ R5, R15, R17 ;  /* 0x000000110f057221 */ /* 0x004fe20000010000 */
[----:B------:R-:W-:Y:S06]  /*11730*/  @!P5 BRA `(.L_x_1268) ;  /* 0x000000000004d947 */ /* 0x000fec0003800000 */
[----:B------:R-:W-:Y:S01]  /*11740*/  BPT.TRAP 0x1 ;  /* 0x000000040000795c */ /* 0x000fe20000300000 */
.L_x_1268:
[----:B------:R-:W2:Y:S01]  /*11750*/  LDL R17, [R1+0x1c] ;  /* 0x00001c0001117983 */ /* 0x000ea20000100800 */
[----:B------:R-:W-:Y:S01]  /*11760*/  ISETP.GT.AND P1, PT, R4, R154, PT ;  /* 0x0000009a0400720c */ /* 0x000fe20003f24270 */
[----:B------:R-:W-:Y:S01]  /*11770*/  VIADD R19, R19, 0x19c60 ;  /* 0x00019c6013137836 */ /* 0x000fe20000000000 */
        /* <DEDUP_REMOVED lines=85> */
[----:B------:R-:W-:-:S02]  /*11cd0*/  IMAD.MOV.U32 R150, RZ, RZ, R36 ;  /* 0x000000ffff967224 */ /* 0x000fc400078e0024 */
[----:B------:R-:W-:Y:S02]  /*11ce0*/  IMAD.MOV.U32 R151, RZ, RZ, R38 ;  /* 0x000000ffff977224 */ /* 0x000fe400078e0026 */
[----:B------:R-:W-:Y:S02]  /*11cf0*/  IMAD.MOV.U32 R144, RZ, RZ, R44 ;  /* 0x000000ffff907224 */ /* 0x000fe400078e002c */
[----:B------:R-:W-:Y:S02]  /*11d00*/  IMAD.MOV.U32 R145, RZ, RZ, R46 ;  /* 0x000000ffff917224 */ /* 0x000fe400078e002e */
[----:B------:R-:W-:Y:S02]  /*11d10*/  IMAD.MOV.U32 R146, RZ, RZ, R52 ;  /* 0x000000ffff927224 */ /* 0x000fe400078e0034 */
[----:B------:R-:W-:Y:S02]  /*11d20*/  IMAD.MOV.U32 R147, RZ, RZ, R54 ;  /* 0x000000ffff937224 */ /* 0x000fe400078e0036 */
[----:B------:R-:W-:-:S02]  /*11d30*/  IMAD.MOV.U32 R140, RZ, RZ, R60 ;  /* 0x000000ffff8c7224 */ /* 0x000fc400078e003c */
[----:B------:R-:W-:Y:S01]  /*11d40*/  IMAD.MOV.U32 R141, RZ, RZ, R62 ;  /* 0x000000ffff8d7224 */ /* 0x000fe200078e003e */
[----:B--2---:R-:W-:Y:S01]  /*11d50*/  PRMT R19, R17, 0x654, R19 ;  /* 0x0000065411137816 */ /* 0x004fe20000000013 */
[----:B------:R-:W-:-:S03]  /*11d60*/  IMAD.MOV.U32 R17, RZ, RZ, R21 ;  /* 0x000000ffff117224 */ /* 0x000fc600078e0015 */
[----:B------:R0:W-:Y:S02]  /*11d70*/  SYNCS.ARRIVE.TRANS64.RED.A1T0 RZ, [R19+URZ], RZ ;  /* 0x000000ff13ff79a7 */ /* 0x0001e4000810043f */
[----:B0-----:R-:W-:Y:S01]  /*11d80*/  IMAD.MOV.U32 R19, RZ, RZ, R20 ;  /* 0x000000ffff137224 */ /* 0x001fe200078e0014 */
[----:B------:R-:W-:Y:S06]  /*11d90*/  @P1 BRA `(.L_x_1269) ;  /* 0xffffffd000301947 */ /* 0x000fec000383ffff */
[----:B------:R-:W-:Y:S05]  /*11da0*/  BSYNC B0 ;  /* 0x0000000000007941 */ /* 0x000fea0003800000 */
.L_x_1249:
[----:B------:R-:W-:Y:S02]  /*11db0*/  IMAD.MOV.U32 R0, RZ, RZ, R14 ;  /* 0x000000ffff007224 */ /* 0x000fe400078e000e */
[----:B------:R-:W-:Y:S02]  /*11dc0*/  IMAD.MOV.U32 R3, RZ, RZ, R12 ;  /* 0x000000ffff037224 */ /* 0x000fe400078e000c */
[----:B------:R-:W-:Y:S02]  /*11dd0*/  IMAD.MOV.U32 R17, RZ, RZ, R21 ;  /* 0x000000ffff117224 */ /* 0x000fe400078e0015 */
[----:B------:R-:W-:-:S07]  /*11de0*/  IMAD.MOV.U32 R19, RZ, RZ, R20 ;  /* 0x000000ffff137224 */ /* 0x000fce00078e0014 */
.L_x_1248:
[----:B------:R-:W-:Y:S05]  /*11df0*/  BSYNC B1 ;  /* 0x0000000000017941 */ /* 0x000fea0003800000 */
.L_x_1247:
[----:B------:R-:W2:Y:S01]  /*11e00*/  LDL R12, [R1+0xc] ;  /* 0x00000c00010c7983 */ /* 0x000ea20000100800 */
[----:B------:R-:W0:Y:S03]  /*11e10*/  LDC R13, c[0x0][0x448] ;  /* 0x00011200ff0d7b82 */ /* 0x000e260000000800 */
[----:B------:R-:W3:Y:S01]  /*11e20*/  LDL R15, [R1] ;  /* 0x00000000010f7983 */ /* 0x000ee20000100800 */
[----:B------:R-:W-:-:S04]  /*11e30*/  LOP3.LUT R22, R22, 0xffffffdf, RZ, 0xc0, !PT ;  /* 0xffffffdf16167812 */ /* 0x000fc800078ec0ff */
[----:B------:R-:W1:Y:S01]  /*11e40*/  LDC R20, c[0x0][0x9e4] ;  /* 0x00027900ff147b82 */ /* 0x000e620000000800 */
[----:B0-----:R-:W-:-:S13]  /*11e50*/  ISETP.NE.AND P1, PT, R13, 0x1, PT ;  /* 0x000000010d00780c */ /* 0x001fda0003f25270 */
[----:B------:R-:W0:Y:S01]  /*11e60*/  @P1 LDC R13, c[0x0][0x44c] ;  /* 0x00011300ff0d1b82 */ /* 0x000e220000000800 */
[----:B------:R-:W-:-:S04]  /*11e70*/  @P1 LOP3.LUT R22, R22, 0x20, RZ, 0xfc, !PT ;  /* 0x0000002016161812 */ /* 0x000fc800078efcff */
[----:B------:R-:W-:-:S03]  /*11e80*/  LOP3.LUT R22, R22, 0xffffffbf, RZ, 0xc0, !PT ;  /* 0xffffffbf16167812 */ /* 0x000fc600078ec0ff */
[----:B------:R-:W4:Y:S01]  /*11e90*/  @P1 LDC R14, c[0x0][0x450] ;  /* 0x00011400ff0e1b82 */ /* 0x000f220000000800 */
[----:B--2---:R-:W-:-:S04]  /*11ea0*/  VIADD R12, R12, 0xbf ;  /* 0x000000bf0c0c7836 */ /* 0x004fc80000000000 */
[----:B0-----:R-:W-:Y:S01]  /*11eb0*/  @P1 IMAD.HI.U32 R13, R12, R13, RZ ;  /* 0x0000000d0c0d1227 */ /* 0x001fe200078e00ff */
[----:B---3--:R-:W-:-:S04]  /*11ec0*/  IADD3 R15, R15, 0x1, -R155 ;  /* 0x000000010f0f7810 */ /* 0x008fc80007ffe89b */
[----:B----4-:R-:W-:Y:S02]  /*11ed0*/  @P1 SHF.R.U32.HI R12, RZ, R14, R13 ;  /* 0x0000000eff0c1219 */ /* 0x010fe4000001160d */
[----:B-1----:R-:W-:-:S03]  /*11ee0*/  ISETP.GE.AND P1, PT, R20, 0x1, PT ;  /* 0x000000011400780c */ /* 0x002fc60003f26270 */
[----:B------:R-:W-:-:S04]  /*11ef0*/  IMAD.IADD R12, R12, 0x1, R15 ;  /* 0x000000010c0c7824 */ /* 0x000fc800078e020f */
[----:B------:R-:W-:-:S06]  /*11f00*/  IMAD.IADD R14, R12, 0x1, -R7 ;  /* 0x000000010c0e7824 */ /* 0x000fcc00078e0a07 */
[----:B------:R-:W-:Y:S01]  /*11f10*/  @P1 LOP3.LUT R22, R22, 0x40, RZ, 0xfc, !PT ;  /* 0x0000004016161812 */ /* 0x000fe200078efcff */
[----:B------:R-:W-:Y:S06]  /*11f20*/  @!P1 BRA `(.L_x_1270) ;  /* 0x0000000000489947 */ /* 0x000fec0003800000 */
[----:B------:R-:W-:Y:S01]  /*11f30*/  IMAD.MOV.U32 R7, RZ, RZ, R12 ;  /* 0x000000ffff077224 */ /* 0x000fe200078e000c */
[----:B------:R-:W-:Y:S04]  /*11f40*/  BSSY B0, `(.L_x_1271) ;  /* 0x000000e000007945 */ /* 0x000fe80003800000 */
        /* <DEDUP_REMOVED lines=9> */
.L_x_1272:
[----:B------:R-:W-:-:S13]  /*11fe0*/  ISETP.NE.AND P1, PT, R20, 0x1, PT ;  /* 0x000000011400780c */ /* 0x000fda0003f25270 */
[----:B------:R-:W0:Y:S02]  /*11ff0*/  @P1 LDC.64 R12, c[0x0][0x9e8] ;  /* 0x00027a00ff0c1b82 */ /* 0x000e240000000a00 */
[----:B0-----:R-:W-:-:S05]  /*12000*/  @P1 IMAD.HI.U32 R12, R7, R12, RZ ;  /* 0x0000000c070c1227 */ /* 0x001fca00078e00ff */
[----:B------:R-:W-:-:S07]  /*12010*/  @P1 SHF.R.U32.HI R7, RZ, R13, R12 ;  /* 0x0000000dff071219 */ /* 0x000fce000001160c */
.L_x_1273:
[----:B------:R-:W-:Y:S05]  /*12020*/  BSYNC B0 ;  /* 0x0000000000007941 */ /* 0x000fea0003800000 */
.L_x_1271:
[----:B------:R-:W-:-:S05]  /*12030*/  IMAD R7, R7, R20, RZ ;  /* 0x0000001407077224 */ /* 0x000fca00078e02ff */
[----:B------:R-:W-:-:S07]  /*12040*/  VIMNMX R14, R14, R7, !PT ;  /* 0x000000070e0e7248 */ /* 0x000fce0007fe0100 */
.L_x_1270:
[----:B------:R-:W2:Y:S01]  /*12050*/  LDL R12, [R1+0x44] ;  /* 0x00004400010c7983 */ /* 0x000ea20000100800 */
[----:B------:R-:W-:Y:S01]  /*12060*/  VIADD R14, R14, 0x7f ;  /* 0x0000007f0e0e7836 */ /* 0x000fe20000000000 */
[----:B------:R-:W-:Y:S04]  /*12070*/  BSSY B0, `(.L_x_1274) ;  /* 0x00001e9000007945 */ /* 0x000fe80003800000 */
[----:B------:R-:W-:-:S04]  /*12080*/  SHF.R.S32.HI R7, RZ, 0x1f, R14 ;  /* 0x0000001fff077819 */ /* 0x000fc8000001140e */
[----:B------:R-:W-:-:S04]  /*12090*/  LEA.HI R7, R7, R14, RZ, 0x7 ;  /* 0x0000000e07077211 */ /* 0x000fc800078f38ff */
[----:B------:R-:W-:-:S04]  /*120a0*/  SHF.R.S32.HI R7, RZ, 0x7, R7 ;  /* 0x00000007ff077819 */ /* 0x000fc80000011407 */
[----:B--2---:R-:W-:-:S04]  /*120b0*/  VIMNMX R12, R12, R7, !PT ;  /* 0x000000070c0c7248 */ /* 0x004fc80007fe0100 */
[----:B------:R-:W-:Y:S01]  /*120c0*/  ISETP.GE.AND P1, PT, R4, R12, PT ;  /* 0x0000000c0400720c */ /* 0x000fe20003f26270 */
[----:B------:R0:W-:-:S12]  /*120d0*/  STL [R1+0x20], R12 ;  /* 0x0000200c01007387 */ /* 0x0001d80000100800 */
[----:B0-----:R-:W-:Y:S05]  /*120e0*/  @!P1 BRA `(.L_x_1275) ;  /* 0x0000001c00849947 */ /* 0x001fea0003800000 */
[----:B------:R-:W-:Y:S01]  /*120f0*/  BSSY B1, `(.L_x_1275) ;  /* 0x00001e0000017945 */ /* 0x000fe20003800000 */
[----:B------:R-:W-:Y:S02]  /*12100*/  IMAD.MOV.U32 R7, RZ, RZ, R0 ;  /* 0x000000ffff077224 */ /* 0x000fe400078e0000 */
[----:B------:R-:W-:Y:S02]  /*12110*/  IMAD.MOV.U32 R14, RZ, RZ, R3 ;  /* 0x000000ffff0e7224 */ /* 0x000fe400078e0003 */
[----:B------:R-:W-:Y:S02]  /*12120*/  IMAD.MOV.U32 R13, RZ, RZ, R19 ;  /* 0x000000ffff0d7224 */ /* 0x000fe400078e0013 */
[----:B------:R-:W-:-:S07]  /*12130*/  IMAD.MOV.U32 R12, RZ, RZ, R17 ;  /* 0x000000ffff0c7224 */ /* 0x000fce00078e0011 */
.L_x_1287:
[----:B------:R-:W-:Y:S01]  /*12140*/  IMAD.U32 R0, RZ, RZ, UR36 ;  /* 0x00000024ff007e24 */ /* 0x000fe2000f8e00ff */
[----:B------:R-:W-:-:S04]  /*12150*/  ISETP.NE.AND P1, PT, R12, 0x1, PT ;  /* 0x000000010c00780c */ /* 0x000fc80003f25270 */
[----:B------:R-:W-:Y:S02]  /*12160*/  ISETP.NE.AND P2, PT, R0, 0x3, PT ;  /* 0x000000030000780c */ /* 0x000fe40003f45270 */
[----:B------:R-:W-:-:S04]  /*12170*/  SEL R0, RZ, 0x1, P1 ;  /* 0x00000001ff007807 */ /* 0x000fc80000800000 */
[----:B------:R-:W-:-:S07]  /*12180*/  LOP3.LUT R19, R13, R0, RZ, 0x3c, !PT ;  /* 0x000000000d137212 */ /* 0x000fce00078e3cff */
[----:B------:R-:W-:Y:S05]  /*12190*/  @!P2 BRA `(.L_x_1276) ;  /* 0x000000000004a947 */ /* 0x000fea0003800000 */
[----:B------:R-:W-:Y:S01]  /*121a0*/  BPT.TRAP 0x1 ;  /* 0x000000040000795c */ /* 0x000fe20000300000 */
.L_x_1276:
        /* <DEDUP_REMOVED lines=8> */
.L_x_1277:
[----:B------:R-:W2:Y:S01]  /*12230*/  LDL R3, [R1+0x18] ;  /* 0x0000180001037983 */ /* 0x000ea20000100800 */
[----:B------:R-:W-:Y:S01]  /*12240*/  BSSY B2, `(.L_x_1278) ;  /* 0x0000006000027945 */ /* 0x000fe20003800000 */
[----:B------:R-:W-:Y:S02]  /*12250*/  IMAD.MOV.U32 R25, RZ, RZ, -0x3ffffff0 ;  /* 0xc0000010ff197424 */ /* 0x000fe400078e00ff */
[----:B--2---:R-:W-:Y:S01]  /*12260*/  IMAD R24, R17, 0x300, R3 ;  /* 0x0000030011187824 */ /* 0x004fe200078e0203 */
[----:B-1----:R-:W-:Y:S06]  /*12270*/  @P1 BRA `(.L_x_1279) ;  /* 0x0000000000081947 */ /* 0x002fec0003800000 */
[----:B------:R-:W1:Y:S02]  /*12280*/  SYNCS.PHASECHK.TRANS64.TRYWAIT P1, [R15+URZ+0x19c30], R0 ;  /* 0x019c30000f0075a7 */ /* 0x000e64000802017f */
[----:B-1----:R-:W-:Y:S05]  /*12290*/  @!P1 BRA `(.L_x_1280) ;  /* 0x000000f000549947 */ /* 0x002fea0003800000 */
.L_x_1279:
[----:B------:R-:W-:Y:S05]  /*122a0*/  BSYNC B2 ;  /* 0x0000000000027941 */ /* 0x000fea0003800000 */
.L_x_1278:
        /* <DEDUP_REMOVED lines=8> */
[----:B------:R-:W-:Y:S01]  /*12330*/  R2UR UR14, R24 ;  /* 0x00000000180e72ca */ /* 0x000fe200000e0000 */
[----:B------:R-:W-:Y:S01]  /*12340*/  IMAD.U32 R3, RZ, RZ, UR36 ;  /* 0x00000024ff037e24 */ /* 0x000fe2000f8e00ff */
[----:B------:R-:W-:-:S02]  /*12350*/  R2UR UR15, R25 ;  /* 0x00000000190f72ca */ /* 0x000fc400000e0000 */
[----:B------:R-:W-:Y:S01]  /*12360*/  WARPGROUP.ARRIVE ;  /* 0x00000000000079c5 */ /* 0x000fe20000000000 */
[----:B------:R-:W-:Y:S02]  /*12370*/  R2UR UR10, R20 ;  /* 0x00000000140a72ca */ /* 0x000fe400000e0000 */
[----:B------:R-:W-:Y:S02]  /*12380*/  R2UR UR11, R21 ;  /* 0x00000000150b72ca */ /* 0x000fe400000e0000 */
[----:B------:R-:W-:Y:S02]  /*12390*/  R2UR UR8, R156 ;  /* 0x000000009c0872ca */ /* 0x000fe400000e0000 */
[----:B------:R-:W-:Y:S01]  /*123a0*/  QGMMA.64x128x32.F32.E4M3.E4M3 R24, gdesc[UR4], RZ, !UPT, gsb0 ;  /* 0x01e00000041879f3 */ /* 0x000fe2000c0008ff */
[----:B------:R-:W-:Y:S02]  /*123b0*/  R2UR UR9, R157 ;  /* 0x000000009d0972ca */ /* 0x000fe400000e0000 */
[----:B------:R-:W-:-:S02]  /*123c0*/  R2UR UR12, R10 ;  /* 0x000000000a0c72ca */ /* 0x000fc400000e0000 */
[----:B------:R-:W-:Y:S02]  /*123d0*/  R2UR UR13, R11 ;  /* 0x000000000b0d72ca */ /* 0x000fe400000e0000 */
[----:B------:R-:W-:Y:S01]  /*123e0*/  ISETP.NE.AND P2, PT, R3, 0x3, PT ;  /* 0x000000030300780c */ /* 0x000fe20003f45270 */
[----:B------:R-:W-:Y:S02]  /*123f0*/  WARPGROUP.DEPBAR.LE gsb0, 0x0 ;  /* 0x00008000000079c5 */ /* 0x000fe40000010000 */
        /* <DEDUP_REMOVED lines=8> */
.L_x_1281:
[----:B01----:R-:W-:Y:S01]  /*12480*/  SHF.L.U32 R0, R13, 0x1f, RZ ;  /* 0x0000001f0d007819 */ /* 0x003fe200000006ff */
[----:B------:R-:W-:-:S04]  /*12490*/  IMAD R154, R12, 0x8, R16 ;  /* 0x000000080c9a7824 */ /* 0x000fc800078e0210 */
[----:B------:R0:W1:Y:S01]  /*124a0*/  SYNCS.PHASECHK.TRANS64.TRYWAIT P1, [R154+URZ+0x19c50], R0 ;  /* 0x019c50009a0075a7 */ /* 0x000062000802017f */
[----:B------:R-:W-:Y:S05]  /*124b0*/  @!P2 BRA `(.L_x_1282) ;  /* 0x000000000004a947 */ /* 0x000fea0003800000 */
[----:B------:R-:W-:Y:S01]  /*124c0*/  BPT.TRAP 0x1 ;  /* 0x000000040000795c */ /* 0x000fe20000300000 */
.L_x_1282:
[----:B------:R-:W-:Y:S04]  /*124d0*/  BSSY B2, `(.L_x_1283) ;  /* 0x0000004000027945 */ /* 0x000fe80003800000 */
[----:B-1----:R-:W-:Y:S05]  /*124e0*/  @P1 BRA `(.L_x_1284) ;  /* 0x0000000000081947 */ /* 0x002fea0003800000 */
[----:B------:R-:W1:Y:S02]  /*124f0*/  SYNCS.PHASECHK.TRANS64.TRYWAIT P1, [R154+URZ+0x19c50], R0 ;  /* 0x019c50009a0075a7 */ /* 0x000e64000802017f */
[----:B-1----:R-:W-:Y:S05]  /*12500*/  @!P1 BRA `(.L_x_1285) ;  /* 0x000000ec00cc9947 */ /* 0x002fea0003800000 */
.L_x_1284:
[----:B------:R-:W-:Y:S05]  /*12510*/  BSYNC B2 ;  /* 0x0000000000027941 */ /* 0x000fea0003800000 */
.L_x_1283:
[----:B01----:R-:W-:Y:S01]  /*12520*/  VIADD R0, R16, 0x3000 ;  /* 0x0000300010007836 */ /* 0x003fe20000000000 */
[----:B------:R-:W-:Y:S01]  /*12530*/  WARPGROUP.ARRIVE ;  /* 0x00000000000079c5 */ /* 0x000fe20000000000 */
[----:B------:R-:W-:Y:S01]  /*12540*/  IMAD.MOV.U32 R13, RZ, RZ, 0x40000040 ;  /* 0x40000040ff0d7424 */ /* 0x000fe200078e00ff */
[----:B------:R-:W-:Y:S01]  /*12550*/  FMNMX.FTZ R3, R26, R7, !PT ;  /* 0x000000071a037209 */ /* 0x000fe20007810000 */
[----:B------:R-:W-:Y:S01]  /*12560*/  IMAD.MOV.U32 R21, RZ, RZ, 0x40000040 ;  /* 0x40000040ff157424 */ /* 0x000fe200078e00ff */
[----:B------:R-:W-:Y:S01]  /*12570*/  SHF.R.U32.HI R0, RZ, 0x4, R0 ;  /* 0x00000004ff007819 */ /* 0x000fe20000011600 */
[----:B------:R-:W-:Y:S01]  /*12580*/  @!P0 VIADD R15, R15, 0x19c40 ;  /* 0x00019c400f0f8836 */ /* 0x000fe20000000000 */
[----:B------:R-:W-:Y:S02]  /*12590*/  R2UR UR7, R13 ;  /* 0x000000000d0772ca */ /* 0x000fe400000e0000 */
[----:B------:R-:W-:Y:S02]  /*125a0*/  LOP3.LUT R0, R0, 0x3fff, RZ, 0xc0, !PT ;  /* 0x00003fff00007812 */ /* 0x000fe400078ec0ff */
[----:B------:R-:W-:-:S02]  /*125b0*/  FMNMX.FTZ R3, R27, R3, !PT ;  /* 0x000000031b037209 */ /* 0x000fc40007810000 */
[----:B------:R-:W-:Y:S02]  /*125c0*/  LOP3.LUT R0, R0, 0x10000, RZ, 0xfc, !PT ;  /* 0x0001000000007812 */ /* 0x000fe400078efcff */
[----:B------:R-:W-:Y:S02]  /*125d0*/  FMNMX.FTZ R3, R30, R3, !PT ;  /* 0x000000031e037209 */ /* 0x000fe40007810000 */
[----:B------:R-:W-:Y:S01]  /*125e0*/  @!P0 PRMT R15, RZ, 0x654, R15 ;  /* 0x00000654ff0f8816 */ /* 0x000fe2000000000f */
[----:B------:R-:W-:Y:S01]  /*125f0*/  IMAD R12, R12, 0x300, R0 ;  /* 0x000003000c0c7824 */ /* 0x000fe200078e0200 */
[----:B------:R-:W-:Y:S02]  /*12600*/  FMNMX.FTZ R0, R24, R14, !PT ;  /* 0x0000000e18007209 */ /* 0x000fe40007810000 */
[----:B------:R-:W-:Y:S01]  /*12610*/  FMNMX.FTZ R3, R31, R3, !PT ;  /* 0x000000031f037209 */ /* 0x000fe20007810000 */
[C---:B------:R-:W-:Y:S01]  /*12620*/  VIADD R20, R12.reuse, 0x2 ;  /* 0x000000020c147836 */ /* 0x040fe20000000000 */
[----:B------:R-:W-:-:S02]  /*12630*/  R2UR UR6, R12 ;  /* 0x000000000c0672ca */ /* 0x000fc400000e0000 */
[----:B------:R-:W-:Y:S02]  /*12640*/  FMNMX.FTZ R0, R25, R0, !PT ;  /* 0x0000000019007209 */ /* 0x000fe40007810000 */
[----:B------:R-:W-:Y:S02]  /*12650*/  FMNMX.FTZ R3, R34, R3, !PT ;  /* 0x0000000322037209 */ /* 0x000fe40007810000 */
[----:B------:R-:W-:Y:S02]  /*12660*/  FMNMX.FTZ R0, R28, R0, !PT ;  /* 0x000000001c007209 */ /* 0x000fe40007810000 */
[----:B------:R-:W-:Y:S02]  /*12670*/  FMNMX.FTZ R3, R35, R3, !PT ;  /* 0x0000000323037209 */ /* 0x000fe40007810000 */
[----:B------:R-:W-:Y:S02]  /*12680*/  FMNMX.FTZ R0, R29, R0, !PT ;  /* 0x000000001d007209 */ /* 0x000fe40007810000 */
[----:B------:R-:W-:Y:S01]  /*12690*/  FMNMX.FTZ R3, R38, R3, !PT ;  /* 0x0000000326037209 */ /* 0x000fe20007810000 */
[----:B------:R-:W-:Y:S01]  /*126a0*/  QGMMA.64x96x32.F32.E4M3.E4M3 R88, R148, gdesc[UR4], R88, gsb0 ;  /* 0x0160000494587df3 */ /* 0x000fe20008000858 */
        /* <DEDUP_REMOVED lines=19> */
[----:B------:R-:W-:Y:S01]  /*127e0*/  R2UR UR6, R20 ;  /* 0x00000000140672ca */ /* 0x000fe200000e0000 */
[----:B------:R-:W-:Y:S01]  /*127f0*/  VIADD R20, R12, 0x4 ;  /* 0x000000040c147836 */ /* 0x000fe20000000000 */
[----:B------:R-:W-:Y:S01]  /*12800*/  FMNMX.FTZ R0, R52, R0, !PT ;  /* 0x0000000034007209 */ /* 0x000fe20007810000 */
[----:B------:R-:W-:Y:S01]  /*12810*/  VIADD R12, R12, 0x6 ;  /* 0x000000060c0c7836 */ /* 0x000fe20000000000 */
[----:B------:R-:W-:Y:S01]  /*12820*/  R2UR UR7, R21 ;  /* 0x00000000150772ca */ /* 0x000fe200000e0000 */
[----:B------:R-:W-:Y:S01]  /*12830*/  IMAD.MOV.U32 R21, RZ, RZ, 0x40000040 ;  /* 0x40000040ff157424 */ /* 0x000fe200078e00ff */
        /* <DEDUP_REMOVED lines=32> */
[----:B------:R-:W-:Y:S01]  /*12a40*/  FMNMX.FTZ R0, R85, R0, !PT ;  /* 0x0000000055007209 */ /* 0x000fe20007810000 */
[----:B------:R-:W-:-:S02]  /*12a50*/  WARPGROUP.DEPBAR.LE gsb0, 0x0 ;  /* 0x00008000000079c5 */ /* 0x000fc40000010000 */
[----:B------:R-:W-:Y:S01]  /*12a60*/  WARPGROUP.ARRIVE ;  /* 0x00000000000079c5 */ /* 0x000fe20000000000 */
[----:B------:R-:W-:Y:S01]  /*12a70*/  IMAD.U32 R151, RZ, RZ, UR36 ;  /* 0x00000024ff977e24 */ /* 0x000fe2000f8e00ff */
[----:B------:R-:W0:Y:S04]  /*12a80*/  SHFL.BFLY PT, R13, R0, 0x2, 0x1f ;  /* 0x0c401f00000d7f89 */ /* 0x000e2800000e0000 */
[----:B------:R-:W-:Y:S01]  /*12a90*/  QGMMA.64x96x32.F32.E4M3.E4M3 R88, R144, gdesc[UR4], R88, gsb0 ;  /* 0x0160000490587df3 */ /* 0x000fe20008000858 */
[----:B------:R-:W-:Y:S02]  /*12aa0*/  R2UR UR6, R20 ;  /* 0x00000000140672ca */ /* 0x000fe400000e0000 */
[----:B------:R-:W1:Y:S01]  /*12ab0*/  SHFL.BFLY PT, R20, R3, 0x2, 0x1f ;  /* 0x0c401f0003147f89 */ /* 0x000e6200000e0000 */
[----:B------:R-:W-:-:S02]  /*12ac0*/  R2UR UR7, R21 ;  /* 0x00000000150772ca */ /* 0x000fc400000e0000 */
[----:B------:R-:W-:Y:S02]  /*12ad0*/  ISETP.NE.AND P1, PT, R151, 0x3, PT ;  /* 0x000000039700780c */ /* 0x000fe40003f25270 */
[----:B0-----:R-:W-:Y:S01]  /*12ae0*/  FMNMX.FTZ R0, R0, R13, !PT ;  /* 0x0000000d00007209 */ /* 0x001fe20007810000 */
[----:B------:R-:W-:Y:S01]  /*12af0*/  IMAD.MOV.U32 R13, RZ, RZ, 0x40000040 ;  /* 0x40000040ff0d7424 */ /* 0x000fe200078e00ff */
[----:B-1----:R-:W-:-:S03]  /*12b00*/  FMNMX.FTZ R20, R3, R20, !PT ;  /* 0x0000001403147209 */ /* 0x002fc60007810000 */
[----:B------:R-:W0:Y:S02]  /*12b10*/  SHFL.BFLY PT, R3, R0, 0x1, 0x1f ;  /* 0x0c201f0000037f89 */ /* 0x000e2400000e0000 */
[----:B0-----:R-:W-:Y:S01]  /*12b20*/  FMNMX.FTZ R3, R0, R3, !PT ;  /* 0x0000000300037209 */ /* 0x001fe20007810000 */
[----:B------:R-:W-:Y:S02]  /*12b30*/  WARPGROUP.DEPBAR.LE gsb0, 0x0 ;  /* 0x00008000000079c5 */ /* 0x000fe40000010000 */
[----:B------:R-:W-:-:S06]  /*12b40*/  WARPGROUP.ARRIVE ;  /* 0x00000000000079c5 */ /* 0x000fcc0000000000 */
[----:B------:R-:W-:Y:S01]  /*12b50*/  QGMMA.64x96x32.F32.E4M3.E4M3 R88, R140, gdesc[UR4], R88, gsb0 ;  /* 0x016000048c587df3 */ /* 0x000fe20008000858 */
[----:B------:R-:W-:Y:S02]  /*12b60*/  R2UR UR6, R12 ;  /* 0x000000000c0672ca */ /* 0x000fe400000e0000 */
[----:B------:R-:W0:Y:S01]  /*12b70*/  SHFL.BFLY PT, R12, R20, 0x1, 0x1f ;  /* 0x0c201f00140c7f89 */ /* 0x000e2200000e0000 */
[----:B------:R-:W-:Y:S01]  /*12b80*/  R2UR UR7, R13 ;  /* 0x000000000d0772ca */ /* 0x000fe200000e0000 */
[----:B------:R-:W-:-:S04]  /*12b90*/  FFMA.FTZ R13, R2, R3, -8 ;  /* 0xc1000000020d7423 */ /* 0x000fc80000010003 */
        /* <DEDUP_REMOVED lines=11> */
[----:B0-----:R-:W-:Y:S01]  /*12c50*/  FMNMX.FTZ R0, R20, R12, !PT ;  /* 0x0000000c14007209 */ /* 0x001fe20007810000 */
[----:B------:R-:W-:Y:S01]  /*12c60*/  FADD.FTZ R12, -R3, R14 ;  /* 0x0000000e030c7221 */ /* 0x000fe20000010100 */
[----:B------:R-:W-:-:S01]  /*12c70*/  FFMA.FTZ R14, R2, R24, -R13 ;  /* 0x00000018020e7223 */ /* 0x000fc2000001080d */
[C-C-:B------:R-:W-:Y:S01]  /*12c80*/  FFMA.FTZ R20, R2.reuse, R25, -R13.reuse ;  /* 0x0000001902147223 */ /* 0x140fe2000001080d */
[----:B------:R-:W-:-:S01]  /*12c90*/  FFMA.FTZ R24, R2, R29, -R13 ;  /* 0x0000001d02187223 */ /* 0x000fc2000001080d */
[----:B------:R-:W-:Y:S01]  /*12ca0*/  FADD.FTZ R7, -R0, R7 ;  /* 0x0000000700077221 */ /* 0x000fe20000010100 */
[----:B------:R-:W-:-:S01]  /*12cb0*/  FFMA.FTZ R81, R2, R0, -8 ;  /* 0xc100000002517423 */ /* 0x000fc20000010000 */
[C---:B------:R-:W-:Y:S01]  /*12cc0*/  FMUL.FTZ R12, R2.reuse, R12 ;  /* 0x0000000c020c7220 */ /* 0x040fe20000410000 */
[----:B------:R-:W-:Y:S01]  /*12cd0*/  MUFU.EX2 R14, R14 ;  /* 0x0000000e000e7308 */ /* 0x000fe20000000800 */
[C---:B------:R-:W-:Y:S01]  /*12ce0*/  FMUL.FTZ R7, R2.reuse, R7 ;  /* 0x0000000702077220 */ /* 0x040fe20000410000 */
[C-C-:B------:R-:W-:Y:S01]  /*12cf0*/  FFMA.FTZ R26, R2.reuse, R26, -R81.reuse ;  /* 0x0000001a021a7223 */ /* 0x140fe20000010851 */
[----:B------:R-:W-:-:S01]  /*12d00*/  FFMA.FTZ R27, R2, R27, -R81 ;  /* 0x0000001b021b7223 */ /* 0x000fc20000010851 */
[C-C-:B------:R-:W-:Y:S01]  /*12d10*/  FFMA.FTZ R30, R2.reuse, R30, -R81.reuse ;  /* 0x0000001e021e7223 */ /* 0x140fe20000010851 */
[----:B------:R-:W-:-:S01]  /*12d20*/  FFMA.FTZ R31, R2, R31, -R81 ;  /* 0x0000001f021f7223 */ /* 0x000fc20000010851 */
[C---:B------:R-:W-:Y:S01]  /*12d30*/  FFMA.FTZ R25, R2.reuse, R32, -R13 ;  /* 0x0000002002197223 */ /* 0x040fe2000001080d */
[----:B------:R-:W-:-:S01]  /*12d40*/  FFMA.FTZ R34, R2, R34, -R81 ;  /* 0x0000002202227223 */ /* 0x000fc20000010851 */
[----:B------:R-:W0:Y:S01]  /*12d50*/  MUFU.EX2 R12, R12 ;  /* 0x0000000c000c7308 */ /* 0x000e220000000800 */
[----:B------:R-:W-:-:S01]  /*12d60*/  FFMA.FTZ R35, R2, R35, -R81 ;  /* 0x0000002302237223 */ /* 0x000fc20000010851 */
[C---:B------:R-:W-:Y:S01]  /*12d70*/  FFMA.FTZ R29, R2.reuse, R36, -R13 ;  /* 0x00000024021d7223 */ /* 0x040fe2000001080d */
[----:B------:R-:W-:-:S01]  /*12d80*/  FFMA.FTZ R38, R2, R38, -R81 ;  /* 0x0000002602267223 */ /* 0x000fc20000010851 */
[C---:B------:R-:W-:Y:S01]  /*12d90*/  FFMA.FTZ R32, R2.reuse, R37, -R13 ;  /* 0x0000002502207223 */ /* 0x040fe2000001080d */
[----:B------:R-:W-:-:S01]  /*12da0*/  FFMA.FTZ R39, R2, R39, -R81 ;  /* 0x0000002702277223 */ /* 0x000fc20000010851 */
[C---:B------:R-:W-:Y:S01]  /*12db0*/  FFMA.FTZ R42, R2.reuse, R42, -R81 ;  /* 0x0000002a022a7223 */ /* 0x040fe20000010851 */
[----:B------:R-:W-:-:S01]  /*12dc0*/  FFMA.FTZ R36, R2, R41, -R13 ;  /* 0x0000002902247223 */ /* 0x000fc2000001080d */
[----:B------:R-:W-:Y:S01]  /*12dd0*/  MUFU.EX2 R7, R7 ;  /* 0x0000000700077308 */ /* 0x000fe20000000800 */
[----:B------:R-:W-:-:S01]  /*12de0*/  FFMA.FTZ R43, R2, R43, -R81 ;  /* 0x0000002b022b7223 */ /* 0x000fc20000010851 */
[C---:B------:R-:W-:Y:S01]  /*12df0*/  FFMA.FTZ R37, R2.reuse, R44, -R13 ;  /* 0x0000002c02257223 */ /* 0x040fe2000001080d */
[----:B------:R-:W-:-:S01]  /*12e00*/  FFMA.FTZ R46, R2, R46, -R81 ;  /* 0x0000002e022e7223 */ /* 0x000fc20000010851 */
[C---:B------:R-:W-:Y:S01]  /*12e10*/  FFMA.FTZ R47, R2.reuse, R47, -R81 ;  /* 0x0000002f022f7223 */ /* 0x040fe20000010851 */
[----:B------:R-:W-:-:S01]  /*12e20*/  FFMA.FTZ R41, R2, R48, -R13 ;  /* 0x0000003002297223 */ /* 0x000fc2000001080d */
[C---:B------:R-:W-:Y:S01]  /*12e30*/  FFMA.FTZ R50, R2.reuse, R50, -R81 ;  /* 0x0000003202327223 */ /* 0x040fe20000010851 */
[----:B------:R-:W-:-:S01]  /*12e40*/  FFMA.FTZ R44, R2, R49, -R13 ;  /* 0x00000031022c7223 */ /* 0x000fc2000001080d */
[----:B------:R-:W1:Y:S01]  /*12e50*/  MUFU.EX2 R26, R26 ;  /* 0x0000001a001a7308 */ /* 0x000e620000000800 */
[----:B0-----:R-:W-:-:S01]  /*12e60*/  FFMA.FTZ R6, R12, R6, R14 ;  /* 0x000000060c067223 */ /* 0x001fc2000001000e */
[C-C-:B------:R-:W-:Y:S01]  /*12e70*/  FFMA.FTZ R51, R2.reuse, R51, -R81.reuse ;  /* 0x0000003302337223 */ /* 0x140fe20000010851 */
[----:B------:R-:W-:-:S01]  /*12e80*/  FFMA.FTZ R54, R2, R54, -R81 ;  /* 0x0000003602367223 */ /* 0x000fc20000010851 */
[C---:B------:R-:W-:Y:S01]  /*12e90*/  FFMA.FTZ R48, R2.reuse, R53, -R13 ;  /* 0x0000003502307223 */ /* 0x040fe2000001080d */
        /* <DEDUP_REMOVED lines=11> */
[----:B------:R-:W2:Y:S01]  /*12f50*/  MUFU.EX2 R27, R27 ;  /* 0x0000001b001b7308 */ /* 0x000ea20000000800 */
[----:B-1----:R-:W-:-:S01]  /*12f60*/  FFMA.FTZ R5, R7, R5, R26 ;  /* 0x0000000507057223 */ /* 0x002fc2000001001a */
[C---:B------:R-:W-:Y:S01]  /*12f70*/  FFMA.FTZ R67, R2.reuse, R67, -R81 ;  /* 0x0000004302437223 */ /* 0x040fe20000010851 */
[----:B------:R-:W-:-:S01]  /*12f80*/  FFMA.FTZ R61, R2, R68, -R13 ;  /* 0x00000044023d7223 */ /* 0x000fc2000001080d */
[C-C-:B------:R-:W-:Y:S01]  /*12f90*/  FFMA.FTZ R70, R2.reuse, R70, -R81.reuse ;  /* 0x0000004602467223 */ /* 0x140fe20000010851 */
[----:B------:R-:W-:-:S01]  /*12fa0*/  FFMA.FTZ R71, R2, R71, -R81 ;  /* 0x0000004702477223 */ /* 0x000fc20000010851 */
[C---:B------:R-:W-:Y:S01]  /*12fb0*/  FFMA.FTZ R65, R2.reuse, R72, -R13 ;  /* 0x0000004802417223 */ /* 0x040fe2000001080d */
[----:B------:R-:W-:-:S01]  /*12fc0*/  FFMA.FTZ R74, R2, R74, -R81 ;  /* 0x0000004a024a7223 */ /* 0x000fc20000010851 */
[----:B------:R-:W1:Y:S01]  /*12fd0*/  MUFU.EX2 R30, R30 ;  /* 0x0000001e001e7308 */ /* 0x000e620000000800 */
[----:B0-----:R-:W-:-:S01]  /*12fe0*/  FADD.FTZ R6, R20, R6 ;  /* 0x0000000614067221 */ /* 0x001fc20000010000 */
[C---:B------:R-:W-:Y:S01]  /*12ff0*/  FFMA.FTZ R68, R2.reuse, R73, -R13 ;  /* 0x0000004902447223 */ /* 0x040fe2000001080d */
[----:B------:R-:W-:-:S01]  /*13000*/  FFMA.FTZ R75, R2, R75, -R81 ;  /* 0x0000004b024b7223 */ /* 0x000fc20000010851 */
[----:B------:R-:W-:Y:S01]  /*13010*/  FFMA.FTZ R78, R2, R78, -R81 ;  /* 0x0000004e024e7223 */ /* 0x000fe20000010851 */
[----:B------:R-:W-:-:S01]  /*13020*/  FADD.FTZ R6, R21, R6 ;  /* 0x0000000615067221 */ /* 0x000fc20000010000 */
[C---:B------:R-:W-:Y:S01]  /*13030*/  FFMA.FTZ R72, R2.reuse, R77, -R13 ;  /* 0x0000004d02487223 */ /* 0x040fe2000001080d */
[----:B------:R-:W-:-:S01]  /*13040*/  FFMA.FTZ R79, R2, R79, -R81 ;  /* 0x0000004f024f7223 */ /* 0x000fc20000010851 */
[----:B------:R-:W0:Y:S01]  /*13050*/  MUFU.EX2 R24, R24 ;  /* 0x0000001800187308 */ /* 0x000e220000000800 */
[----:B--2---:R-:W-:-:S01]  /*13060*/  FADD.FTZ R5, R27, R5 ;  /* 0x000000051b057221 */ /* 0x004fc20000010000 */
[C---:B------:R-:W-:Y:S01]  /*13070*/  FFMA.FTZ R73, R2.reuse, R80, -R13 ;  /* 0x0000005002497223 */ /* 0x040fe2000001080d */
[----:B------:R-:W-:-:S01]  /*13080*/  FFMA.FTZ R80, R2, R82, -R81 ;  /* 0x0000005202507223 */ /* 0x000fc20000010851 */
[C---:B------:R-:W-:Y:S01]  /*13090*/  FFMA.FTZ R82, R2.reuse, R83, -R81 ;  /* 0x0000005302527223 */ /* 0x040fe20000010851 */
[----:B------:R-:W-:-:S01]  /*130a0*/  FFMA.FTZ R77, R2, R84, -R13 ;  /* 0x00000054024d7223 */ /* 0x000fc2000001080d */
[C---:B------:R-:W-:Y:S01]  /*130b0*/  FFMA.FTZ R86, R2.reuse, R86, -R81 ;  /* 0x0000005602567223 */ /* 0x040fe20000010851 */
[----:B------:R-:W-:-:S01]  /*130c0*/  FFMA.FTZ R13, R2, R85, -R13 ;  /* 0x00000055020d7223 */ /* 0x000fc2000001080d */
[----:B------:R-:W2:Y:S01]  /*130d0*/  MUFU.EX2 R31, R31 ;  /* 0x0000001f001f7308 */ /* 0x000ea20000000800 */
[----:B-1----:R-:W-:-:S01]  /*130e0*/  FADD.FTZ R5, R30, R5 ;  /* 0x000000051e057221 */ /* 0x002fc20000010000 */
[----:B------:R-:W-:-:S06]  /*130f0*/  FFMA.FTZ R81, R2, R87, -R81 ;  /* 0x0000005702517223 */ /* 0x000fcc0000010851 */
        /* <DEDUP_REMOVED lines=116> */
[----:B--2---:R-:W-:-:S01]  /*13840*/  FADD.FTZ R5, R86, R5 ;  /* 0x0000000556057221 */ /* 0x004fc20000010000 */
[----:B-1----:R-:W-:-:S03]  /*13850*/  FADD.FTZ R6, R13, R6 ;  /* 0x000000060d067221 */ /* 0x002fc60000010000 */
[----:B---3--:R-:W-:Y:S01]  /*13860*/  FADD.FTZ R5, R81, R5 ;  /* 0x0000000551057221 */ /* 0x008fe20000010000 */
[----:B0-----:R-:W-:Y:S06]  /*13870*/  @!P1 BRA `(.L_x_1286) ;  /* 0x0000000000049947 */ /* 0x001fec0003800000 */
[----:B------:R-:W-:Y:S01]  /*13880*/  BPT.TRAP 0x1 ;  /* 0x000000040000795c */ /* 0x000fe20000300000 */
.L_x_1286:
[----:B------:R-:W2:Y:S01]  /*13890*/  LDL R15, [R1+0x1c] ;  /* 0x00001c00010f7983 */ /* 0x000ea20000100800 */
[----:B------:R-:W-:-:S05]  /*138a0*/  VIADD R154, R154, 0x19c60 ;  /* 0x00019c609a9a7836 */ /* 0x000fca0000000000 */
[----:B--2---:R-:W-:Y:S02]  /*138b0*/  PRMT R154, R15, 0x654, R154 ;  /* 0x000006540f9a7816 */ /* 0x004fe4000000009a */
[----:B------:R-:W2:Y:S01]  /*138c0*/  LDL R15, [R1+0x20] ;  /* 0x00002000010f7983 */ /* 0x000ea20000100800 */
[----:B------:R-:W-:Y:S01]  /*138d0*/  F2FP.SATFINITE.E4M3.F32.PACK_AB_MERGE_C R21, R24, R21, RZ ;  /* 0x000000151815723e */ /* 0x000fe200048070ff */
[----:B------:R0:W-:Y:S01]  /*138e0*/  SYNCS.ARRIVE.TRANS64.RED.A1T0 RZ, [R154+URZ], RZ ;  /* 0x000000ff9aff79a7 */ /* 0x0001e2000810043f */
        /* <DEDUP_REMOVED lines=90> */
[----:B------:R-:W-:Y:S02]  /*13e90*/  IMAD.MOV.U32 R147, RZ, RZ, R54 ;  /* 0x000000ffff937224 */ /* 0x000fe400078e0036 */
[----:B------:R-:W-:Y:S02]  /*13ea0*/  IMAD.MOV.U32 R140, RZ, RZ, R53 ;  /* 0x000000ffff8c7224 */ /* 0x000fe400078e0035 */
[----:B------:R-:W-:Y:S01]  /*13eb0*/  IMAD.MOV.U32 R141, RZ, RZ, R62 ;  /* 0x000000ffff8d7224 */ /* 0x000fe200078e003e */
[C---:B--2---:R-:W-:Y:S01]  /*13ec0*/  ISETP.GT.AND P1, PT, R4.reuse, R15, PT ;  /* 0x0000000f0400720c */ /* 0x044fe20003f24270 */
[----:B------:R-:W-:-:S12]  /*13ed0*/  VIADD R4, R4, 0xffffffff ;  /* 0xffffffff04047836 */ /* 0x000fd80000000000 */
[----:B0-----:R-:W-:Y:S05]  /*13ee0*/  @P1 BRA `(.L_x_1287) ;  /* 0xffffffe000941947 */ /* 0x001fea000383ffff */
[----:B------:R-:W-:Y:S05]  /*13ef0*/  BSYNC B1 ;  /* 0x0000000000017941 */ /* 0x000fea0003800000 */
.L_x_1275:
[----:B------:R-:W-:Y:S05]  /*13f00*/  BSYNC B0 ;  /* 0x0000000000007941 */ /* 0x000fea0003800000 */
.L_x_1274:
[----:B------:R-:W2:Y:S01]  /*13f10*/  LDL R7, [R1+0x44] ;  /* 0x0000440001077983 */ /* 0x000ea20000100800 */
[----:B------:R-:W-:Y:S01]  /*13f20*/  BSSY B0, `(.L_x_1288) ;  /* 0x00002fc000007945 */ /* 0x000fe20003800000 */
[----:B--2---:R-:W-:-:S13]  /*13f30*/  ISETP.GE.AND P1, PT, R4, R7, PT ;  /* 0x000000070400720c */ /* 0x004fda0003f26270 */
[----:B------:R-:W-:Y:S05]  /*13f40*/  @!P1 BRA `(.L_x_1289) ;  /* 0x0000002c00e49947 */ /* 0x000fea0003800000 */
[----:B------:R-:W-:Y:S02]  /*13f50*/  IMAD.MOV.U32 R7, RZ, RZ, R0 ;  /* 0x000000ffff077224 */ /* 0x000fe400078e0000 */
[----:B------:R-:W-:Y:S02]  /*13f60*/  IMAD.MOV.U32 R20, RZ, RZ, R3 ;  /* 0x000000ffff147224 */ /* 0x000fe400078e0003 */
[----:B------:R-:W-:Y:S02]  /*13f70*/  IMAD.MOV.U32 R13, RZ, RZ, R19 ;  /* 0x000000ffff0d7224 */ /* 0x000fe400078e0013 */
[----:B------:R-:W-:-:S07]  /*13f80*/  IMAD.MOV.U32 R12, RZ, RZ, R17 ;  /* 0x000000ffff0c7224 */ /* 0x000fce00078e0011 */
.L_x_1309:
[----:B------:R-:W-:Y:S01]  /*13f90*/  IMAD.U32 R0, RZ, RZ, UR36 ;  /* 0x00000024ff007e24 */ /* 0x000fe2000f8e00ff */
[----:B------:R-:W-:-:S04]  /*13fa0*/  ISETP.NE.AND P1, PT, R12, 0x1, PT ;  /* 0x000000010c00780c */ /* 0x000fc80003f25270 */
[----:B------:R-:W-:Y:S02]  /*13fb0*/  ISETP.NE.AND P2, PT, R0, 0x3, PT ;  /* 0x000000030000780c */ /* 0x000fe40003f45270 */
[----:B------:R-:W-:-:S04]  /*13fc0*/  SEL R0, RZ, 0x1, P1 ;  /* 0x00000001ff007807 */ /* 0x000fc80000800000 */
[----:B------:R-:W-:-:S07]  /*13fd0*/  LOP3.LUT R19, R13, R0, RZ, 0x3c, !PT ;  /* 0x000000000d137212 */ /* 0x000fce00078e3cff */
[----:B------:R-:W-:Y:S05]  /*13fe0*/  @!P2 BRA `(.L_x_1290) ;  /* 0x000000000004a947 */ /* 0x000fea0003800000 */
[----:B------:R-:W-:Y:S01]  /*13ff0*/  BPT.TRAP 0x1 ;  /* 0x000000040000795c */ /* 0x000fe20000300000 */
.L_x_1290:
        /* <DEDUP_REMOVED lines=8> */
.L_x_1291:
[----:B------:R-:W2:Y:S01]  /*14080*/  LDL R14, [R1+0x18] ;  /* 0x00001800010e7983 */ /* 0x000ea20000100800 */
[----:B------:R-:W-:Y:S01]  /*14090*/  BSSY B1, `(.L_x_1292) ;  /* 0x0000006000017945 */ /* 0x000fe20003800000 */
[----:B------:R-:W-:Y:S02]  /*140a0*/  IMAD.MOV.U32 R25, RZ, RZ, -0x3ffffff0 ;  /* 0xc0000010ff197424 */ /* 0x000fe400078e00ff */
[----:B--2---:R-:W-:Y:S01]  /*140b0*/  IMAD R24, R17, 0x300, R14 ;  /* 0x0000030011187824 */ /* 0x004fe200078e020e */
[----:B-1----:R-:W-:Y:S06]  /*140c0*/  @P1 BRA `(.L_x_1293) ;  /* 0x0000000000081947 */ /* 0x002fec0003800000 */
[----:B------:R-:W1:Y:S02]  /*140d0*/  SYNCS.PHASECHK.TRANS64.TRYWAIT P1, [R0+URZ+0x19c30], R3 ;  /* 0x019c3003000075a7 */ /* 0x000e64000802017f */
[----:B-1----:R-:W-:Y:S05]  /*140e0*/  @!P1 BRA `(.L_x_1294) ;  /* 0x000000d000e89947 */ /* 0x002fea0003800000 */
.L_x_1293:
[----:B------:R-:W-:Y:S05]  /*140f0*/  BSYNC B1 ;  /* 0x0000000000017941 */ /* 0x000fea0003800000 */
.L_x_1292:
        /* <DEDUP_REMOVED lines=29> */
.L_x_1295:
[----:B01----:R-:W-:Y:S01]  /*142d0*/  SHF.L.U32 R3, R13, 0x1f, RZ ;  /* 0x0000001f0d037819 */ /* 0x003fe200000006ff */
[----:B------:R-:W-:-:S04]  /*142e0*/  IMAD R21, R12, 0x8, R16 ;  /* 0x000000080c157824 */ /* 0x000fc800078e0210 */
[----:B------:R0:W1:Y:S01]  /*142f0*/  SYNCS.PHASECHK.TRANS64.TRYWAIT P1, [R21+URZ+0x19c50], R3 ;  /* 0x019c5003150075a7 */ /* 0x000062000802017f */
[----:B------:R-:W-:Y:S05]  /*14300*/  @!P2 BRA `(.L_x_1296) ;  /* 0x000000000004a947 */ /* 0x000fea0003800000 */
[----:B------:R-:W-:Y:S01]  /*14310*/  BPT.TRAP 0x1 ;  /* 0x000000040000795c */ /* 0x000fe20000300000 */
.L_x_1296:
[----:B------:R-:W-:Y:S04]  /*14320*/  BSSY B1, `(.L_x_1297) ;  /* 0x0000004000017945 */ /* 0x000fe80003800000 */
[----:B-1----:R-:W-:Y:S05]  /*14330*/  @P1 BRA `(.L_x_1298) ;  /* 0x0000000000081947 */ /* 0x002fea0003800000 */
[----:B------:R-:W1:Y:S02]  /*14340*/  SYNCS.PHASECHK.TRANS64.TRYWAIT P1, [R21+URZ+0x19c50], R3 ;  /* 0x019c5003150075a7 */ /* 0x000e64000802017f */
[----:B-1----:R-:W-:Y:S05]  /*14350*/  @!P1 BRA `(.L_x_1299) ;  /* 0x000000d000609947 */ /* 0x002fea0003800000 */
.L_x_1298:
[----:B------:R-:W-:Y:S05]  /*14360*/  BSYNC B1 ;  /* 0x0000000000017941 */ /* 0x000fea0003800000 */
.L_x_1297:
[----:B01----:R-:W-:Y:S01]  /*14370*/  VIADD R3, R16, 0x3000 ;  /* 0x0000300010037836 */ /* 0x003fe20000000000 */
[----:B------:R-:W2:Y:S04]  /*14380*/  LDL R154, [R1+0x4] ;  /* 0x00000400019a7983 */ /* 0x000ea80000100800 */
[----:B------:R-:W-:-:S04]  /*14390*/  SHF.R.U32.HI R3, RZ, 0x4, R3 ;  /* 0x00000004ff037819 */ /* 0x000fc80000011603 */
[----:B------:R-:W-:-:S04]  /*143a0*/  LOP3.LUT R3, R3, 0x3fff, RZ, 0xc0, !PT ;  /* 0x00003fff03037812 */ /* 0x000fc800078ec0ff */
[----:B------:R-:W-:Y:S01]  /*143b0*/  LOP3.LUT R3, R3, 0x10000, RZ, 0xfc, !PT ;  /* 0x0001000003037812 */ /* 0x000fe200078efcff */
[----:B------:R-:W-:-:S04]  /*143c0*/  IMAD.MOV.U32 R13, RZ, RZ, 0x40000040 ;  /* 0x40000040ff0d7424 */ /* 0x000fc800078e00ff */
[----:B------:R-:W-:Y:S01]  /*143d0*/  IMAD R12, R12, 0x300, R3 ;  /* 0x000003000c0c7824 */ /* 0x000fe200078e0203 */
[----:B------:R-:W-:Y:S01]  /*143e0*/  R2UR UR7, R13 ;  /* 0x000000000d0772ca */ /* 0x000fe200000e0000 */
[----:B------:R-:W-:Y:S01]  /*143f0*/  WARPGROUP.ARRIVE ;  /* 0x00000000000079c5 */ /* 0x000fe20000000000 */
[----:B------:R-:W3:Y:S02]  /*14400*/  LDL R3, [R1+0x40] ;  /* 0x0000400001037983 */ /* 0x000ee40000100800 */
[----:B------:R-:W-:-:S13]  /*14410*/  R2UR UR6, R12 ;  /* 0x000000000c0672ca */ /* 0x000fda00000e0000 */
[----:B------:R-:W-:Y:S01]  /*14420*/  QGMMA.64x96x32.F32.E4M3.E4M3 R88, R148, gdesc[UR4], R88, gsb0 ;  /* 0x0160000494587df3 */ /* 0x000fe20008000858 */
[----:B------:R-:W-:Y:S02]  /*14430*/  VIADD R14, R12, 0x2 ;  /* 0x000000020c0e7836 */ /* 0x000fe40000000000 */
[----:B------:R-:W-:-:S03]  /*14440*/  IMAD.MOV.U32 R15, RZ, RZ, 0x40000040 ;  /* 0x40000040ff0f7424 */ /* 0x000fc600078e00ff */
[----:B------:R-:W-:Y:S02]  /*14450*/  R2UR UR6, R14 ;  /* 0x000000000e0672ca */ /* 0x000fe400000e0000 */
[----:B------:R-:W-:Y:S01]  /*14460*/  R2UR UR7, R15 ;  /* 0x000000000f0772ca */ /* 0x000fe200000e0000 */
[----:B------:R-:W-:Y:S02]  /*14470*/  WARPGROUP.DEPBAR.LE gsb0, 0x0 ;  /* 0x00008000000079c5 */ /* 0x000fe40000010000 */
[----:B------:R-:W3:Y:S01]  /*14480*/  LDL R150, [R1+0xc] ;  /* 0x00000c0001967983 */ /* 0x000ee20000100800 */
[C---:B------:R-:W-:Y:S01]  /*14490*/  VIADD R14, R12.reuse, 0x4 ;  /* 0x000000040c0e7836 */ /* 0x040fe20000000000 */
[----:B------:R-:W0:Y:S02]  /*144a0*/  LDC R149, c[0x0][0x448] ;  /* 0x00011200ff957b82 */ /* 0x000e240000000800 */
[----:B------:R-:W4:Y:S01]  /*144b0*/  LDL R151, [R1] ;  /* 0x0000000001977983 */ /* 0x000f220000100800 */
[----:B------:R-:W-:Y:S01]  /*144c0*/  WARPGROUP.ARRIVE ;  /* 0x00000000000079c5 */ /* 0x000fe20000000000 */
[----:B------:R-:W-:Y:S01]  /*144d0*/  IMAD.MOV.U32 R15, RZ, RZ, 0x40000040 ;  /* 0x40000040ff0f7424 */ /* 0x000fe200078e00ff */
[----:B------:R-:W-:Y:S01]  /*144e0*/  ULOP3.LUT UR4, URZ, UR44, URZ, 0x33, !UPT ;  /* 0x0000002c3f047292 */ /* 0x000fe2000f8e333f */
[----:B------:R-:W-:-:S02]  /*144f0*/  VIADD R12, R12, 0x6 ;  /* 0x000000060c0c7836 */ /* 0x000fc40000000000 */
[----:B------:R-:W-:-:S06]  /*14500*/  IMAD.MOV.U32 R13, RZ, RZ, 0x40000040 ;  /* 0x40000040ff0d7424 */ /* 0x000fcc00078e00ff */
[----:B------:R-:W-:Y:S01]  /*14510*/  QGMMA.64x96x32.F32.E4M3.E4M3 R88, R144, gdesc[UR4], R88, gsb0 ;  /* 0x0160000490587df3 */ /* 0x000fe20008000858 */
[----:B------:R-:W-:Y:S02]  /*14520*/  R2UR UR6, R14 ;  /* 0x000000000e0672ca */ /* 0x000fe400000e0000 */
[----:B------:R-:W-:Y:S02]  /*14530*/  R2UR UR7, R15 ;  /* 0x000000000f0772ca */ /* 0x000fe400000e0000 */
[----:B0-----:R-:W-:Y:S01]  /*14540*/  ISETP.NE.AND P1, PT, R149, 0x1, PT ;  /* 0x000000019500780c */ /* 0x001fe20003f25270 */
[----:B------:R-:W-:Y:S02]  /*14550*/  WARPGROUP.DEPBAR.LE gsb0, 0x0 ;  /* 0x00008000000079c5 */ /* 0x000fe40000010000 */
[----:B------:R-:W-:-:S08]  /*14560*/  WARPGROUP.ARRIVE ;  /* 0x00000000000079c5 */ /* 0x000fd00000000000 */
[----:B------:R-:W-:Y:S01]  /*14570*/  QGMMA.64x96x32.F32.E4M3.E4M3 R88, R140, gdesc[UR4], R88, gsb0 ;  /* 0x016000048c587df3 */ /* 0x000fe20008000858 */
[----:B------:R-:W-:Y:S02]  /*14580*/  R2UR UR6, R12 ;  /* 0x000000000c0672ca */ /* 0x000fe400000e0000 */
[----:B------:R-:W-:Y:S01]  /*14590*/  R2UR UR7, R13 ;  /* 0x000000000d0772ca */ /* 0x000fe200000e0000 */
[----:B------:R-:W0:Y:S08]  /*145a0*/  @P1 LDC R12, c[0x0][0x450] ;  /* 0x00011400ff0c1b82 */ /* 0x000e300000000800 */
[----:B------:R-:W1:Y:S01]  /*145b0*/  @P1 LDC R13, c[0x0][0x44c] ;  /* 0x00011300ff0d1b82 */ /* 0x000e620000000800 */
[----:B------:R-:W-:-:S02]  /*145c0*/  WARPGROUP.DEPBAR.LE gsb0, 0x0 ;  /* 0x00008000000079c5 */ /* 0x000fc40000010000 */
[----:B------:R-:W-:-:S06]  /*145d0*/  WARPGROUP.ARRIVE ;  /* 0x00000000000079c5 */ /* 0x000fcc0000000000 */
[----:B------:R-:W-:Y:S01]  /*145e0*/  QGMMA.64x96x32.F32.E4M3.E4M3 R88, R136, gdesc[UR4], R88, gsb0 ;  /* 0x0160000488587df3 */ /* 0x000fe20008000858 */
[----:B---3--:R-:W-:Y:S02]  /*145f0*/  IMAD.IADD R3, R3, 0x1, R150 ;  /* 0x0000000103037824 */ /* 0x008fe400078e0296 */
[----:B------:R-:W3:Y:S02]  /*14600*/  LDC R150, c[0x0][0x9e4] ;  /* 0x00027900ff967b82 */ /* 0x000ee40000000800 */
[----:B-1----:R-:W-:-:S05]  /*14610*/  @P1 IMAD.HI.U32 R13, R3, R13, RZ ;  /* 0x0000000d030d1227 */ /* 0x002fca00078e00ff */
[----:B0-----:R-:W-:Y:S01]  /*14620*/  @P1 SHF.R.U32.HI R3, RZ, R12, R13 ;  /* 0x0000000cff031219 */ /* 0x001fe2000001160d */
[----:B------:R-:W-:Y:S02]  /*14630*/  @!P0 VIADD R12, R0, 0x19c40 ;  /* 0x00019c40000c8836 */ /* 0x000fe40000000000 */
[----:B------:R-:W-:-:S03]  /*14640*/  IMAD.SHL.U32 R0, R4, 0x80, RZ ;  /* 0x0000008004007824 */ /* 0x000fc600078e00ff */
[----:B------:R-:W-:Y:S02]  /*14650*/  @!P0 PRMT R12, RZ, 0x654, R12 ;  /* 0x00000654ff0c8816 */ /* 0x000fe4000000000c */
[----:B------:R-:W-:-:S05]  /*14660*/  IADD3 R13, -R0, 0x1, RZ ;  /* 0x00000001000d7810 */ /* 0x000fca0007ffe1ff */
[----:B--2---:R-:W-:Y:S01]  /*14670*/  IMAD R13, R154, -0x2, R13 ;  /* 0xfffffffe9a0d7824 */ /* 0x004fe200078e020d */
[----:B---3--:R-:W-:-:S04]  /*14680*/  ISETP.GE.AND P4, PT, R150, 0x1, PT ;  /* 0x000000019600780c */ /* 0x008fc80003f86270 */
[----:B----4-:R-:W-:-:S05]  /*14690*/  IADD3 R15, -R155, R13, R151 ;  /* 0x0000000d9b0f7210 */ /* 0x010fca0007ffe197 */
[C---:B------:R-:W-:Y:S02]  /*146a0*/  VIADD R14, R15.reuse, UR41 ;  /* 0x000000290f0e7c36 */ /* 0x040fe40008000000 */
[----:B------:R-:W-:Y:S01]  /*146b0*/  VIADD R15, R15, UR4 ;  /* 0x000000040f0f7c36 */ /* 0x000fe20008000000 */
[----:B------:R-:W-:Y:S02]  /*146c0*/  WARPGROUP.DEPBAR.LE gsb0, 0x0 ;  /* 0x00008000000079c5 */ /* 0x000fe40000010000 */
[----:B------:R-:W0:Y:S01]  /*146d0*/  SHFL.IDX PT, R138, R3, RZ, 0x1c1f ;  /* 0x001c1fff038a7589 */ /* 0x000e2200000e0000 */
[----:B------:R1:W-:Y:S01]  /*146e0*/  @!P0 SYNCS.ARRIVE.TRANS64.RED.A1T0 RZ, [R12+URZ], RZ ;  /* 0x000000ff0cff89a7 */ /* 0x0003e2000810043f */
[--C-:B0-----:R-:W-:Y:S02]  /*146f0*/  IMAD.IADD R136, R14, 0x1, R138.reuse ;  /* 0x000000010e887824 */ /* 0x101fe400078e028a */
[----:B------:R-:W-:Y:S01]  /*14700*/  IMAD.IADD R137, R15, 0x1, R138 ;  /* 0x000000010f897824 */ /* 0x000fe200078e028a */
[----:B-1----:R-:W-:Y:S06]  /*14710*/  @!P4 BRA `(.L_x_1300) ;  /* 0x000000000058c947 */ /* 0x002fec0003800000 */
        /* <DEDUP_REMOVED lines=12> */
.L_x_1302:
[----:B------:R-:W-:-:S05]  /*147e0*/  IMAD.U32 R139, RZ, RZ, UR38 ;  /* 0x00000026ff8b7e24 */ /* 0x000fca000f8e00ff */
[----:B------:R-:W-:-:S13]  /*147f0*/  ISETP.NE.AND P1, PT, R139, 0x1, PT ;  /* 0x000000018b00780c */ /* 0x000fda0003f25270 */
[----:B------:R-:W0:Y:S02]  /*14800*/  @P1 LDC.64 R12, c[0x0][0x9e8] ;  /* 0x00027a00ff0c1b82 */ /* 0x000e240000000a00 */
[----:B0-----:R-:W-:-:S05]  /*14810*/  @P1 IMAD.HI.U32 R12, R138, R12, RZ ;  /* 0x0000000c8a0c1227 */ /* 0x001fca00078e00ff */
[----:B------:R-:W-:-:S07]  /*14820*/  @P1 SHF.R.U32.HI R138, RZ, R13, R12 ;  /* 0x0000000dff8a1219 */ /* 0x000fce000001160c */
.L_x_1303:
[----:B------:R-:W-:Y:S05]  /*14830*/  BSYNC B1 ;  /* 0x0000000000017941 */ /* 0x000fea0003800000 */
.L_x_1301:
[----:B------:R-:W-:-:S04]  /*14840*/  IMAD R138, R138, R139, -R0 ;  /* 0x0000008b8a8a7224 */ /* 0x000fc800078e0a00 */
[----:B------:R-:W-:-:S05]  /*14850*/  IMAD R138, R154, -0x2, R138 ;  /* 0xfffffffe9a8a7824 */ /* 0x000fca00078e028a */
[----:B------:R-:W-:Y:S02]  /*14860*/  VIMNMX R137, R137, R138, !PT ;  /* 0x0000008a89897248 */ /* 0x000fe40007fe0100 */
[----:B------:R-:W-:-:S07]  /*14870*/  VIADDMNMX R136, R138, R139, R136, PT ;  /* 0x0000008b8a887246 */ /* 0x000fce0003800188 */
.L_x_1300:
        /* <DEDUP_REMOVED lines=113> */
.L_x_1306:
[----:B------:R-:W-:-:S05]  /*14f90*/  IMAD.U32 R136, RZ, RZ, UR38 ;  /* 0x00000026ff887e24 */ /* 0x000fca000f8e00ff */
[----:B------:R-:W-:-:S13]  /*14fa0*/  ISETP.NE.AND P1, PT, R136, 0x1, PT ;  /* 0x000000018800780c */ /* 0x000fda0003f25270 */
[----:B------:R-:W0:Y:S02]  /*14fb0*/  @P1 LDC.64 R12, c[0x0][0x9e8] ;  /* 0x00027a00ff0c1b82 */ /* 0x000e240000000a00 */
[----:B0-----:R-:W-:-:S05]  /*14fc0*/  @P1 IMAD.HI.U32 R12, R3, R12, RZ ;  /* 0x0000000c030c1227 */ /* 0x001fca00078e00ff */
[----:B------:R-:W-:-:S07]  /*14fd0*/  @P1 SHF.R.U32.HI R3, RZ, R13, R12 ;  /* 0x0000000dff031219 */ /* 0x000fce000001160c */
.L_x_1307:
[----:B------:R-:W-:Y:S05]  /*14fe0*/  BSYNC B1 ;  /* 0x0000000000017941 */ /* 0x000fea0003800000 */
.L_x_1305:
[----:B------:R-:W-:-:S04]  /*14ff0*/  IMAD R0, R3, R136, -R0 ;  /* 0x0000008803007224 */ /* 0x000fc800078e0a00 */
[----:B------:R-:W-:-:S05]  /*15000*/  IMAD R0, R154, -0x2, R0 ;  /* 0xfffffffe9a007824 */ /* 0x000fca00078e0200 */
[----:B------:R-:W-:Y:S02]  /*15010*/  VIMNMX R15, R15, R0, !PT ;  /* 0x000000000f0f7248 */ /* 0x000fe40007fe0100 */
[----:B------:R-:W-:-:S07]  /*15020*/  VIADDMNMX R14, R0, R136, R14, PT ;  /* 0x00000088000e7246 */ /* 0x000fce000380010e */
.L_x_1304:
        /* <DEDUP_REMOVED lines=8> */
[C---:B------:R-:W-:Y:S02]  /*150b0*/  ISETP.GT.AND P2, PT, R15.reuse, 0x8, P3 ;  /* 0x000000080f00780c */ /* 0x040fe40001f44270 */
        /* <DEDUP_REMOVED lines=65> */
[----:B------:R-:W-:Y:S02]  /*154d0*/  FMNMX.FTZ R0, R84, R0, !PT ;  /* 0x0000000054007209 */ /* 0x000fe40007810000 */
[----:B------:R-:W-:Y:S02]  /*154e0*/  FSEL R54, R54, -INF , !P2 ;  /* 0xff80000036367808 */ /* 0x000fe40005000000 */
[----:B------:R-:W-:Y:S02]  /*154f0*/  FSEL R55, R55, -INF , !P1 ;  /* 0xff80000037377808 */ /* 0x000fe40004800000 */
[----:B------:R-:W-:Y:S02]  /*15500*/  FMNMX.FTZ R0, R85, R0, !PT ;  /* 0x0000000055007209 */ /* 0x000fe40007810000 */
[----:B------:R-:W-:-:S02]  /*15510*/  ISETP.GT.AND P2, PT, R15, 0x40, P3 ;  /* 0x000000400f00780c */ /* 0x000fc40001f44270 */
[----:B------:R-:W-:Y:S01]  /*15520*/  ISETP.GT.AND P1, PT, R15, 0x41, P3 ;  /* 0x000000410f00780c */ /* 0x000fe20001f24270 */
[----:B------:R-:W0:Y:S01]  /*15530*/  SHFL.BFLY PT, R3, R0, 0x2, 0x1f ;  /* 0x0c401f0000037f89 */ /* 0x000e2200000e0000 */
[C---:B------:R-:W-:Y:S02]  /*15540*/  ISETP.LT.OR P2, PT, R14.reuse, 0x41, P2 ;  /* 0x000000410e00780c */ /* 0x040fe40001741670 */
[----:B------:R-:W-:Y:S02]  /*15550*/  ISETP.LT.OR P1, PT, R14, 0x42, P1 ;  /* 0x000000420e00780c */ /* 0x000fe40000f21670 */
[----:B------:R-:W-:Y:S02]  /*15560*/  FSEL R58, R58, -INF , !P2 ;  /* 0xff8000003a3a7808 */ /* 0x000fe40005000000 */
[----:B------:R-:W-:Y:S02]  /*15570*/  FSEL R59, R59, -INF , !P1 ;  /* 0xff8000003b3b7808 */ /* 0x000fe40004800000 */
[----:B------:R-:W-:-:S02]  /*15580*/  ISETP.GT.AND P2, PT, R15, 0x48, P3 ;  /* 0x000000480f00780c */ /* 0x000fc40001f44270 */
[----:B------:R-:W-:Y:S02]  /*15590*/  ISETP.GT.AND P1, PT, R15, 0x49, P3 ;  /* 0x000000490f00780c */ /* 0x000fe40001f24270 */
        /* <DEDUP_REMOVED lines=8> */
[----:B------:R-:W-:Y:S02]  /*15620*/  LOP3.LUT R22, R22, 0xbfffffff, RZ, 0xc0, !PT ;  /* 0xbfffffff16167812 */ /* 0x000fe400078ec0ff */
[----:B------:R-:W-:Y:S02]  /*15630*/  FSEL R66, R66, -INF , !P2 ;  /* 0xff80000042427808 */ /* 0x000fe40005000000 */
[----:B------:R-:W-:-:S02]  /*15640*/  FSEL R67, R67, -INF , !P1 ;  /* 0xff80000043437808 */ /* 0x000fc40004800000 */
[C---:B------:R-:W-:Y:S02]  /*15650*/  ISETP.GT.AND P2, PT, R15.reuse, 0x58, P3 ;  /* 0x000000580f00780c */ /* 0x040fe40001f44270 */
[C---:B------:R-:W-:Y:S02]  /*15660*/  ISETP.GT.AND P1, PT, R15.reuse, 0x59, P3 ;  /* 0x000000590f00780c */ /* 0x040fe40001f24270 */
[----:B------:R-:W-:Y:S02]  /*15670*/  @P0 LOP3.LUT R22, R22, 0x40000000, RZ, 0xfc, !PT ;  /* 0x4000000016160812 */ /* 0x000fe400078efcff */
[----:B0-----:R-:W-:Y:S02]  /*15680*/  FMNMX.FTZ R3, R0, R3, !PT ;  /* 0x0000000300037209 */ /* 0x001fe40007810000 */
[----:B------:R-:W-:Y:S02]  /*15690*/  ISETP.GT.AND P0, PT, R15, RZ, P3 ;  /* 0x000000ff0f00720c */ /* 0x000fe40001f04270 */
[C---:B------:R-:W-:Y:S01]  /*156a0*/  ISETP.LT.OR P2, PT, R14.reuse, 0x59, P2 ;  /* 0x000000590e00780c */ /* 0x040fe20001741670 */
[----:B------:R-:W0:Y:S01]  /*156b0*/  SHFL.BFLY PT, R0, R3, 0x1, 0x1f ;  /* 0x0c201f0003007f89 */ /* 0x000e2200000e0000 */
[----:B------:R-:W-:-:S02]  /*156c0*/  ISETP.LT.OR P1, PT, R14, 0x5a, P1 ;  /* 0x0000005a0e00780c */ /* 0x000fc40000f21670 */
[----:B------:R-:W-:Y:S02]  /*156d0*/  FSEL R70, R70, -INF , !P2 ;  /* 0xff80000046467808 */ /* 0x000fe40005000000 */
[----:B------:R-:W-:Y:S02]  /*156e0*/  FSEL R71, R71, -INF , !P1 ;  /* 0xff80000047477808 */ /* 0x000fe40004800000 */
[C---:B------:R-:W-:Y:S02]  /*156f0*/  ISETP.GT.AND P2, PT, R15.reuse, 0x60, P3 ;  /* 0x000000600f00780c */ /* 0x040fe40001f44270 */
[----:B------:R-:W-:Y:S02]  /*15700*/  ISETP.GT.AND P1, PT, R15, 0x61, P3 ;  /* 0x000000610f00780c */ /* 0x000fe40001f24270 */
[----:B------:R-:W-:Y:S02]  /*15710*/  LOP3.LUT R22, R22, 0xfffffff7, RZ, 0xc0, !PT ;  /* 0xfffffff716167812 */ /* 0x000fe400078ec0ff */
[----:B------:R-:W-:-:S02]  /*15720*/  ISETP.LT.OR P2, PT, R14, 0x61, P2 ;  /* 0x000000610e00780c */ /* 0x000fc40001741670 */
[----:B------:R-:W-:Y:S02]  /*15730*/  ISETP.LT.OR P1, PT, R14, 0x62, P1 ;  /* 0x000000620e00780c */ /* 0x000fe40000f21670 */
[----:B------:R-:W-:Y:S02]  /*15740*/  @P0 LOP3.LUT R22, R22, 0x8, RZ, 0xfc, !PT ;  /* 0x0000000816160812 */ /* 0x000fe400078efcff */
[----:B------:R-:W-:Y:S02]  /*15750*/  FSEL R74, R74, -INF , !P2 ;  /* 0xff8000004a4a7808 */ /* 0x000fe40005000000 */
[----:B------:R-:W-:Y:S02]  /*15760*/  FSEL R75, R75, -INF , !P1 ;  /* 0xff8000004b4b7808 */ /* 0x000fe40004800000 */
[C---:B------:R-:W-:Y:S02]  /*15770*/  ISETP.GT.AND P4, PT, R15.reuse, 0x68, P3 ;  /* 0x000000680f00780c */ /* 0x040fe40001f84270 */
[----:B------:R-:W-:-:S02]  /*15780*/  ISETP.GT.AND P5, PT, R15, 0x69, P3 ;  /* 0x000000690f00780c */ /* 0x000fc40001fa4270 */
[C---:B------:R-:W-:Y:S02]  /*15790*/  ISETP.GT.AND P6, PT, R15.reuse, 0x70, P3 ;  /* 0x000000700f00780c */ /* 0x040fe40001fc4270 */
[C---:B------:R-:W-:Y:S02]  /*157a0*/  ISETP.GT.AND P2, PT, R15.reuse, 0x71, P3 ;  /* 0x000000710f00780c */ /* 0x040fe40001f44270 */
[C---:B------:R-:W-:Y:S02]  /*157b0*/  ISETP.GT.AND P1, PT, R15.reuse, 0x78, P3 ;  /* 0x000000780f00780c */ /* 0x040fe40001f24270 */
[----:B------:R-:W-:Y:S02]  /*157c0*/  ISETP.GT.AND P0, PT, R15, 0x79, P3 ;  /* 0x000000790f00780c */ /* 0x000fe40001f04270 */
[----:B------:R-:W-:Y:S02]  /*157d0*/  LOP3.LUT P3, RZ, R22, 0x8, RZ, 0xc0, !PT ;  /* 0x0000000816ff7812 */ /* 0x000fe4000786c0ff */
[----:B0-----:R-:W-:-:S02]  /*157e0*/  FMNMX.FTZ R3, R3, R0, !PT ;  /* 0x0000000003037209 */ /* 0x001fc40007810000 */
[----:B------:R-:W-:Y:S02]  /*157f0*/  ISETP.LT.OR P3, PT, R14, 0x1, P3 ;  /* 0x000000010e00780c */ /* 0x000fe40001f61670 */
[----:B------:R-:W-:Y:S01]  /*15800*/  LOP3.LUT R22, R22, 0xfffffffd, RZ, 0xc0, !PT ;  /* 0xfffffffd16167812 */ /* 0x000fe200078ec0ff */
[----:B------:R-:W-:-:S01]  /*15810*/  FFMA.FTZ R13, R2, R3, -8 ;  /* 0xc1000000020d7423 */ /* 0x000fc20000010003 */
[----:B------:R-:W-:Y:S02]  /*15820*/  FSEL R26, R26, -INF , !P3 ;  /* 0xff8000001a1a7808 */ /* 0x000fe40005800000 */
[----:B------:R-:W-:Y:S02]  /*15830*/  ISETP.LT.OR P6, PT, R14, 0x71, P6 ;  /* 0x000000710e00780c */ /* 0x000fe400037c1670 */
[----:B------:R-:W-:Y:S02]  /*15840*/  FMNMX.FTZ R0, R26, R7, !PT ;  /* 0x000000071a007209 */ /* 0x000fe40007810000 */
[----:B------:R-:W-:-:S02]  /*15850*/  @P0 LOP3.LUT R22, R22, 0x2, RZ, 0xfc, !PT ;  /* 0x0000000216160812 */ /* 0x000fc400078efcff */
[----:B------:R-:W-:Y:S02]  /*15860*/  FMNMX.FTZ R0, R27, R0, !PT ;  /* 0x000000001b007209 */ /* 0x000fe40007810000 */
[----:B------:R-:W-:Y:S02]  /*15870*/  ISETP.LT.OR P0, PT, R14, 0x69, P4 ;  /* 0x000000690e00780c */ /* 0x000fe40002701670 */
[----:B------:R-:W-:Y:S02]  /*15880*/  FMNMX.FTZ R0, R30, R0, !PT ;  /* 0x000000001e007209 */ /* 0x000fe40007810000 */
[C---:B------:R-:W-:Y:S02]  /*15890*/  LOP3.LUT P4, RZ, R22.reuse, 0x2, RZ, 0xc0, !PT ;  /* 0x0000000216ff7812 */ /* 0x040fe4000788c0ff */
[----:B------:R-:W-:Y:S02]  /*158a0*/  FMNMX.FTZ R0, R31, R0, !PT ;  /* 0x000000001f007209 */ /* 0x000fe40007810000 */
[----:B------:R-:W-:-:S02]  /*158b0*/  LOP3.LUT R22, R22, 0xffffffef, RZ, 0xc0, !PT ;  /* 0xffffffef16167812 */ /* 0x000fc400078ec0ff */
[----:B------:R-:W-:Y:S02]  /*158c0*/  FMNMX.FTZ R0, R34, R0, !PT ;  /* 0x0000000022007209 */ /* 0x000fe40007810000 */
[----:B------:R-:W-:Y:S02]  /*158d0*/  ISETP.LT.OR P2, PT, R14, 0x72, P2 ;  /* 0x000000720e00780c */ /* 0x000fe40001741670 */
[----:B------:R-:W-:Y:S02]  /*158e0*/  FMNMX.FTZ R0, R35, R0, !PT ;  /* 0x0000000023007209 */ /* 0x000fe40007810000 */
[----:B------:R-:W-:Y:S02]  /*158f0*/  @P0 LOP3.LUT R22, R22, 0x10, RZ, 0xfc, !PT ;  /* 0x0000001016160812 */ /* 0x000fe400078efcff */
[----:B------:R-:W-:Y:S02]  /*15900*/  FMNMX.FTZ R0, R38, R0, !PT ;  /* 0x0000000026007209 */ /* 0x000fe40007810000 */
[----:B------:R-:W-:-:S02]  /*15910*/  ISETP.LT.OR P0, PT, R14, 0x6a, P5 ;  /* 0x0000006a0e00780c */ /* 0x000fc40002f01670 */
[----:B------:R-:W-:Y:S02]  /*15920*/  FMNMX.FTZ R0, R39, R0, !PT ;  /* 0x0000000027007209 */ /* 0x000fe40007810000 */
[C---:B------:R-:W-:Y:S02]  /*15930*/  FSETP.NEU.FTZ.AND P5, PT, R3.reuse, -INF , PT ;  /* 0xff8000000300780b */ /* 0x040fe40003fbd000 */
[----:B------:R-:W-:Y:S02]  /*15940*/  FMNMX.FTZ R0, R42, R0, !PT ;  /* 0x000000002a007209 */ /* 0x000fe40007810000 */
[----:B------:R-:W-:Y:S02]  /*15950*/  FSEL R12, R3, RZ, P5 ;  /* 0x000000ff030c7208 */ /* 0x000fe40002800000 */
[----:B------:R-:W-:Y:S02]  /*15960*/  FMNMX.FTZ R0, R43, R0, !PT ;  /* 0x000000002b007209 */ /* 0x000fe40007810000 */
[----:B------:R-:W-:Y:S01]  /*15970*/  FSEL R13, R13, RZ, P5 ;  /* 0x000000ff0d0d7208 */ /* 0x000fe20002800000 */
[----:B------:R-:W-:Y:S01]  /*15980*/  FADD.FTZ R12, -R12, R20 ;  /* 0x000000140c0c7221 */ /* 0x000fe20000010100 */
[----:B------:R-:W-:-:S02]  /*15990*/  FMNMX.FTZ R0, R46, R0, !PT ;  /* 0x000000002e007209 */ /* 0x000fc40007810000 */
[----:B------:R-:W-:Y:S01]  /*159a0*/  LOP3.LUT P5, RZ, R22, 0x10, RZ, 0xc0, !PT ;  /* 0x0000001016ff7812 */ /* 0x000fe200078ac0ff */
[----:B------:R-:W-:-:S01]  /*159b0*/  FFMA.FTZ R24, R2, R24, -R13 ;  /* 0x0000001802187223 */ /* 0x000fc2000001080d */
[----:B------:R-:W-:Y:S01]  /*159c0*/  FMNMX.FTZ R0, R47, R0, !PT ;  /* 0x000000002f007209 */ /* 0x000fe20007810000 */
[----:B------:R-:W-:Y:S01]  /*159d0*/  FMUL.FTZ R12, R2, R12 ;  /* 0x0000000c020c7220 */ /* 0x000fe20000410000 */
[----:B------:R-:W-:Y:S01]  /*159e0*/  FSEL R78, R78, -INF , !P5 ;  /* 0xff8000004e4e7808 */ /* 0x000fe20006800000 */
[----:B------:R-:W-:-:S01]  /*159f0*/  FFMA.FTZ R25, R2, R25, -R13 ;  /* 0x0000001902197223 */ /* 0x000fc2000001080d */
[----:B------:R-:W-:Y:S01]  /*15a00*/  FMNMX.FTZ R0, R50, R0, !PT ;  /* 0x0000000032007209 */ /* 0x000fe20007810000 */
[----:B------:R-:W-:Y:S01]  /*15a10*/  MUFU.EX2 R24, R24 ;  /* 0x0000001800187308 */ /* 0x000fe20000000800 */
[----:B------:R-:W-:Y:S01]  /*15a20*/  FSEL R79, R79, -INF , !P0 ;  /* 0xff8000004f4f7808 */ /* 0x000fe20004000000 */
[C-C-:B------:R-:W-:Y:S01]  /*15a30*/  FFMA.FTZ R28, R2.reuse, R28, -R13.reuse ;  /* 0x0000001c021c7223 */ /* 0x140fe2000001080d */
[----:B------:R-:W-:Y:S01]  /*15a40*/  FMNMX.FTZ R0, R51, R0, !PT ;  /* 0x0000000033007209 */ /* 0x000fe20007810000 */
[--C-:B------:R-:W-:Y:S01]  /*15a50*/  FFMA.FTZ R29, R2, R29, -R13.reuse ;  /* 0x0000001d021d7223 */ /* 0x100fe2000001080d */
[----:B------:R-:W-:Y:S01]  /*15a60*/  FSEL R82, R82, -INF , !P6 ;  /* 0xff80000052527808 */ /* 0x000fe20007000000 */
[--C-:B------:R-:W-:Y:S01]  /*15a70*/  FFMA.FTZ R32, R2, R32, -R13.reuse ;  /* 0x0000002002207223 */ /* 0x100fe2000001080d */
[----:B------:R-:W-:Y:S01]  /*15a80*/  FMNMX.FTZ R0, R54, R0, !PT ;  /* 0x0000000036007209 */ /* 0x000fe20007810000 */
[----:B------:R-:W0:Y:S01]  /*15a90*/  MUFU.EX2 R12, R12 ;  /* 0x0000000c000c7308 */ /* 0x000e220000000800 */
[----:B------:R-:W-:Y:S01]  /*15aa0*/  ISETP.LT.OR P1, PT, R14, 0x79, P1 ;  /* 0x000000790e00780c */ /* 0x000fe20000f21670 */
[C-C-:B------:R-:W-:Y:S01]  /*15ab0*/  FFMA.FTZ R33, R2.reuse, R33, -R13.reuse ;  /* 0x0000002102217223 */ /* 0x140fe2000001080d */
[----:B------:R-:W-:Y:S01]  /*15ac0*/  FMNMX.FTZ R0, R55, R0, !PT ;  /* 0x0000000037007209 */ /* 0x000fe20007810000 */
[C-C-:B------:R-:W-:Y:S01]  /*15ad0*/  FFMA.FTZ R36, R2.reuse, R36, -R13.reuse ;  /* 0x0000002402247223 */ /* 0x140fe2000001080d */
[----:B------:R-:W-:Y:S01]  /*15ae0*/  FSEL R83, R83, -INF , !P2 ;  /* 0xff80000053537808 */ /* 0x000fe20005000000 */
[--C-:B------:R-:W-:Y:S01]  /*15af0*/  FFMA.FTZ R37, R2, R37, -R13.reuse ;  /* 0x0000002502257223 */ /* 0x100fe2000001080d */
[----:B------:R-:W-:Y:S01]  /*15b00*/  FMNMX.FTZ R0, R58, R0, !PT ;  /* 0x000000003a007209 */ /* 0x000fe20007810000 */
[----:B------:R-:W1:Y:S01]  /*15b10*/  MUFU.EX2 R25, R25 ;  /* 0x0000001900197308 */ /* 0x000e620000000800 */
[----:B------:R-:W-:Y:S01]  /*15b20*/  ISETP.LT.OR P4, PT, R14, 0x7a, P4 ;  /* 0x0000007a0e00780c */ /* 0x000fe20002781670 */
[C-C-:B------:R-:W-:Y:S01]  /*15b30*/  FFMA.FTZ R40, R2.reuse, R40, -R13.reuse ;  /* 0x0000002802287223 */ /* 0x140fe2000001080d */
[----:B------:R-:W-:Y:S01]  /*15b40*/  FMNMX.FTZ R0, R59, R0, !PT ;  /* 0x000000003b007209 */ /* 0x000fe20007810000 */
[--C-:B------:R-:W-:Y:S01]  /*15b50*/  FFMA.FTZ R41, R2, R41, -R13.reuse ;  /* 0x0000002902297223 */ /* 0x100fe2000001080d */
[----:B------:R-:W-:Y:S01]  /*15b60*/  FSEL R86, R86, -INF , !P1 ;  /* 0xff80000056567808 */ /* 0x000fe20004800000 */
[--C-:B------:R-:W-:Y:S01]  /*15b70*/  FFMA.FTZ R44, R2, R44, -R13.reuse ;  /* 0x0000002c022c7223 */ /* 0x100fe2000001080d */
[----:B------:R-:W-:Y:S01]  /*15b80*/  FMNMX.FTZ R0, R62, R0, !PT ;  /* 0x000000003e007209 */ /* 0x000fe20007810000 */
[----:B------:R-:W-:Y:S01]  /*15b90*/  MUFU.EX2 R28, R28 ;  /* 0x0000001c001c7308 */ /* 0x000fe20000000800 */
[----:B------:R-:W-:Y:S01]  /*15ba0*/  FSEL R87, R87, -INF , !P4 ;  /* 0xff80000057577808 */ /* 0x000fe20006000000 */
[----:B0-----:R-:W-:Y:S01]  /*15bb0*/  FFMA.FTZ R6, R12, R6, R24 ;  /* 0x000000060c067223 */ /* 0x001fe20000010018 */
[----:B------:R-:W-:Y:S01]  /*15bc0*/  FMNMX.FTZ R0, R63, R0, !PT ;  /* 0x000000003f007209 */ /* 0x000fe20007810000 */
[C-C-:B------:R-:W-:Y:S01]  /*15bd0*/  FFMA.FTZ R45, R2.reuse, R45, -R13.reuse ;  /* 0x0000002d022d7223 */ /* 0x140fe2000001080d */
[----:B------:R-:W-:-:S01]  /*15be0*/  FFMA.FTZ R48, R2, R48, -R13 ;  /* 0x0000003002307223 */ /* 0x000fc2000001080d */
[----:B------:R-:W-:Y:S01]  /*15bf0*/  FFMA.FTZ R49, R2, R49, -R13 ;  /* 0x0000003102317223 */ /* 0x000fe2000001080d */
[----:B------:R-:W-:Y:S01]  /*15c00*/  FMNMX.FTZ R0, R66, R0, !PT ;  /* 0x0000000042007209 */ /* 0x000fe20007810000 */
[----:B------:R-:W-:Y:S01]  /*15c10*/  MUFU.EX2 R29, R29 ;  /* 0x0000001d001d7308 */ /* 0x000fe20000000800 */
[----:B-1----:R-:W-:-:S01]  /*15c20*/  FADD.FTZ R6, R25, R6 ;  /* 0x0000000619067221 */ /* 0x002fc20000010000 */
[C-C-:B------:R-:W-:Y:S01]  /*15c30*/  FFMA.FTZ R52, R2.reuse, R52, -R13.reuse ;  /* 0x0000003402347223 */ /* 0x140fe2000001080d */
[----:B------:R-:W-:Y:S01]  /*15c40*/  FMNMX.FTZ R0, R67, R0, !PT ;  /* 0x0000000043007209 */ /* 0x000fe20007810000 */
[C-C-:B------:R-:W-:Y:S01]  /*15c50*/  FFMA.FTZ R53, R2.reuse, R53, -R13.reuse ;  /* 0x0000003502357223 */ /* 0x140fe2000001080d */
[----:B------:R-:W-:-:S01]  /*15c60*/  FFMA.FTZ R56, R2, R56, -R13 ;  /* 0x0000003802387223 */ /* 0x000fc2000001080d */
[--C-:B------:R-:W-:Y:S01]  /*15c70*/  FFMA.FTZ R57, R2, R57, -R13.reuse ;  /* 0x0000003902397223 */ /* 0x100fe2000001080d */
[----:B------:R-:W-:Y:S01]  /*15c80*/  FMNMX.FTZ R0, R70, R0, !PT ;  /* 0x0000000046007209 */ /* 0x000fe20007810000 */
[----:B------:R-:W-:Y:S01]  /*15c90*/  MUFU.EX2 R32, R32 ;  /* 0x0000002000207308 */ /* 0x000fe20000000800 */
[----:B------:R-:W-:-:S01]  /*15ca0*/  FFMA.FTZ R60, R2, R60, -R13 ;  /* 0x0000003c023c7223 */ /* 0x000fc2000001080d */
        /* <DEDUP_REMOVED lines=20> */
[----:B------:R-:W-:-:S02]  /*15df0*/  ISETP.NE.AND P5, PT, R136, 0x3, PT ;  /* 0x000000038800780c */ /* 0x000fc40003fa5270 */
[----:B------:R-:W-:Y:S01]  /*15e00*/  FMNMX.FTZ R0, R82, R0, !PT ;  /* 0x0000000052007209 */ /* 0x000fe20007810000 */
[----:B------:R-:W-:Y:S01]  /*15e10*/  MUFU.EX2 R37, R37 ;  /* 0x0000002500257308 */ /* 0x000fe20000000800 */
[----:B------:R-:W-:Y:S02]  /*15e20*/  LOP3.LUT P0, RZ, R22, 0x40000000, RZ, 0xc0, !PT ;  /* 0x4000000016ff7812 */ /* 0x000fe4000780c0ff */
[----:B------:R-:W-:-:S04]  /*15e30*/  FMNMX.FTZ R0, R83, R0, !PT ;  /* 0x0000000053007209 */ /* 0x000fc80007810000 */
[----:B------:R-:W-:Y:S01]  /*15e40*/  FMNMX.FTZ R0, R86, R0, !PT ;  /* 0x0000000056007209 */ /* 0x000fe20007810000 */
[----:B------:R-:W-:Y:S03]  /*15e50*/  MUFU.EX2 R40, R40 ;  /* 0x0000002800287308 */ /* 0x000fe60000000800 */
[----:B------:R-:W-:-:S05]  /*15e60*/  FMNMX.FTZ R0, R87, R0, !PT ;  /* 0x0000000057007209 */ /* 0x000fca0007810000 */
[----:B------:R-:W0:Y:S01]  /*15e70*/  SHFL.BFLY PT, R14, R0, 0x2, 0x1f ;  /* 0x0c401f00000e7f89 */ /* 0x000e2200000e0000 */
[----:B------:R-:W-:Y:S08]  /*15e80*/  MUFU.EX2 R41, R41 ;  /* 0x0000002900297308 */ /* 0x000ff00000000800 */
[----:B------:R-:W-:Y:S08]  /*15e90*/  MUFU.EX2 R44, R44 ;  /* 0x0000002c002c7308 */ /* 0x000ff00000000800 */
[----:B------:R-:W-:Y:S01]  /*15ea0*/  MUFU.EX2 R45, R45 ;  /* 0x0000002d002d7308 */ /* 0x000fe20000000800 */
[----:B0-----:R-:W-:-:S07]  /*15eb0*/  FMNMX.FTZ R0, R0, R14, !PT ;  /* 0x0000000e00007209 */ /* 0x001fce0007810000 */
[----:B------:R-:W-:Y:S01]  /*15ec0*/  MUFU.EX2 R48, R48 ;  /* 0x0000003000307308 */ /* 0x000fe20000000800 */
[----:B------:R-:W0:Y:S07]  /*15ed0*/  SHFL.BFLY PT, R14, R0, 0x1, 0x1f ;  /* 0x0c201f00000e7f89 */ /* 0x000e2e00000e0000 */
[----:B------:R-:W-:Y:S08]  /*15ee0*/  MUFU.EX2 R49, R49 ;  /* 0x0000003100317308 */ /* 0x000ff00000000800 */
[----:B------:R-:W-:Y:S08]  /*15ef0*/  MUFU.EX2 R52, R52 ;  /* 0x0000003400347308 */ /* 0x000ff00000000800 */
[----:B------:R-:W-:Y:S01]  /*15f00*/  MUFU.EX2 R53, R53 ;  /* 0x0000003500357308 */ /* 0x000fe20000000800 */
[----:B0-----:R-:W-:-:S04]  /*15f10*/  FMNMX.FTZ R0, R0, R14, !PT ;  /* 0x0000000e00007209 */ /* 0x001fc80007810000 */
[----:B------:R-:W-:-:S03]  /*15f20*/  FSETP.NEU.FTZ.AND P1, PT, R0, -INF , PT ;  /* 0xff8000000000780b */ /* 0x000fc60003f3d000 */
[----:B------:R-:W-:Y:S01]  /*15f30*/  MUFU.EX2 R56, R56 ;  /* 0x0000003800387308 */ /* 0x000fe20000000800 */
[----:B------:R-:W-:-:S05]  /*15f40*/  FSEL R14, R0, RZ, P1 ;  /* 0x000000ff000e7208 */ /* 0x000fca0000800000 */
[----:B------:R-:W-:Y:S01]  /*15f50*/  FADD.FTZ R7, -R14, R7 ;  /* 0x000000070e077221 */ /* 0x000fe20000010100 */
[----:B------:R-:W-:-:S01]  /*15f60*/  FFMA.FTZ R14, R2, R0, -8 ;  /* 0xc1000000020e7423 */ /* 0x000fc20000010000 */
[----:B------:R-:W-:Y:S02]  /*15f70*/  MUFU.EX2 R57, R57 ;  /* 0x0000003900397308 */ /* 0x000fe40000000800 */
[----:B------:R-:W-:Y:S02]  /*15f80*/  FMUL.FTZ R7, R2, R7 ;  /* 0x0000000702077220 */ /* 0x000fe40000410000 */
[----:B------:R-:W-:-:S04]  /*15f90*/  FSEL R15, R14, RZ, P1 ;  /* 0x000000ff0e0f7208 */ /* 0x000fc80000800000 */
        /* <DEDUP_REMOVED lines=38> */
[----:B------:R-:W-:Y:S01]  /*16200*/  FADD.FTZ R5, R29, R5 ;  /* 0x000000051d057221 */ /* 0x000fe20000010000 */
[----:B------:R-:W-:-:S01]  /*16210*/  FFMA.FTZ R86, R2, R86, -R15 ;  /* 0x0000005602567223 */ /* 0x000fc2000001080f */
[----:B------:R-:W1:Y:S01]  /*16220*/  MUFU.EX2 R34, R34 ;  /* 0x0000002200227308 */ /* 0x000e620000000800 */
[----:B--2---:R-:W-:-:S01]  /*16230*/  FADD.FTZ R6, R30, R14 ;  /* 0x0000000e1e067221 */ /* 0x004fc20000010000 */
[----:B------:R-:W-:Y:S01]  /*16240*/  FADD.FTZ R5, R32, R5 ;  /* 0x0000000520057221 */ /* 0x000fe20000010000 */
[----:B------:R-:W-:-:S03]  /*16250*/  FFMA.FTZ R15, R2, R87, -R15 ;  /* 0x00000057020f7223 */ /* 0x000fc6000001080f */
        /* <DEDUP_REMOVED lines=99> */
.L_x_1308:
[----:B------:R-:W2:Y:S01]  /*16890*/  LDL R14, [R1+0x1c] ;  /* 0x00001c00010e7983 */ /* 0x000ea20000100800 */
[----:B------:R-:W-:-:S05]  /*168a0*/  VIADD R21, R21, 0x19c60 ;  /* 0x00019c6015157836 */ /* 0x000fca0000000000 */
[----:B--2---:R-:W-:Y:S02]  /*168b0*/  PRMT R21, R14, 0x654, R21 ;  /* 0x000006540e157816 */ /* 0x004fe40000000015 */
[----:B------:R-:W2:Y:S01]  /*168c0*/  LDL R14, [R1+0x44] ;  /* 0x00004400010e7983 */ /* 0x000ea20000100800 */
[----:B------:R-:W-:Y:S01]  /*168d0*/  F2FP.SATFINITE.E4M3.F32.PACK_AB_MERGE_C R28, R29, R28, RZ ;  /* 0x0000001c1d1c723e */ /* 0x000fe200048070ff */
[----:B------:R0:W-:Y:S01]  /*168e0*/  SYNCS.ARRIVE.TRANS64.RED.A1T0 RZ, [R21+URZ], RZ ;  /* 0x000000ff15ff79a7 */ /* 0x0001e2000810043f */
        /* <DEDUP_REMOVED lines=92> */
[C---:B--2---:R-:W-:Y:S01]  /*16eb0*/  ISETP.GT.AND P1, PT, R4.reuse, R14, PT ;  /* 0x0000000e0400720c */ /* 0x044fe20003f24270 */
[----:B------:R-:W-:-:S12]  /*16ec0*/  VIADD R4, R4, 0xffffffff ;  /* 0xffffffff04047836 */ /* 0x000fd80000000000 */
[----:B0-----:R-:W-:Y:S05]  /*16ed0*/  @P1 BRA `(.L_x_1309) ;  /* 0xffffffd0002c1947 */ /* 0x001fea000383ffff */
.L_x_1289:
[----:B------:R-:W-:Y:S05]  /*16ee0*/  BSYNC B0 ;  /* 0x0000000000007941 */ /* 0x000fea0003800000 */
.L_x_1288:
[----:B------:R-:W-:Y:S01]  /*16ef0*/  IMAD.U32 R14, RZ, RZ, UR36 ;  /* 0x00000024ff0e7e24 */ /* 0x000fe2000f8e00ff */
[----:B------:R-:W-:Y:S06]  /*16f00*/  BAR.ARV 0x8, 0x200 ;  /* 0x0208000000007b1d */ /* 0x000fec0000002000 */
[----:B------:R-:W-:-:S13]  /*16f10*/  ISETP.NE.AND P1, PT, R14, 0x3, PT ;  /* 0x000000030e00780c */ /* 0x000fda0003f25270 */
[----:B------:R-:W-:Y:S05]  /*16f20*/  @!P1 BRA `(.L_x_1310) ;  /* 0x0000000000049947 */ /* 0x000fea0003800000 */
[----:B------:R-:W-:Y:S01]  /*16f30*/  BPT.TRAP 0x1 ;  /* 0x000000040000795c */ /* 0x000fe20000300000 */
.L_x_1310:
[----:B------:R-:W-:Y:S01]  /*16f40*/  IMAD R4, R17, 0x8, R16 ;  /* 0x0000000811047824 */ /* 0x000fe200078e0210 */
[----:B------:R-:W-:-:S04]  /*16f50*/  SHF.L.U32 R7, R19, 0x1f, RZ ;  /* 0x0000001f13077819 */ /* 0x000fc800000006ff */
[----:B------:R0:W1:Y:S01]  /*16f60*/  SYNCS.PHASECHK.TRANS64.TRYWAIT P0, [R4+URZ+0x19c50], R7 ;  /* 0x019c5007040075a7 */ /* 0x000062000800017f */
[----:B------:R-:W-:Y:S05]  /*16f70*/  @!P1 BRA `(.L_x_1311) ;  /* 0x0000000000049947 */ /* 0x000fea0003800000 */
[----:B------:R-:W-:Y:S01]  /*16f80*/  BPT.TRAP 0x1 ;  /* 0x000000040000795c */ /* 0x000fe20000300000 */
.L_x_1311:
[----:B------:R-:W-:Y:S04]  /*16f90*/  BSSY B0, `(.L_x_1312) ;  /* 0x0000004000007945 */ /* 0x000fe80003800000 */
[----:B-1----:R-:W-:Y:S05]  /*16fa0*/  @P0 BRA `(.L_x_1313) ;  /* 0x0000000000080947 */ /* 0x002fea0003800000 */
[----:B------:R-:W1:Y:S02]  /*16fb0*/  SYNCS.PHASECHK.TRANS64.TRYWAIT P0, [R4+URZ+0x19c50], R7 ;  /* 0x019c5007040075a7 */ /* 0x000e64000800017f */
[----:B-1----:R-:W-:Y:S05]  /*16fc0*/  @!P0 BRA `(.L_x_1314) ;  /* 0x000000a400588947 */ /* 0x002fea0003800000 */
.L_x_1313:
[----:B------:R-:W-:Y:S05]  /*16fd0*/  BSYNC B0 ;  /* 0x0000000000007941 */ /* 0x000fea0003800000 */
.L_x_1312:
[----:B------:R-:W0:Y:S01]  /*16fe0*/  LDL.LU R20, [R1+0x2c] ;  /* 0x00002c0001147983 */ /* 0x000e220000300800 */
[----:B------:R-:W-:-:S03]  /*16ff0*/  ULDC.64 UR4, c[0x0][0x9a0] ;  /* 0x0002680000047ab9 */ /* 0x000fc60000000a00 */
[----:B------:R-:W2:Y:S01]  /*17000*/  LDL.LU R15, [R1+0x28] ;  /* 0x00002800010f7983 */ /* 0x000ea20000300800 */
[----:B------:R-:W-:Y:S01]  /*17010*/  VIADD R16, R16, 0x3000 ;  /* 0x0000300010107836 */ /* 0x000fe20000000000 */
[----:B------:R-:W-:Y:S01]  /*17020*/  ISETP.NE.U32.AND P0, PT, RZ, UR4, PT ;  /* 0x00000004ff007c0c */ /* 0x000fe2000bf05070 */
[----:B------:R-:W-:Y:S01]  /*17030*/  IMAD.MOV.U32 R9, RZ, RZ, 0x40000040 ;  /* 0x40000040ff097424 */ /* 0x000fe200078e00ff */
[----:B------:R-:W-:Y:S02]  /*17040*/  WARPGROUP.ARRIVE ;  /* 0x00000000000079c5 */ /* 0x000fe40000000000 */
[----:B------:R-:W-:Y:S02]  /*17050*/  SHF.R.U32.HI R16, RZ, 0x4, R16 ;  /* 0x00000004ff107819 */ /* 0x000fe40000011610 */
[----:B------:R-:W-:Y:S02]  /*17060*/  ISETP.NE.AND.EX P0, PT, RZ, UR5, PT, P0 ;  /* 0x00000005ff007c0c */ /* 0x000fe4000bf05300 */
[----:B------:R-:W-:-:S02]  /*17070*/  LOP3.LUT R16, R16, 0x3fff, RZ, 0xc0, !PT ;  /* 0x00003fff10107812 */ /* 0x000fc400078ec0ff */
[----:B------:R-:W-:Y:S02]  /*17080*/  R2UR UR7, R9 ;  /* 0x00000000090772ca */ /* 0x000fe400000e0000 */
[----:B------:R-:W-:-:S05]  /*17090*/  LOP3.LUT R16, R16, 0x10000, RZ, 0xfc, !PT ;  /* 0x0001000010107812 */ /* 0x000fca00078efcff */
[----:B------:R-:W-:Y:S02]  /*170a0*/  IMAD R8, R17, 0x300, R16 ;  /* 0x0000030011087824 */ /* 0x000fe400078e0210 */
[----:B------:R-:W3:Y:S03]  /*170b0*/  @P0 LDC.64 R12, c[0x0][0x9c8] ;  /* 0x00027200ff0c0b82 */ /* 0x000ee60000000a00 */
[----:B------:R-:W-:-:S05]  /*170c0*/  R2UR UR6, R8 ;  /* 0x00000000080672ca */ /* 0x000fca00000e0000 */
[----:B------:R-:W4:Y:S08]  /*170d0*/  @P0 LDC.64 R10, c[0x0][0x9d0] ;  /* 0x00027400ff0a0b82 */ /* 0x000f300000000a00 */
[----:B------:R-:W-:Y:S03]  /*170e0*/  QGMMA.64x96x32.F32.E4M3.E4M3 R88, R148, gdesc[UR4], R88, gsb0 ;  /* 0x0160000494587df3 */ /* 0x000fe60008000858 */
[----:B------:R-:W-:-:S02]  /*170f0*/  WARPGROUP.DEPBAR.LE gsb0, 0x0 ;  /* 0x00008000000079c5 */ /* 0x000fc40000010000 */
[----:B------:R-:W-:Y:S01]  /*17100*/  WARPGROUP.ARRIVE ;  /* 0x00000000000079c5 */ /* 0x000fe20000000000 */
[----:B01----:R-:W-:Y:S02]  /*17110*/  @P0 SHF.R.S32.HI R7, RZ, 0x1f, R20 ;  /* 0x0000001fff070819 */ /* 0x003fe40000011414 */
[----:B--2---:R-:W-:-:S03]  /*17120*/  @P0 SHF.R.S32.HI R9, RZ, 0x1f, R15 ;  /* 0x0000001fff090819 */ /* 0x004fc6000001140f */
[----:B---3--:R-:W-:-:S04]  /*17130*/  @P0 IMAD R14, R7, R12, RZ ;  /* 0x0000000c070e0224 */ /* 0x008fc800078e02ff */
[C---:B------:R-:W-:Y:S02]  /*17140*/  @P0 IMAD R7, R20.reuse, R13, R14 ;  /* 0x0000000d14070224 */ /* 0x040fe400078e020e */
[----:B------:R-:W-:-:S04]  /*17150*/  @P0 IMAD.WIDE.U32 R12, R20, R12, RZ ;  /* 0x0000000c140c0225 */ /* 0x000fc800078e00ff */
[-C--:B----4-:R-:W-:Y:S02]  /*17160*/  @P0 IMAD R14, R9, R10.reuse, RZ ;  /* 0x0000000a090e0224 */ /* 0x090fe400078e02ff */
[----:B------:R-:W-:Y:S02]  /*17170*/  @P0 IMAD.IADD R13, R13, 0x1, R7 ;  /* 0x000000010d0d0824 */ /* 0x000fe400078e0207 */
[C---:B------:R-:W-:Y:S02]  /*17180*/  @P0 IMAD R7, R15.reuse, R11, R14 ;  /* 0x0000000b0f070224 */ /* 0x040fe400078e020e */
[----:B------:R-:W-:-:S04]  /*17190*/  @P0 IMAD.WIDE.U32 R10, R15, R10, R12 ;  /* 0x0000000a0f0a0225 */ /* 0x000fc800078e000c */
[----:B------:R-:W-:Y:S01]  /*171a0*/  @P0 IMAD.IADD R7, R11, 0x1, R7 ;  /* 0x000000010b070824 */ /* 0x000fe200078e0207 */
[----:B------:R-:W-:-:S04]  /*171b0*/  @P0 LEA R12, P1, R10, UR4, 0x2 ;  /* 0x000000040a0c0c11 */ /* 0x000fc8000f8210ff */
[----:B------:R-:W-:Y:S01]  /*171c0*/  @P0 LEA.HI.X R13, R10, UR5, R7, 0x2, P1 ;  /* 0x000000050a0d0c11 */ /* 0x000fe200088f1407 */
[----:B------:R-:W-:-:S06]  /*171d0*/  IMAD.MOV.U32 R7, RZ, RZ, 0x3f800000 ;  /* 0x3f800000ff077424 */ /* 0x000fcc00078e00ff */
        /* <DEDUP_REMOVED lines=9> */
[----:B------:R-:W-:Y:S02]  /*17270*/  IMAD.U32 R16, RZ, RZ, UR36 ;  /* 0x00000024ff107e24 */ /* 0x000fe4000f8e00ff */
[----:B------:R-:W-:Y:S02]  /*17280*/  IMAD.MOV.U32 R20, RZ, RZ, -0x800000 ;  /* 0xff800000ff147424 */ /* 0x000fe400078e00ff */
[----:B------:R-:W-:Y:S01]  /*17290*/  IMAD.MOV.U32 R21, RZ, RZ, -0x800000 ;  /* 0xff800000ff157424 */ /* 0x000fe200078e00ff */
[----:B------:R-:W-:-:S03]  /*172a0*/  ISETP.NE.AND P3, PT, R16, 0x3, PT ;  /* 0x000000031000780c */ /* 0x000fc60003f65270 */
[----:B------:R-:W-:Y:S01]  /*172b0*/  QGMMA.64x96x32.F32.E4M3.E4M3 R88, R144, gdesc[UR4], R88, gsb0 ;  /* 0x0160000490587df3 */ /* 0x000fe20008000858 */
[----:B------:R-:W-:Y:S02]  /*172c0*/  R2UR UR6, R10 ;  /* 0x000000000a0672ca */ /* 0x000fe400000e0000 */
[----:B------:R-:W-:Y:S01]  /*172d0*/  R2UR UR7, R11 ;  /* 0x000000000b0772ca */ /* 0x000fe200000e0000 */
[----:B------:R-:W1:Y:S04]  /*172e0*/  SHFL.BFLY PT, R10, R5, 0x2, 0x1f ;  /* 0x0c401f00050a7f89 */ /* 0x000e6800000e0000 */
[----:B------:R-:W3:Y:S01]  /*172f0*/  SHFL.BFLY PT, R11, R6, 0x2, 0x1f ;  /* 0x0c401f00060b7f89 */ /* 0x000ee200000e0000 */
[----:B-1----:R-:W-:-:S01]  /*17300*/  FADD.FTZ R10, R10, R5 ;  /* 0x000000050a0a7221 */ /* 0x002fc20000010000 */
[----:B---3--:R-:W-:Y:S01]  /*17310*/  FADD.FTZ R11, R11, R6 ;  /* 0x000000060b0b7221 */ /* 0x008fe20000010000 */
[----:B------:R-:W-:Y:S01]  /*17320*/  IMAD.MOV.U32 R6, RZ, RZ, RZ ;  /* 0x000000ffff067224 */ /* 0x000fe200078e00ff */
[----:B------:R-:W-:-:S02]  /*17330*/  WARPGROUP.DEPBAR.LE gsb0, 0x0 ;  /* 0x00008000000079c5 */ /* 0x000fc40000010000 */
[----:B------:R-:W-:-:S06]  /*17340*/  WARPGROUP.ARRIVE ;  /* 0x00000000000079c5 */ /* 0x000fcc0000000000 */
[----:B------:R-:W-:Y:S01]  /*17350*/  QGMMA.64x96x32.F32.E4M3.E4M3 R88, R140, gdesc[UR4], R88, gsb0 ;  /* 0x016000048c587df3 */ /* 0x000fe20008000858 */
[----:B------:R-:W-:Y:S02]  /*17360*/  R2UR UR6, R8 ;  /* 0x00000000080672ca */ /* 0x000fe400000e0000 */
[----:B------:R-:W-:Y:S01]  /*17370*/  R2UR UR7, R9 ;  /* 0x00000000090772ca */ /* 0x000fe200000e0000 */
[----:B------:R-:W0:Y:S04]  /*17380*/  SHFL.BFLY PT, R8, R11, 0x1, 0x1f ;  /* 0x0c201f000b087f89 */ /* 0x000e2800000e0000 */
[----:B------:R-:W1:Y:S01]  /*17390*/  SHFL.BFLY PT, R9, R10, 0x1, 0x1f ;  /* 0x0c201f000a097f89 */ /* 0x000e6200000e0000 */
[----:B0-----:R-:W-:-:S01]  /*173a0*/  FADD.FTZ R12, R11, R8 ;  /* 0x000000080b0c7221 */ /* 0x001fc20000010000 */
[----:B-1----:R-:W-:-:S04]  /*173b0*/  FADD.FTZ R13, R10, R9 ;  /* 0x000000090a0d7221 */ /* 0x002fc80000010000 */
[C---:B------:R-:W-:Y:S01]  /*173c0*/  FSETP.NE.FTZ.AND P0, PT, R12.reuse, RZ, PT ;  /* 0x000000ff0c00720b */ /* 0x040fe20003f15000 */
[----:B------:R-:W-:Y:S01]  /*173d0*/  FMUL.FTZ R14, R12, 0.00390625 ;  /* 0x3b8000000c0e7820 */ /* 0x000fe20000410000 */
[----:B------:R-:W-:Y:S02]  /*173e0*/  IMAD.MOV.U32 R10, RZ, RZ, RZ ;  /* 0x000000ffff0a7224 */ /* 0x000fe400078e00ff */
[----:B------:R-:W-:Y:S02]  /*173f0*/  FMUL.FTZ R15, R13, 0.00390625 ;  /* 0x3b8000000d0f7820 */ /* 0x000fe40000410000 */
[----:B------:R-:W-:-:S03]  /*17400*/  FSETP.NE.FTZ.AND P1, PT, R14, RZ, PT ;  /* 0x000000ff0e00720b */ /* 0x000fc60003f35000 */
[----:B------:R-:W-:-:S04]  /*17410*/  FSETP.NE.FTZ.AND P2, PT, R15, RZ, PT ;  /* 0x000000ff0f00720b */ /* 0x000fc80003f55000 */
[----:B------:R-:W-:Y:S01]  /*17420*/  @P0 MUFU.RCP R6, R12 ;  /* 0x0000000c00060308 */ /* 0x000fe20000001000 */
[----:B------:R-:W-:-:S05]  /*17430*/  FSETP.NE.FTZ.AND P0, PT, R13, RZ, PT ;  /* 0x000000ff0d00720b */ /* 0x000fca0003f15000 */
[C---:B------:R-:W-:Y:S02]  /*17440*/  @P1 FMUL.FTZ R8, R2.reuse, 0.69314718246459960938 ;  /* 0x3f31721802081820 */ /* 0x040fe40000410000 */
[----:B------:R-:W0:Y:S01]  /*17450*/  @P1 MUFU.LG2 R5, R14 ;  /* 0x0000000e00051308 */ /* 0x000e220000000c00 */
[----:B------:R-:W-:-:S07]  /*17460*/  @P2 FMUL.FTZ R2, R2, 0.69314718246459960938 ;  /* 0x3f31721802022820 */ /* 0x000fce0000410000 */
        /* <DEDUP_REMOVED lines=14> */
.L_x_1315:
[----:B------:R-:W2:Y:S01]  /*17550*/  LDL.LU R5, [R1+0x1c] ;  /* 0x00001c0001057983 */ /* 0x000ea20000300800 */
[----:B------:R-:W-:Y:S02]  /*17560*/  VIADD R2, R4, 0x19c60 ;  /* 0x00019c6004027836 */ /* 0x000fe40000000000 */
[-C--:B------:R-:W-:Y:S01]  /*17570*/  FMUL.FTZ R0, R88, R14.reuse ;  /* 0x0000000e58007220 */ /* 0x080fe20000410000 */
[----:B------:R-:W-:Y:S01]  /*17580*/  VIADD R17, R17, 0x1 ;  /* 0x0000000111117836 */ /* 0x000fe20000000000 */
[----:B------:R-:W3:Y:S01]  /*17590*/  LDL.LU R16, [R1+0x58] ;  /* 0x0000580001107983 */ /* 0x000ee20000300800 */
[----:B------:R-:W-:-:S03]  /*175a0*/  FMUL.FTZ R4, R89, R14 ;  /* 0x0000000e59047220 */ /* 0x000fc60000410000 */
        /* <DEDUP_REMOVED lines=51> */
[-C--:B------:R-:W-:Y:S01]  /*178e0*/  FMUL.FTZ R5, R100, R14.reuse ;  /* 0x0000000e64057220 */ /* 0x080fe20000410000 */
[----:B0-----:R-:W-:Y:S01]  /*178f0*/  SEL R2, RZ, 0x1, P1 ;  /* 0x00000001ff027807 */ /* 0x001fe20000800000 */
[----:B------:R-:W-:-:S03]  /*17900*/  FMUL.FTZ R14, R133, R14 ;  /* 0x0000000e850e7220 */ /* 0x000fc60000410000 */
[----:B------:R-:W-:-:S07]  /*17910*/  LOP3.LUT R19, R19, R2, RZ, 0x3c, !PT ;  /* 0x0000000213137212 */ /* 0x000fce00078e3cff */
.L_x_1202:
        /* <DEDUP_REMOVED lines=14> */
[----:B------:R-:W2:Y:S04]  /*17a00*/  LDL R38, [R1+0x7c] ;  /* 0x00007c0001267983 */ /* 0x000ea80000100800 */
[----:B------:R-:W3:Y:S01]  /*17a10*/  LDL R60, [R1+0x54] ;  /* 0x00005400013c7983 */ /* 0x000ee20000100800 */
[----:B------:R-:W-:Y:S02]  /*17a20*/  F2FP.BF16.F32.PACK_AB R0, R15, R0 ;  /* 0x000000000f00723e */ /* 0x000fe400000010ff */
[----:B------:R-:W-:Y:S01]  /*17a30*/  F2FP.BF16.F32.PACK_AB R134, R134, R25 ;  /* 0x000000198686723e */ /* 0x000fe200000010ff */
[----:B------:R-:W4:Y:S01]  /*17a40*/  LDL R62, [R1+0x40] ;  /* 0x00004000013e7983 */ /* 0x000f220000100800 */
[----:B------:R-:W-:-:S02]  /*17a50*/  F2FP.BF16.F32.PACK_AB R5, R5, R96 ;  /* 0x000000600505723e */ /* 0x000fc400000010ff */
[----:B------:R-:W-:Y:S01]  /*17a60*/  F2FP.BF16.F32.PACK_AB R6, R6, R97 ;  /* 0x000000610606723e */ /* 0x000fe200000010ff */
[----:B------:R-:W4:Y:S01]  /*17a70*/  LDL R56, [R1+0xc] ;  /* 0x00000c0001387983 */ /* 0x000f220000100800 */
[----:B------:R-:W-:Y:S02]  /*17a80*/  F2FP.BF16.F32.PACK_AB R7, R7, R104 ;  /* 0x000000680707723e */ /* 0x000fe400000010ff */
[----:B------:R-:W-:Y:S01]  /*17a90*/  F2FP.BF16.F32.PACK_AB R8, R8, R105 ;  /* 0x000000690808723e */ /* 0x000fe200000010ff */
[----:B------:R-:W4:Y:S01]  /*17aa0*/  LDL R58, [R1+0x50] ;  /* 0x00005000013a7983 */ /* 0x000f220000100800 */
[----:B-1----:R-:W-:-:S05]  /*17ab0*/  IMAD.SHL.U32 R2, R24, 0x4, RZ ;  /* 0x0000000418027824 */ /* 0x002fca00078e00ff */
[----:B------:R-:W-:-:S04]  /*17ac0*/  LOP3.LUT R2, R2, 0xc, RZ, 0xc0, !PT ;  /* 0x0000000c02027812 */ /* 0x000fc800078ec0ff */
[----:B------:R-:W-:-:S05]  /*17ad0*/  IADD3 R2, P0, R2, UR4, RZ ;  /* 0x0000000402027c10 */ /* 0x000fca000ff1e0ff */
[----:B------:R-:W-:Y:S01]  /*17ae0*/  IMAD.X R3, RZ, RZ, UR5, P0 ;  /* 0x00000005ff037e24 */ /* 0x000fe200080e06ff */
[----:B------:R-:W1:Y:S01]  /*17af0*/  S2R R15, SR_SWINHI ;  /* 0x00000000000f7919 */ /* 0x000e620000002f00 */
[----:B------:R-:W-:Y:S01]  /*17b00*/  F2FP.BF16.F32.PACK_AB R93, R93, R4 ;  /* 0x000000045d5d723e */ /* 0x000fe200000010ff */
[----:B------:R-:W-:Y:S02]  /*17b10*/  ULDC.64 UR4, c[0x0][0xc00] ;  /* 0x0003000000047ab9 */ /* 0x000fe40000000a00 */
[----:B------:R0:W3:Y:S01]  /*17b20*/  LDG.E.CONSTANT R2, desc[UR42][R2.64] ;  /* 0x0000002a02027981 */ /* 0x0000e2000c1e9900 */
[----:B------:R-:W-:Y:S02]  /*17b30*/  F2FP.BF16.F32.PACK_AB R9, R9, R112 ;  /* 0x000000700909723e */ /* 0x000fe400000010ff */
[----:B------:R-:W-:Y:S02]  /*17b40*/  F2FP.BF16.F32.PACK_AB R10, R10, R113 ;  /* 0x000000710a0a723e */ /* 0x000fe400000010ff */
[----:B------:R-:W-:-:S02]  /*17b50*/  F2FP.BF16.F32.PACK_AB R11, R11, R120 ;  /* 0x000000780b0b723e */ /* 0x000fc400000010ff */
[----:B------:R-:W-:Y:S02]  /*17b60*/  F2FP.BF16.F32.PACK_AB R12, R12, R121 ;  /* 0x000000790c0c723e */ /* 0x000fe400000010ff */
[----:B------:R-:W-:Y:S02]  /*17b70*/  F2FP.BF16.F32.PACK_AB R35, R94, R35 ;  /* 0x000000235e23723e */ /* 0x000fe400000010ff */
[----:B0-----:R-:W-:Y:S02]  /*17b80*/  LOP3.LUT P0, R3, R24, 0x3, RZ, 0xc0, !PT ;  /* 0x0000000318037812 */ /* 0x001fe4000780c0ff */
[----:B------:R-:W-:Y:S02]  /*17b90*/  F2FP.BF16.F32.PACK_AB R36, R95, R36 ;  /* 0x000000245f24723e */ /* 0x000fe400000010ff */
[----:B------:R-:W-:Y:S02]  /*17ba0*/  ISETP.EQ.OR P0, PT, R3, 0x3, !P0 ;  /* 0x000000030300780c */ /* 0x000fe40004702670 */
[----:B------:R-:W-:-:S02]  /*17bb0*/  F2FP.BF16.F32.PACK_AB R13, R13, R128 ;  /* 0x000000800d0d723e */ /* 0x000fc400000010ff */
[----:B------:R-:W-:Y:S02]  /*17bc0*/  SEL R37, R5, R6, P0 ;  /* 0x0000000605257207 */ /* 0x000fe40000000000 */
[----:B------:R-:W-:Y:S02]  /*17bd0*/  SEL R39, R6, R5, P0 ;  /* 0x0000000506277207 */ /* 0x000fe40000000000 */
[----:B------:R-:W-:Y:S02]  /*17be0*/  SEL R41, R7, R8, P0 ;  /* 0x0000000807297207 */ /* 0x000fe40000000000 */
[----:B------:R-:W-:Y:S02]  /*17bf0*/  SEL R43, R8, R7, P0 ;  /* 0x00000007082b7207 */ /* 0x000fe40000000000 */
[----:B------:R-:W-:Y:S02]  /*17c00*/  SEL R3, R0, R93, P0 ;  /* 0x0000005d00037207 */ /* 0x000fe40000000000 */
[----:B------:R-:W-:-:S02]  /*17c10*/  MOV R24, R16 ;  /* 0x0000001000187202 */ /* 0x000fc40000000f00 */
[----:B-1----:R-:W-:Y:S02]  /*17c20*/  MOV R25, R15 ;  /* 0x0000000f00197202 */ /* 0x002fe40000000f00 */
[----:B------:R-:W-:Y:S02]  /*17c30*/  SEL R93, R93, R0, P0 ;  /* 0x000000005d5d7207 */ /* 0x000fe40000000000 */
[----:B------:R-:W-:Y:S02]  /*17c40*/  SEL R45, R9, R10, P0 ;  /* 0x0000000a092d7207 */ /* 0x000fe40000000000 */
[----:B------:R-:W-:Y:S02]  /*17c50*/  SEL R47, R10, R9, P0 ;  /* 0x000000090a2f7207 */ /* 0x000fe40000000000 */
[----:B------:R-:W-:Y:S02]  /*17c60*/  F2FP.BF16.F32.PACK_AB R14, R14, R129 ;  /* 0x000000810e0e723e */ /* 0x000fe400000010ff */
[----:B------:R-:W-:-:S02]  /*17c70*/  F2FP.BF16.F32.PACK_AB R33, R102, R33 ;  /* 0x000000216621723e */ /* 0x000fc400000010ff */
[----:B------:R-:W-:Y:S02]  /*17c80*/  F2FP.BF16.F32.PACK_AB R34, R103, R34 ;  /* 0x000000226722723e */ /* 0x000fe400000010ff */
[----:B------:R-:W-:Y:S02]  /*17c90*/  F2FP.BF16.F32.PACK_AB R31, R110, R31 ;  /* 0x0000001f6e1f723e */ /* 0x000fe400000010ff */
[----:B------:R-:W-:Y:S02]  /*17ca0*/  F2FP.BF16.F32.PACK_AB R32, R111, R32 ;  /* 0x000000206f20723e */ /* 0x000fe400000010ff */
[----:B------:R-:W-:Y:S02]  /*17cb0*/  SEL R49, R11, R12, P0 ;  /* 0x0000000c0b317207 */ /* 0x000fe40000000000 */
[----:B------:R-:W-:Y:S02]  /*17cc0*/  SEL R51, R12, R11, P0 ;  /* 0x0000000b0c337207 */ /* 0x000fe40000000000 */
[----:B------:R-:W-:-:S02]  /*17cd0*/  SEL R53, R13, R14, P0 ;  /* 0x0000000e0d357207 */ /* 0x000fc40000000000 */
[----:B------:R-:W-:Y:S02]  /*17ce0*/  SEL R55, R14, R13, P0 ;  /* 0x0000000d0e377207 */ /* 0x000fe40000000000 */
[----:B------:R-:W-:Y:S02]  /*17cf0*/  SEL R57, R35, R36, P0 ;  /* 0x0000002423397207 */ /* 0x000fe40000000000 */
[----:B------:R-:W-:Y:S02]  /*17d00*/  SEL R35, R36, R35, P0 ;  /* 0x0000002324237207 */ /* 0x000fe40000000000 */
[----:B------:R-:W-:Y:S02]  /*17d10*/  SEL R59, R33, R34, P0 ;  /* 0x00000022213b7207 */ /* 0x000fe40000000000 */
[----:B------:R-:W-:Y:S02]  /*17d20*/  SEL R33, R34, R33, P0 ;  /* 0x0000002122217207 */ /* 0x000fe40000000000 */
[----:B------:R-:W-:-:S02]  /*17d30*/  SEL R61, R31, R32, P0 ;  /* 0x000000201f3d7207 */ /* 0x000fc40000000000 */
[----:B------:R-:W-:Y:S02]  /*17d40*/  F2FP.BF16.F32.PACK_AB R135, R135, R26 ;  /* 0x0000001a8787723e */ /* 0x000fe400000010ff */
[----:B------:R-:W-:Y:S02]  /*17d50*/  SEL R31, R32, R31, P0 ;  /* 0x0000001f201f7207 */ /* 0x000fe40000000000 */
[----:B------:R-:W-:Y:S02]  /*17d60*/  F2FP.BF16.F32.PACK_AB R29, R118, R29 ;  /* 0x0000001d761d723e */ /* 0x000fe400000010ff */
[----:B------:R-:W-:Y:S02]  /*17d70*/  F2FP.BF16.F32.PACK_AB R30, R119, R30 ;  /* 0x0000001e771e723e */ /* 0x000fe400000010ff */
[----:B------:R-:W-:Y:S02]  /*17d80*/  F2FP.BF16.F32.PACK_AB R27, R126, R27 ;  /* 0x0000001b7e1b723e */ /* 0x000fe400000010ff */
[----:B------:R-:W-:-:S02]  /*17d90*/  F2FP.BF16.F32.PACK_AB R28, R127, R28 ;  /* 0x0000001c7f1c723e */ /* 0x000fc400000010ff */
[----:B------:R-:W-:Y:S02]  /*17da0*/  SEL R63, R29, R30, P0 ;  /* 0x0000001e1d3f7207 */ /* 0x000fe40000000000 */
[----:B------:R-:W-:Y:S02]  /*17db0*/  SEL R65, R27, R28, P0 ;  /* 0x0000001c1b417207 */ /* 0x000fe40000000000 */
[----:B------:R-:W-:Y:S02]  /*17dc0*/  SEL R67, R134, R135, P0 ;  /* 0x0000008786437207 */ /* 0x000fe40000000000 */
        /* <DEDUP_REMOVED lines=12> */
[----:B------:R-:W-:Y:S02]  /*17e90*/  LOP3.LUT R4, R73, 0x180, RZ, 0xc0, !PT ;  /* 0x0000018049047812 */ /* 0x000fe400078ec0ff */
[----:B------:R-:W-:Y:S02]  /*17ea0*/  SHF.R.U64 R5, R5, 0x3, RZ ;  /* 0x0000000305057819 */ /* 0x000fe400000012ff */
[----:B------:R-:W-:Y:S02]  /*17eb0*/  SHF.R.U64 R0, R0, 0x3, RZ ;  /* 0x0000000300007819 */ /* 0x000fe400000012ff */
[----:B------:R-:W-:Y:S02]  /*17ec0*/  SHF.R.U64 R4, R4, 0x3, RZ ;  /* 0x0000000304047819 */ /* 0x000fe400000012ff */
[----:B------:R-:W-:-:S02]  /*17ed0*/  IADD3 R75, P2, R6, 0x6000, RZ ;  /* 0x00006000064b7810 */ /* 0x000fc40007f5e0ff */
[----:B------:R-:W-:Y:S01]  /*17ee0*/  IADD3 R77, P1, R6, 0x6020, RZ ;  /* 0x00006020064d7810 */ /* 0x000fe20007f3e0ff */
[--C-:B------:R-:W-:Y:S01]  /*17ef0*/  IMAD.X R11, RZ, RZ, R7.reuse, P5 ;  /* 0x000000ffff0b7224 */ /* 0x100fe200028e0607 */
[----:B------:R-:W-:Y:S02]  /*17f00*/  LOP3.LUT R6, R5, R6, RZ, 0x3c, !PT ;  /* 0x0000000605067212 */ /* 0x000fe400078e3cff */
[----:B------:R-:W-:Y:S01]  /*17f10*/  LOP3.LUT R12, R0, R71, RZ, 0x3c, !PT ;  /* 0x00000047000c7212 */ /* 0x000fe200078e3cff */
[----:B------:R-:W-:Y:S01]  /*17f20*/  IMAD.X R15, RZ, RZ, R7, P3 ;  /* 0x000000ffff0f7224 */ /* 0x000fe200018e0607 */
[----:B------:R-:W-:Y:S02]  /*17f30*/  LOP3.LUT R14, R4, R73, RZ, 0x3c, !PT ;  /* 0x00000049040e7212 */ /* 0x000fe400078e3cff */
[----:B------:R-:W-:Y:S02]  /*17f40*/  LOP3.LUT R26, R77, 0x180, RZ, 0xc0, !PT ;  /* 0x000001804d1a7812 */ /* 0x000fe400078ec0ff */
[----:B------:R-:W-:-:S02]  /*17f50*/  MOV R54, R6 ;  /* 0x0000000600367202 */ /* 0x000fc40000000f00 */
[----:B---3--:R-:W-:Y:S01]  /*17f60*/  LOP3.LUT R0, R2, 0x2, RZ, 0x3c, !PT ;  /* 0x0000000202007812 */ /* 0x008fe200078e3cff */
[----:B------:R-:W-:Y:S01]  /*17f70*/  SHFL.IDX PT, R3, R3, R2, 0x1c1f ;  /* 0x001c1f0203037589 */ /* 0x000fe200000e0000 */
[----:B------:R-:W-:Y:S02]  /*17f80*/  MOV R52, R10 ;  /* 0x0000000a00347202 */ /* 0x000fe40000000f00 */
[----:B------:R-:W-:Y:S01]  /*17f90*/  MOV R48, R14 ;  /* 0x0000000e00307202 */ /* 0x000fe20000000f00 */
[----:B------:R-:W0:Y:S01]  /*17fa0*/  SHFL.IDX PT, R6, R93, R0, 0x1c1f ;  /* 0x001c1f005d067589 */ /* 0x000e2200000e0000 */
[----:B------:R-:W-:-:S03]  /*17fb0*/  SHF.R.U64 R26, R26, 0x3, RZ ;  /* 0x000000031a1a7819 */ /* 0x000fc600000012ff */
[----:B------:R-:W-:Y:S04]  /*17fc0*/  SHFL.IDX PT, R37, R37, R2, 0x1c1f ;  /* 0x001c1f0225257589 */ /* 0x000fe800000e0000 */
[----:B------:R-:W1:Y:S04]  /*17fd0*/  SHFL.IDX PT, R10, R39, R0, 0x1c1f ;  /* 0x001c1f00270a7589 */ /* 0x000e6800000e0000 */
[----:B------:R-:W-:Y:S04]  /*17fe0*/  SHFL.IDX PT, R57, R57, R2, 0x1c1f ;  /* 0x001c1f0239397589 */ /* 0x000fe800000e0000 */
[----:B------:R-:W2:Y:S04]  /*17ff0*/  SHFL.IDX PT, R32, R35, R0, 0x1c1f ;  /* 0x001c1f0023207589 */ /* 0x000ea800000e0000 */
[----:B------:R-:W-:Y:S04]  /*18000*/  SHFL.IDX PT, R41, R41, R2, 0x1c1f ;  /* 0x001c1f0229297589 */ /* 0x000fe800000e0000 */
[----:B------:R-:W3:Y:S04]  /*18010*/  SHFL.IDX PT, R14, R43, R0, 0x1c1f ;  /* 0x001c1f002b0e7589 */ /* 0x000ee800000e0000 */
[----:B------:R-:W-:Y:S04]  /*18020*/  SHFL.IDX PT, R59, R59, R2, 0x1c1f ;  /* 0x001c1f023b3b7589 */ /* 0x000fe800000e0000 */
[----:B------:R-:W4:Y:S04]  /*18030*/  SHFL.IDX PT, R34, R33, R0, 0x1c1f ;  /* 0x001c1f0021227589 */ /* 0x000f2800000e0000 */
[----:B------:R-:W-:Y:S04]  /*18040*/  SHFL.IDX PT, R61, R61, R2, 0x1c1f ;  /* 0x001c1f023d3d7589 */ /* 0x000fe800000e0000 */
[----:B------:R-:W4:Y:S01]  /*18050*/  SHFL.IDX PT, R36, R31, R0, 0x1c1f ;  /* 0x001c1f001f247589 */ /* 0x000f2200000e0000 */
[----:B------:R-:W-:-:S03]  /*18060*/  LOP3.LUT R4, R26, R77, RZ, 0x3c, !PT ;  /* 0x0000004d1a047212 */ /* 0x000fc600078e3cff */
[----:B------:R-:W-:Y:S01]  /*18070*/  SHFL.IDX PT, R45, R45, R2, 0x1c1f ;  /* 0x001c1f022d2d7589 */ /* 0x000fe200000e0000 */
[----:B------:R-:W-:-:S03]  /*18080*/  LOP3.LUT R8, R75, 0x180, RZ, 0xc0, !PT ;  /* 0x000001804b087812 */ /* 0x000fc600078ec0ff */
[----:B------:R-:W-:Y:S04]  /*18090*/  SHFL.IDX PT, R49, R49, R2, 0x1c1f ;  /* 0x001c1f0231317589 */ /* 0x000fe800000e0000 */
[----:B------:R-:W-:Y:S04]  /*180a0*/  SHFL.IDX PT, R53, R53, R2, 0x1c1f ;  /* 0x001c1f0235357589 */ /* 0x000fe800000e0000 */
[----:B------:R-:W-:Y:S04]  /*180b0*/  SHFL.IDX PT, R63, R63, R2, 0x1c1f ;  /* 0x001c1f023f3f7589 */ /* 0x000fe800000e0000 */
[----:B------:R-:W-:Y:S04]  /*180c0*/  SHFL.IDX PT, R65, R65, R2, 0x1c1f ;  /* 0x001c1f0241417589 */ /* 0x000fe800000e0000 */
[----:B------:R-:W-:Y:S04]  /*180d0*/  SHFL.IDX PT, R67, R67, R2, 0x1c1f ;  /* 0x001c1f0243437589 */ /* 0x000fe800000e0000 */
[----:B------:R-:W4:Y:S04]  /*180e0*/  SHFL.IDX PT, R26, R47, R0, 0x1c1f ;  /* 0x001c1f002f1a7589 */ /* 0x000f2800000e0000 */
[----:B------:R-:W4:Y:S04]  /*180f0*/  SHFL.IDX PT, R28, R51, R0, 0x1c1f ;  /* 0x001c1f00331c7589 */ /* 0x000f2800000e0000 */
[----:B------:R-:W4:Y:S04]  /*18100*/  SHFL.IDX PT, R30, R55, R0, 0x1c1f ;  /* 0x001c1f00371e7589 */ /* 0x000f2800000e0000 */
[----:B------:R-:W4:Y:S04]  /*18110*/  SHFL.IDX PT, R38, R29, R0, 0x1c1f ;  /* 0x001c1f001d267589 */ /* 0x000f2800000e0000 */
[----:B------:R-:W4:Y:S04]  /*18120*/  SHFL.IDX PT, R40, R27, R0, 0x1c1f ;  /* 0x001c1f001b287589 */ /* 0x000f2800000e0000 */
[----:B------:R0:W4:Y:S01]  /*18130*/  SHFL.IDX PT, R42, R135, R0, 0x1c1f ;  /* 0x001c1f00872a7589 */ /* 0x00012200000e0000 */
[----:B------:R-:W-:Y:S01]  /*18140*/  SHF.R.U64 R8, R8, 0x3, RZ ;  /* 0x0000000308087819 */ /* 0x000fe200000012ff */
[----:B------:R-:W-:-:S02]  /*18150*/  IMAD.X R5, RZ, RZ, R7, P1 ;  /* 0x000000ffff057224 */ /* 0x000fc400008e0607 */
[--C-:B------:R-:W-:Y:S01]  /*18160*/  IMAD.X R9, RZ, RZ, R7.reuse, P2 ;  /* 0x000000ffff097224 */ /* 0x100fe200010e0607 */
[----:B------:R-:W-:Y:S01]  /*18170*/  LOP3.LUT R8, R8, R75, RZ, 0x3c, !PT ;  /* 0x0000004b08087212 */ /* 0x000fe200078e3cff */
[----:B------:R-:W-:Y:S01]  /*18180*/  IMAD.X R13, RZ, RZ, R7, P4 ;  /* 0x000000ffff0d7224 */ /* 0x000fe200020e0607 */
[----:B------:R-:W-:Y:S02]  /*18190*/  MOV R44, R4 ;  /* 0x00000004002c7202 */ /* 0x000fe40000000f00 */
[----:B------:R-:W-:Y:S01]  /*181a0*/  MOV R46, R8 ;  /* 0x00000008002e7202 */ /* 0x000fe20000000f00 */
[----:B0-----:R-:W0:Y:S01]  /*181b0*/  LDC R0, c[0x0][0xbe8] ;  /* 0x0002fa00ff007b82 */ /* 0x001e220000000800 */
[----:B------:R-:W-:Y:S02]  /*181c0*/  SEL R4, R3, R6, P0 ;  /* 0x0000000603047207 */ /* 0x000fe40000000000 */
[----:B------:R-:W-:Y:S02]  /*181d0*/  MOV R50, R12 ;  /* 0x0000000c00327202 */ /* 0x000fe40000000f00 */
[----:B------:R-:W-:-:S02]  /*181e0*/  SEL R6, R6, R3, P0 ;  /* 0x0000000306067207 */ /* 0x000fc40000000000 */
[----:B-1----:R-:W-:Y:S01]  /*181f0*/  SEL R8, R37, R10, P0 ;  /* 0x0000000a25087207 */ /* 0x002fe20000000000 */
[----:B------:R-:W1:Y:S01]  /*18200*/  LDC.64 R2, c[0x0][0xc00] ;  /* 0x00030000ff027b82 */ /* 0x000e620000000a00 */
[----:B--2---:R-:W-:Y:S02]  /*18210*/  SEL R5, R57, R32, P0 ;  /* 0x0000002039057207 */ /* 0x004fe40000000000 */
[----:B------:R-:W-:-:S05]  /*18220*/  SEL R7, R32, R57, P0 ;  /* 0x0000003920077207 */ /* 0x000fca0000000000 */
[----:B------:R-:W-:Y:S01]  /*18230*/  BAR.SYNC.DEFER_BLOCKING 0x1, 0x180 ;  /* 0x0046000000007b1d */ /* 0x000fe20000010000 */
[----:B------:R-:W-:Y:S02]  /*18240*/  SEL R10, R10, R37, P0 ;  /* 0x000000250a0a7207 */ /* 0x000fe40000000000 */
[----:B---3--:R-:W-:Y:S02]  /*18250*/  SEL R12, R41, R14, P0 ;  /* 0x0000000e290c7207 */ /* 0x008fe40000000000 */
[----:B----4-:R-:W-:Y:S02]  /*18260*/  SEL R9, R59, R34, P0 ;  /* 0x000000223b097207 */ /* 0x010fe40000000000 */
[----:B------:R-:W-:Y:S02]  /*18270*/  SEL R11, R34, R59, P0 ;  /* 0x0000003b220b7207 */ /* 0x000fe40000000000 */
[----:B------:R-:W-:Y:S02]  /*18280*/  SEL R14, R14, R41, P0 ;  /* 0x000000290e0e7207 */ /* 0x000fe40000000000 */
[----:B------:R-:W-:-:S02]  /*18290*/  SEL R13, R61, R36, P0 ;  /* 0x000000243d0d7207 */ /* 0x000fc40000000000 */
[----:B------:R-:W-:Y:S02]  /*182a0*/  SEL R15, R36, R61, P0 ;  /* 0x0000003d240f7207 */ /* 0x000fe40000000000 */
[----:B------:R-:W-:-:S04]  /*182b0*/  ISETP.NE.U32.AND P2, PT, RZ, UR4, PT ;  /* 0x00000004ff007c0c */ /* 0x000fc8000bf45070 */
[----:B------:R-:W-:Y:S01]  /*182c0*/  ISETP.NE.AND.EX P2, PT, RZ, UR5, PT, P2 ;  /* 0x00000005ff007c0c */ /* 0x000fe2000bf45320 */
[----:B------:R-:W-:Y:S01]  /*182d0*/  ULDC.64 UR4, c[0x0][0xc08] ;  /* 0x0003020000047ab9 */ /* 0x000fe20000000a00 */
[----:B------:R2:W-:Y:S04]  /*182e0*/  STSM.16.M88.4 [R54], R4 ;  /* 0x0000000436007844 */ /* 0x0005e80000000200 */
[----:B------:R3:W-:Y:S04]  /*182f0*/  STSM.16.M88.4 [R52], R8 ;  /* 0x0000000834007844 */ /* 0x0007e80000000200 */
[----:B------:R4:W-:Y:S01]  /*18300*/  STSM.16.M88.4 [R50], R12 ;  /* 0x0000000c32007844 */ /* 0x0009e20000000200 */
[----:B--2---:R-:W-:-:S02]  /*18310*/  SEL R4, R45, R26, P0 ;  /* 0x0000001a2d047207 */ /* 0x004fc40000000000 */
[----:B------:R-:W-:Y:S02]  /*18320*/  SEL R6, R26, R45, P0 ;  /* 0x0000002d1a067207 */ /* 0x000fe40000000000 */
[----:B---3--:R-:W-:Y:S02]  /*18330*/  SEL R8, R49, R28, P0 ;  /* 0x0000001c31087207 */ /* 0x008fe40000000000 */
[----:B------:R-:W-:Y:S02]  /*18340*/  SEL R10, R28, R49, P0 ;  /* 0x000000311c0a7207 */ /* 0x000fe40000000000 */
[----:B----4-:R-:W-:Y:S02]  /*18350*/  SEL R12, R53, R30, P0 ;  /* 0x0000001e350c7207 */ /* 0x010fe40000000000 */
[----:B------:R-:W-:Y:S02]  /*18360*/  SEL R14, R30, R53, P0 ;  /* 0x000000351e0e7207 */ /* 0x000fe40000000000 */
[----:B------:R-:W-:-:S02]  /*18370*/  SEL R5, R63, R38, P0 ;  /* 0x000000263f057207 */ /* 0x000fc40000000000 */
[----:B------:R-:W-:Y:S02]  /*18380*/  SEL R7, R38, R63, P0 ;  /* 0x0000003f26077207 */ /* 0x000fe40000000000 */
[----:B------:R-:W-:Y:S02]  /*18390*/  SEL R9, R65, R40, P0 ;  /* 0x0000002841097207 */ /* 0x000fe40000000000 */
[----:B------:R-:W-:Y:S02]  /*183a0*/  SEL R11, R40, R65, P0 ;  /* 0x00000041280b7207 */ /* 0x000fe40000000000 */
[----:B------:R-:W-:Y:S02]  /*183b0*/  SEL R13, R67, R42, P0 ;  /* 0x0000002a430d7207 */ /* 0x000fe40000000000 */
[----:B------:R-:W-:Y:S02]  /*183c0*/  SEL R15, R42, R67, P0 ;  /* 0x000000432a0f7207 */ /* 0x000fe40000000000 */
[----:B------:R-:W-:-:S04]  /*183d0*/  ISETP.NE.U32.AND P0, PT, RZ, UR4, PT ;  /* 0x00000004ff007c0c */ /* 0x000fc8000bf05070 */
[----:B------:R-:W-:Y:S01]  /*183e0*/  ISETP.NE.AND.EX P0, PT, RZ, UR5, PT, P0 ;  /* 0x00000005ff007c0c */ /* 0x000fe2000bf05300 */
[----:B-1----:R-:W-:Y:S01]  /*183f0*/  IMAD.WIDE R26, R60, 0x4, R2 ;  /* 0x000000043c1a7825 */ /* 0x002fe200078e0202 */
[----:B------:R1:W-:Y:S04]  /*18400*/  STSM.16.M88.4 [R48], R4 ;  /* 0x0000000430007844 */ /* 0x0003e80000000200 */
[----:B------:R-:W-:Y:S07]  /*18410*/  STSM.16.M88.4 [R46], R8 ;  /* 0x000000082e007844 */ /* 0x000fee0000000200 */
[----:B------:R-:W2:Y:S01]  /*18420*/  @P0 LDC.64 R2, c[0x0][0xc08] ;  /* 0x00030200ff020b82 */ /* 0x000ea20000000a00 */
[----:B------:R3:W-:Y:S01]  /*18430*/  STSM.16.M88.4 [R44], R12 ;  /* 0x0000000c2c007844 */ /* 0x0007e20000000200 */
[----:B------:R-:W-:Y:S01]  /*18440*/  ULDC UR4, c[0x0][0xa88] ;  /* 0x0002a20000047ab9 */ /* 0x000fe20000000800 */
[----:B------:R-:W-:-:S05]  /*18450*/  IMAD.MOV.U32 R37, RZ, RZ, RZ ;  /* 0x000000ffff257224 */ /* 0x000fca00078e00ff */
[----:B------:R-:W-:Y:S01]  /*18460*/  BAR.SYNC.DEFER_BLOCKING 0x1, 0x180 ;  /* 0x0046000000007b1d */ /* 0x000fe20000010000 */
[----:B------:R-:W-:Y:S02]  /*18470*/  IMAD.U32 R39, RZ, RZ, UR4 ;  /* 0x00000004ff277e24 */ /* 0x000fe4000f8e00ff */
[----:B--2---:R-:W-:-:S03]  /*18480*/  @P0 IMAD.WIDE R2, R60, 0x4, R2 ;  /* 0x000000043c020825 */ /* 0x004fc600078e0202 */
[----:B------:R2:W5:Y:S04]  /*18490*/  @P2 LDG.E R37, desc[UR42][R26.64] ;  /* 0x0000002a1a252981 */ /* 0x000568000c1e1900 */
[----:B------:R2:W5:Y:S01]  /*184a0*/  @P0 LDG.E R39, desc[UR42][R2.64] ;  /* 0x0000002a02270981 */ /* 0x000562000c1e1900 */
[----:B0-----:R-:W-:-:S13]  /*184b0*/  ISETP.NE.AND P1, PT, R0, 0x1, PT ;  /* 0x000000010000780c */ /* 0x001fda0003f25270 */
[----:B-1----:R-:W0:Y:S08]  /*184c0*/  @P1 LDC R4, c[0x0][0xbec] ;  /* 0x0002fb00ff041b82 */ /* 0x002e300000000800 */
[----:B------:R-:W1:Y:S01]  /*184d0*/  @P1 LDC R5, c[0x0][0xbf0] ;  /* 0x0002fc00ff051b82 */ /* 0x000e620000000800 */
[----:B---3--:R-:W-:Y:S01]  /*184e0*/  IMAD.IADD R13, R62, 0x1, R56 ;  /* 0x000000013e0d7824 */ /* 0x008fe200078e0238 */
[----:B------:R-:W-:-:S03]  /*184f0*/  SHF.R.S32.HI R36, RZ, 0x1f, R58 ;  /* 0x0000001fff247819 */ /* 0x000fc6000001143a */
[----:B------:R-:W-:Y:S02]  /*18500*/  IMAD.MOV.U32 R7, RZ, RZ, R13 ;  /* 0x000000ffff077224 */ /* 0x000fe400078e000d */
[----:B0-----:R-:W-:Y:S01]  /*18510*/  @P1 IMAD.HI.U32 R4, R13, R4, RZ ;  /* 0x000000040d041227 */ /* 0x001fe200078e00ff */
[----:B--2---:R-:W-:Y:S06]  /*18520*/  @P0 BRA `(.L_x_1318) ;  /* 0x0000000000100947 */ /* 0x004fec0003800000 */
[----:B------:R-:W-:Y:S05]  /*18530*/  @!P2 BRA `(.L_x_1318) ;  /* 0x00000000000ca947 */ /* 0x000fea0003800000 */
[----:B------:R-:W2:Y:S04]  /*18540*/  LDG.E R2, desc[UR42][R26.64] ;  /* 0x0000002a1a027981 */ /* 0x000ea8000c1e1900 */
[----:B-----5:R-:W2:Y:S02]  /*18550*/  LDG.E R39, desc[UR42][R26.64+0x4] ;  /* 0x0000042a1a277981 */ /* 0x020ea4000c1e1900 */
[----:B--2---:R-:W-:-:S07]  /*18560*/  IMAD.IADD R39, R39, 0x1, -R2 ;  /* 0x0000000127277824 */ /* 0x004fce00078e0a02 */
.L_x_1318:
[----:B------:R-:W2:Y:S01]  /*18570*/  LDL R49, [R1+0x4c] ;  /* 0x00004c0001317983 */ /* 0x000ea20000100800 */
[----:B------:R-:W-:-:S03]  /*18580*/  ULDC.64 UR4, c[0x0][0xb90] ;  /* 0x0002e40000047ab9 */ /* 0x000fc60000000a00 */
[----:B------:R-:W3:Y:S01]  /*18590*/  LDL R14, [R1+0x78] ;  /* 0x00007800010e7983 */ /* 0x000ee20000100800 */
[----:B------:R-:W0:Y:S01]  /*185a0*/  S2R R3, SR_TID.X ;  /* 0x0000000000037919 */ /* 0x000e220000002100 */
[----:B------:R-:W4:Y:S01]  /*185b0*/  S2R R15, SR_TID.X ;  /* 0x00000000000f7919 */ /* 0x000f220000002100 */
[----:B-1----:R-:W-:Y:S01]  /*185c0*/  @P1 SHF.R.U32.HI R7, RZ, R5, R4 ;  /* 0x00000005ff071219 */ /* 0x002fe20000011604 */
[----:B------:R-:W-:Y:S01]  /*185d0*/  IMAD R4, R36, UR4, RZ ;  /* 0x0000000424047c24 */ /* 0x000fe2000f8e02ff */
[----:B------:R-:W-:Y:S01]  /*185e0*/  SHF.R.S32.HI R38, RZ, 0x1f, R60 ;  /* 0x0000001fff267819 */ /* 0x000fe2000001143c */
[----:B-----5:R-:W-:Y:S01]  /*185f0*/  IMAD.MOV.U32 R2, RZ, RZ, R37 ;  /* 0x000000ffff027224 */ /* 0x020fe200078e0025 */
[----:B------:R1:W5:Y:S01]  /*18600*/  LDL R48, [R1+0x84] ;  /* 0x0000840001307983 */ /* 0x0003620000100800 */
[----:B------:R-:W-:Y:S01]  /*18610*/  IMAD R11, R58, UR5, R4 ;  /* 0x000000053a0b7c24 */ /* 0x000fe2000f8e0204 */
[----:B------:R-:W1:Y:S01]  /*18620*/  @P1 LDC R45, c[0x0][0xbec] ;  /* 0x0002fb00ff2d1b82 */ /* 0x000e620000000800 */
[----:B0-----:R-:W-:-:S05]  /*18630*/  VIADD R47, R3, 0xffffff80 ;  /* 0xffffff80032f7836 */ /* 0x001fca0000000000 */
[----:B------:R-:W-:-:S04]  /*18640*/  SHF.R.S32.HI R50, RZ, 0x1f, R47 ;  /* 0x0000001fff327819 */ /* 0x000fc8000001142f */
[----:B------:R-:W-:Y:S02]  /*18650*/  LEA.HI R50, R50, R47, RZ, 0x2 ;  /* 0x0000002f32327211 */ /* 0x000fe400078f10ff */
[----:B------:R-:W-:Y:S02]  /*18660*/  SHF.R.S32.HI R3, RZ, 0x1f, R37 ;  /* 0x0000001fff037819 */ /* 0x000fe40000011425 */
[----:B------:R-:W-:Y:S01]  /*18670*/  SHF.R.S32.HI R50, RZ, 0x2, R50 ;  /* 0x00000002ff327819 */ /* 0x000fe20000011432 */
[----:B------:R-:W-:Y:S01]  /*18680*/  IMAD.WIDE.U32 R4, R58, UR4, R2 ;  /* 0x000000043a047c25 */ /* 0x000fe2000f8e0002 */
[----:B------:R-:W-:Y:S01]  /*18690*/  SEL R38, R38, RZ, !P2 ;  /* 0x000000ff26267207 */ /* 0x000fe20005000000 */
[----:B------:R-:W-:Y:S01]  /*186a0*/  ULDC.64 UR4, c[0x0][0xb98] ;  /* 0x0002e60000047ab9 */ /* 0x000fe20000000a00 */
[----:B------:R-:W-:Y:S01]  /*186b0*/  SEL R2, R60, RZ, !P2 ;  /* 0x000000ff3c027207 */ /* 0x000fe20005000000 */
[----:B------:R-:W-:Y:S02]  /*186c0*/  IMAD.IADD R5, R5, 0x1, R11 ;  /* 0x0000000105057824 */ /* 0x000fe400078e020b */
[----:B------:R-:W-:-:S02]  /*186d0*/  IMAD R11, R38, UR4, RZ ;  /* 0x00000004260b7c24 */ /* 0x000fc4000f8e02ff */
[----:B------:R-:W-:-:S04]  /*186e0*/  IMAD.WIDE.U32 R4, R2, UR4, R4 ;  /* 0x0000000402047c25 */ /* 0x000fc8000f8e0004 */
[----:B------:R-:W-:Y:S01]  /*186f0*/  IMAD R10, R2, UR5, R11 ;  /* 0x00000005020a7c24 */ /* 0x000fe2000f8e020b */
[----:B------:R-:W-:Y:S01]  /*18700*/  SHF.R.S32.HI R11, RZ, 0x1f, R7 ;  /* 0x0000001fff0b7819 */ /* 0x000fe20000011407 */
[----:B------:R-:W-:Y:S01]  /*18710*/  ULDC.64 UR4, c[0x0][0xb88] ;  /* 0x0002e20000047ab9 */ /* 0x000fe20000000a00 */
[----:B------:R-:W-:Y:S01]  /*18720*/  IADD3 R4, P0, R7, R4, RZ ;  /* 0x0000000407047210 */ /* 0x000fe20007f1e0ff */
[----:B----4-:R-:W-:-:S03]  /*18730*/  VIADD R30, R15, 0xffffff80 ;  /* 0xffffff800f1e7836 */ /* 0x010fc60000000000 */
[----:B------:R-:W-:Y:S02]  /*18740*/  IADD3.X R5, R11, R5, R10, P0, !PT ;  /* 0x000000050b057210 */ /* 0x000fe400007fe40a */
[----:B------:R-:W-:-:S04]  /*18750*/  SHF.R.S32.HI R15, RZ, 0x1f, R30 ;  /* 0x0000001fff0f7819 */ /* 0x000fc8000001141e */
[----:B------:R-:W-:-:S04]  /*18760*/  LEA.HI R15, R15, R30, RZ, 0x7 ;  /* 0x0000001e0f0f7211 */ /* 0x000fc800078f38ff */
[----:B------:R-:W-:Y:S01]  /*18770*/  LOP3.LUT R15, R15, 0xffffff80, RZ, 0xc0, !PT ;  /* 0xffffff800f0f7812 */ /* 0x000fe200078ec0ff */
[----:B------:R-:W-:-:S04]  /*18780*/  IMAD R39, R39, R0, RZ ;  /* 0x0000000027277224 */ /* 0x000fc800078e02ff */
[----:B------:R-:W-:Y:S01]  /*18790*/  IMAD.IADD R15, R30, 0x1, -R15 ;  /* 0x000000011e0f7824 */ /* 0x000fe200078e0a0f */
[----:B------:R-:W-:-:S04]  /*187a0*/  SHF.R.S32.HI R46, RZ, 0x1f, R47 ;  /* 0x0000001fff2e7819 */ /* 0x000fc8000001142f */
[----:B------:R-:W-:-:S04]  /*187b0*/  LEA.HI R46, R46, R47, RZ, 0x2 ;  /* 0x0000002f2e2e7211 */ /* 0x000fc800078f10ff */
[----:B------:R-:W-:-:S05]  /*187c0*/  LOP3.LUT R46, R46, 0xfffffffc, RZ, 0xc0, !PT ;  /* 0xfffffffc2e2e7812 */ /* 0x000fca00078ec0ff */
[----:B------:R-:W-:Y:S02]  /*187d0*/  IMAD.IADD R46, R47, 0x1, -R46 ;  /* 0x000000012f2e7824 */ /* 0x000fe400078e0a2e */
[----:B------:R0:W5:Y:S01]  /*187e0*/  LDL R47, [R1+0x5c] ;  /* 0x00005c00012f7983 */ /* 0x0001620000100800 */
[----:B--2---:R-:W-:-:S04]  /*187f0*/  IMAD R9, R50, 0x20, R49 ;  /* 0x0000002032097824 */ /* 0x004fc800078e0231 */
[----:B------:R-:W-:-:S04]  /*18800*/  IMAD.WIDE R24, R9, 0x2, R24 ;  /* 0x0000000209187825 */ /* 0x000fc800078e0218 */
[----:B------:R-:W-:-:S04]  /*18810*/  IMAD.MOV R9, RZ, RZ, -R7 ;  /* 0x000000ffff097224 */ /* 0x000fc800078e0a07 */
[----:B------:R-:W-:-:S05]  /*18820*/  IMAD R9, R0, R9, R13 ;  /* 0x0000000900097224 */ /* 0x000fca00078e020d */
[----:B------:R-:W-:Y:S01]  /*18830*/  SHF.R.S32.HI R6, RZ, 0x1f, R9 ;  /* 0x0000001fff067819 */ /* 0x000fe20000011409 */
[----:B------:R-:W-:-:S04]  /*18840*/  IMAD.WIDE.U32 R4, R9, UR4, R4 ;  /* 0x0000000409047c25 */ /* 0x000fc8000f8e0004 */
[----:B------:R-:W-:-:S04]  /*18850*/  IMAD R6, R6, UR4, RZ ;  /* 0x0000000406067c24 */ /* 0x000fc8000f8e02ff */
[----:B------:R-:W-:Y:S01]  /*18860*/  IMAD R7, R9, UR5, R6 ;  /* 0x0000000509077c24 */ /* 0x000fe2000f8e0206 */
[----:B------:R-:W-:Y:S02]  /*18870*/  ULDC.64 UR4, c[0x0][0xb50] ;  /* 0x0002d40000047ab9 */ /* 0x000fe40000000a00 */
[----:B------:R-:W-:Y:S01]  /*18880*/  LEA R6, P0, R4, UR4, 0x2 ;  /* 0x0000000404067c11 */ /* 0x000fe2000f8010ff */
[----:B------:R-:W-:-:S05]  /*18890*/  IMAD.IADD R5, R5, 0x1, R7 ;  /* 0x0000000105057824 */ /* 0x000fca00078e0207 */
[----:B------:R-:W-:Y:S01]  /*188a0*/  LEA.HI.X R10, R4, UR5, R5, 0x2, P0 ;  /* 0x00000005040a7c11 */ /* 0x000fe200080f1405 */
[----:B------:R-:W-:Y:S01]  /*188b0*/  SHFL.IDX PT, R40, R6, RZ, 0x1c1f ;  /* 0x001c1fff06287589 */ /* 0x000fe200000e0000 */
[----:B---3--:R-:W-:Y:S01]  /*188c0*/  IMAD.IADD R14, R14, 0x1, R56 ;  /* 0x000000010e0e7824 */ /* 0x008fe200078e0238 */
[----:B------:R-:W-:Y:S01]  /*188d0*/  IADD3 R13, P2, R24, 0x1800, RZ ;  /* 0x00001800180d7810 */ /* 0x000fe20007f5e0ff */
[----:B------:R-:W-:Y:S01]  /*188e0*/  ULDC.64 UR4, c[0x0][0xaa0] ;  /* 0x0002a80000047ab9 */ /* 0x000fe20000000a00 */
[----:B------:R-:W2:Y:S04]  /*188f0*/  SHFL.IDX PT, R41, R10, RZ, 0x1c1f ;  /* 0x001c1fff0a297589 */ /* 0x000ea800000e0000 */
[----:B------:R-:W-:Y:S04]  /*18900*/  SHFL.IDX PT, R42, R6, 0x1, 0x1c1f ;  /* 0x003c1f00062a7f89 */ /* 0x000fe800000e0000 */
[----:B------:R-:W3:Y:S01]  /*18910*/  SHFL.IDX PT, R43, R10, 0x1, 0x1c1f ;  /* 0x003c1f000a2b7f89 */ /* 0x000ee200000e0000 */
[----:B------:R-:W-:Y:S01]  /*18920*/  LOP3.LUT P0, RZ, R15, 0x3, RZ, 0xc0, !PT ;  /* 0x000000030fff7812 */ /* 0x000fe2000780c0ff */
[----:B------:R-:W-:-:S02]  /*18930*/  VIADD R4, R14, 0x8 ;  /* 0x000000080e047836 */ /* 0x000fc40000000000 */
[----:B------:R-:W-:Y:S01]  /*18940*/  IMAD.X R9, RZ, RZ, R25, P2 ;  /* 0x000000ffff097224 */ /* 0x000fe200010e0619 */
[-C--:B------:R-:W-:Y:S02]  /*18950*/  ISETP.GE.OR P2, PT, R14, R39.reuse, P0 ;  /* 0x000000270e00720c */ /* 0x080fe40000746670 */
[----:B------:R-:W-:Y:S01]  /*18960*/  ISETP.GE.OR P0, PT, R4, R39, P0 ;  /* 0x000000270400720c */ /* 0x000fe20000706670 */
[----:B------:R-:W-:Y:S02]  /*18970*/  IMAD R44, R3, UR4, RZ ;  /* 0x00000004032c7c24 */ /* 0x000fe4000f8e02ff */
[----:B------:R-:W-:Y:S02]  /*18980*/  IMAD R3, R46, 0x60, R50 ;  /* 0x000000602e037824 */ /* 0x000fe400078e0232 */
[----:B------:R0:W5:Y:S06]  /*18990*/  LDL R46, [R1+0x80] ;  /* 0x00008000012e7983 */ /* 0x00016c0000100800 */
[----:B--2---:R-:W-:Y:S04]  /*189a0*/  @!P2 ST.E desc[UR42][R40.64], R20 ;  /* 0x000000142800a985 */ /* 0x004fe8000c10192a */
[----:B---3--:R2:W-:Y:S04]  /*189b0*/  @!P0 ST.E desc[UR42][R42.64], R21 ;  /* 0x000000152a008985 */ /* 0x0085e8000c10192a */
[----:B--2---:R0:W5:Y:S01]  /*189c0*/  LDL R43, [R1+0x60] ;  /* 0x00006000012b7983 */ /* 0x0041620000100800 */
[----:B------:R-:W2:Y:S01]  /*189d0*/  @P1 LDC R42, c[0x0][0xbf0] ;  /* 0x0002fc00ff2a1b82 */ /* 0x000ea20000000800 */
[----:B------:R-:W-:Y:S01]  /*189e0*/  LOP3.LUT R8, R13, 0x180, RZ, 0xc0, !PT ;  /* 0x000001800d087812 */ /* 0x000fe200078ec0ff */
[----:B------:R-:W-:-:S02]  /*189f0*/  IMAD R41, R37, UR5, R44 ;  /* 0x0000000525297c24 */ /* 0x000fc4000f8e022c */
[----:B------:R-:W-:Y:S01]  /*18a00*/  IMAD.WIDE.U32 R20, R37, UR4, RZ ;  /* 0x0000000425147c25 */ /* 0x000fe2000f8e00ff */
[----:B------:R-:W-:Y:S01]  /*18a10*/  SHF.R.U64 R8, R8, 0x3, RZ ;  /* 0x0000000308087819 */ /* 0x000fe200000012ff */
[----:B------:R-:W-:Y:S02]  /*18a20*/  ULDC.64 UR4, c[0x0][0xae8] ;  /* 0x0002ba0000047ab9 */ /* 0x000fe40000000a00 */
[----:B------:R-:W-:Y:S02]  /*18a30*/  IMAD.IADD R21, R21, 0x1, R41 ;  /* 0x0000000115157824 */ /* 0x000fe400078e0229 */
[----:B------:R-:W-:Y:S01]  /*18a40*/  IMAD R36, R36, UR4, RZ ;  /* 0x0000000424247c24 */ /* 0x000fe2000f8e02ff */
[----:B------:R-:W-:Y:S01]  /*18a50*/  LOP3.LUT R8, R8, R13, RZ, 0x3c, !PT ;  /* 0x0000000d08087212 */ /* 0x000fe200078e3cff */
[----:B------:R-:W-:Y:S01]  /*18a60*/  IMAD.IADD R40, R56, 0x1, R3 ;  /* 0x0000000138287824 */ /* 0x000fe200078e0203 */
[----:B------:R-:W-:Y:S01]  /*18a70*/  IADD3 R13, P6, R24, 0x3000, RZ ;  /* 0x00003000180d7810 */ /* 0x000fe20007fde0ff */
[----:B------:R-:W-:Y:S01]  /*18a80*/  IMAD R37, R58, UR5, R36 ;  /* 0x000000053a257c24 */ /* 0x000fe2000f8e0224 */
[----:B------:R-:W-:Y:S01]  /*18a90*/  IADD3 R27, P5, R24, 0x4800, RZ ;  /* 0x00004800181b7810 */ /* 0x000fe20007fbe0ff */
[----:B------:R-:W-:Y:S01]  /*18aa0*/  IMAD.WIDE.U32 R20, R58, UR4, R20 ;  /* 0x000000043a147c25 */ /* 0x000fe2000f8e0014 */
[C---:B------:R-:W-:Y:S01]  /*18ab0*/  IADD3 R29, P4, R24.reuse, 0x6000, RZ ;  /* 0x00006000181d7810 */ /* 0x040fe20007f9e0ff */
[----:B------:R-:W-:Y:S01]  /*18ac0*/  ULDC.64 UR4, c[0x0][0xaf0] ;  /* 0x0002bc0000047ab9 */ /* 0x000fe20000000a00 */
[----:B------:R-:W-:Y:S01]  /*18ad0*/  IADD3 R7, P3, R24, 0x7800, RZ ;  /* 0x0000780018077810 */ /* 0x000fe20007f7e0ff */
[----:B-1----:R-:W-:Y:S01]  /*18ae0*/  @P1 IMAD.HI.U32 R3, R40, R45, RZ ;  /* 0x0000002d28031227 */ /* 0x002fe200078e00ff */
[----:B------:R-:W-:Y:S01]  /*18af0*/  LOP3.LUT R12, R13, 0x180, RZ, 0xc0, !PT ;  /* 0x000001800d0c7812 */ /* 0x000fe200078ec0ff */
[----:B------:R-:W5:Y:S01]  /*18b00*/  LD.E.128 R8, desc[UR42][R8.64] ;  /* 0x0000002a08087980 */ /* 0x000f62000c101d00 */
[----:B------:R-:W-:Y:S01]  /*18b10*/  LOP3.LUT R26, R27, 0x180, RZ, 0xc0, !PT ;  /* 0x000001801b1a7812 */ /* 0x000fe200078ec0ff */
[----:B------:R-:W-:Y:S01]  /*18b20*/  IMAD.IADD R21, R21, 0x1, R37 ;  /* 0x0000000115157824 */ /* 0x000fe200078e0225 */
[----:B------:R-:W-:-:S02]  /*18b30*/  LOP3.LUT R28, R29, 0x180, RZ, 0xc0, !PT ;  /* 0x000001801d1c7812 */ /* 0x000fc400078ec0ff */
[----:B------:R-:W-:Y:S01]  /*18b40*/  LOP3.LUT R5, R24, 0x180, RZ, 0xc0, !PT ;  /* 0x0000018018057812 */ /* 0x000fe200078ec0ff */
[----:B------:R-:W-:Y:S01]  /*18b50*/  IMAD.MOV.U32 R37, RZ, RZ, R40 ;  /* 0x000000ffff257224 */ /* 0x000fe200078e0028 */
[----:B------:R-:W-:Y:S01]  /*18b60*/  LOP3.LUT R6, R7, 0x180, RZ, 0xc0, !PT ;  /* 0x0000018007067812 */ /* 0x000fe200078ec0ff */
[----:B------:R-:W-:Y:S01]  /*18b70*/  IMAD R41, R38, UR4, RZ ;  /* 0x0000000426297c24 */ /* 0x000fe2000f8e02ff */
[----:B--2---:R-:W-:Y:S02]  /*18b80*/  @P1 SHF.R.U32.HI R37, RZ, R42, R3 ;  /* 0x0000002aff251219 */ /* 0x004fe40000011603 */
[----:B------:R-:W-:Y:S02]  /*18b90*/  SHF.R.U64 R12, R12, 0x3, RZ ;  /* 0x000000030c0c7819 */ /* 0x000fe400000012ff */
[----:B------:R-:W-:Y:S02]  /*18ba0*/  SHF.R.U64 R26, R26, 0x3, RZ ;  /* 0x000000031a1a7819 */ /* 0x000fe400000012ff */
[----:B------:R-:W-:-:S02]  /*18bb0*/  SHF.R.U64 R28, R28, 0x3, RZ ;  /* 0x000000031c1c7819 */ /* 0x000fc400000012ff */
[----:B------:R-:W-:Y:S01]  /*18bc0*/  SHF.R.U64 R5, R5, 0x3, RZ ;  /* 0x0000000305057819 */ /* 0x000fe200000012ff */
[----:B------:R-:W-:Y:S01]  /*18bd0*/  IMAD R41, R2, UR5, R41 ;  /* 0x0000000502297c24 */ /* 0x000fe2000f8e0229 */
        /* <DEDUP_REMOVED lines=16> */
[----:B------:R-:W-:Y:S01]  /*18ce0*/  IMAD R21, R0, R21, R40 ;  /* 0x0000001500157224 */ /* 0x000fe200078e0228 */
[----:B------:R-:W5:Y:S01]  /*18cf0*/  LD.E.128 R24, desc[UR42][R26.64] ;  /* 0x0000002a1a187980 */ /* 0x000f62000c101d00 */
[----:B------:R-:W-:Y:S02]  /*18d00*/  IMAD.IADD R3, R3, 0x1, R41 ;  /* 0x0000000103037824 */ /* 0x000fe400078e0229 */
[----:B------:R-:W-:Y:S01]  /*18d10*/  IMAD R20, R20, UR4, RZ ;  /* 0x0000000414147c24 */ /* 0x000fe2000f8e02ff */
[----:B------:R-:W5:Y:S01]  /*18d20*/  LD.E.128 R4, desc[UR42][R4.64] ;  /* 0x0000002a04047980 */ /* 0x000f62000c101d00 */
[----:B------:R-:W-:-:S03]  /*18d30*/  SHF.R.S32.HI R0, RZ, 0x1f, R21 ;  /* 0x0000001fff007819 */ /* 0x000fc60000011415 */
[----:B------:R-:W5:Y:S01]  /*18d40*/  LD.E.128 R28, desc[UR42][R28.64] ;  /* 0x0000002a1c1c7980 */ /* 0x000f62000c101d00 */
[----:B------:R-:W-:-:S03]  /*18d50*/  IMAD R41, R37, UR5, R20 ;  /* 0x0000000525297c24 */ /* 0x000fc6000f8e0214 */
[----:B------:R-:W5:Y:S01]  /*18d60*/  LD.E.128 R32, desc[UR42][R32.64] ;  /* 0x0000002a20207980 */ /* 0x000f62000c101d00 */
[----:B------:R-:W-:Y:S01]  /*18d70*/  IMAD.WIDE.U32 R2, R37, UR4, R2 ;  /* 0x0000000425027c25 */ /* 0x000fe2000f8e0002 */
[----:B------:R-:W-:Y:S01]  /*18d80*/  ULDC.64 UR4, c[0x0][0xad8] ;  /* 0x0002b60000047ab9 */ /* 0x000fe20000000a00 */
        /* <DEDUP_REMOVED lines=8> */
[----:B------:R-:W-:Y:S02]  /*18e10*/  IMAD.IADD R44, R50, 0x1, R56 ;  /* 0x00000001322c7824 */ /* 0x000fe400078e0238 */
        /* <DEDUP_REMOVED lines=19> */
[----:B------:R-:W-:Y:S02]  /*18f50*/  @!P2 LEA R40, P4, R43, R20, 0x1 ;  /* 0x000000142b28a211 */ /* 0x000fe400078808ff */
[----:B--2---:R-:W-:Y:S01]  /*18f60*/  @!P0 IMAD.WIDE R2, R49, 0x2, R20 ;  /* 0x0000000231028825 */ /* 0x004fe200078e0214 */
[-C--:B------:R-:W-:Y:S02]  /*18f70*/  @!P1 LEA.HI.X R37, R47, R21.reuse, R48, 0x1, P3 ;  /* 0x000000152f259211 */ /* 0x080fe400018f0c30 */
[----:B------:R-:W-:Y:S02]  /*18f80*/  @!P2 LEA.HI.X R41, R43, R21, R46, 0x1, P4 ;  /* 0x000000152b29a211 */ /* 0x000fe400020f0c2e */
[----:B------:R3:W-:Y:S04]  /*18f90*/  @!P0 ST.E.128 desc[UR42][R2.64], R4 ;  /* 0x0000000402008985 */ /* 0x0007e8000c101d2a */
[----:B------:R3:W-:Y:S04]  /*18fa0*/  @!P1 ST.E.128 desc[UR42][R36.64], R12 ;  /* 0x0000000c24009985 */ /* 0x0007e8000c101d2a */
[----:B------:R3:W-:Y:S02]  /*18fb0*/  @!P2 ST.E.128 desc[UR42][R40.64], R28 ;  /* 0x0000001c2800a985 */ /* 0x0007e4000c101d2a */
.L_x_1320:
[----:B------:R-:W-:Y:S05]  /*18fc0*/  BSYNC B1 ;  /* 0x0000000000017941 */ /* 0x000fea0003800000 */
.L_x_1319:
[----:B0-----:R-:W-:Y:S01]  /*18fd0*/  VIADD R0, R44, 0x60 ;  /* 0x000000602c007836 */ /* 0x001fe20000000000 */
[----:B---3-5:R0:W3:Y:S04]  /*18fe0*/  SHFL.IDX PT, R5, R42, 0x1, 0x1c1f ;  /* 0x003c1f002a057f89 */ /* 0x0280e800000e0000 */
[----:B------:R-:W-:Y:S01]  /*18ff0*/  ISETP.GE.AND P0, PT, R0, R39, PT ;  /* 0x000000270000720c */ /* 0x000fe20003f06270 */
[----:B------:R0:W4:-:S12]  /*19000*/  SHFL.IDX PT, R4, R38, 0x1, 0x1c1f ;  /* 0x003c1f0026047f89 */ /* 0x00011800000e0000 */
[----:B0-----:R-:W-:Y:S05]  /*19010*/  @P0 BRA `(.L_x_1321) ;  /* 0x0000000800c00947 */ /* 0x001fea0003800000 */
[----:B------:R-:W-:Y:S02]  /*19020*/  ULDC UR4, c[0x0][0xac8] ;  /* 0x0002b20000047ab9 */ /* 0x000fe40000000800 */
[----:B------:R-:W-:Y:S02]  /*19030*/  ISETP.GE.AND P2, PT, R47, UR4, PT ;  /* 0x000000042f007c0c */ /* 0x000fe4000bf46270 */
[----:B------:R-:W-:-:S11]  /*19040*/  ISETP.GE.AND P1, PT, R49, UR4, PT ;  /* 0x0000000431007c0c */ /* 0x000fd6000bf26270 */
[----:B----4-:R-:W-:Y:S02]  /*19050*/  @!P2 LEA R6, P0, R47, R4, 0x1 ;  /* 0x000000042f06a211 */ /* 0x010fe400078008ff */
[----:B---3--:R-:W-:Y:S02]  /*19060*/  @!P1 IMAD.WIDE R2, R49, 0x2, R4 ;  /* 0x0000000231029825 */ /* 0x008fe400078e0204 */
        /* <DEDUP_REMOVED lines=9> */
.L_x_1317:
[----:B------:R-:W2:Y:S01]  /*19100*/  LDL R9, [R1+0x54] ;  /* 0x0000540001097983 */ /* 0x000ea20000100800 */
[----:B------:R-:W-:Y:S01]  /*19110*/  ULDC.64 UR4, c[0x0][0xc00] ;  /* 0x0003000000047ab9 */ /* 0x000fe20000000a00 */
[----:B------:R-:W2:Y:S01]  /*19120*/  LDC.64 R2, c[0x0][0xc00] ;  /* 0x00030000ff027b82 */ /* 0x000ea20000000a00 */
[----:B------:R-:W-:Y:S01]  /*19130*/  ISETP.NE.U32.AND P0, PT, RZ, UR4, PT ;  /* 0x00000004ff007c0c */ /* 0x000fe2000bf05070 */
[----:B------:R-:W-:-:S03]  /*19140*/  IMAD.MOV.U32 R6, RZ, RZ, RZ ;  /* 0x000000ffff067224 */ /* 0x000fc600078e00ff */
[----:B------:R-:W-:Y:S01]  /*19150*/  ISETP.NE.AND.EX P0, PT, RZ, UR5, PT, P0 ;  /* 0x00000005ff007c0c */ /* 0x000fe2000bf05300 */
[----:B------:R-:W-:Y:S02]  /*19160*/  ULDC.64 UR4, c[0x0][0xc08] ;  /* 0x0003020000047ab9 */ /* 0x000fe40000000a00 */
[----:B------:R-:W-:Y:S01]  /*19170*/  ISETP.NE.U32.AND P1, PT, RZ, UR4, PT ;  /* 0x00000004ff007c0c */ /* 0x000fe2000bf25070 */
[----:B------:R-:W1:Y:S03]  /*19180*/  LDC R25, c[0x0][0xbe8] ;  /* 0x0002fa00ff197b82 */ /* 0x000e660000000800 */
[----:B------:R-:W-:-:S13]  /*19190*/  ISETP.NE.AND.EX P1, PT, RZ, UR5, PT, P1 ;  /* 0x00000005ff007c0c */ /* 0x000fda000bf25310 */
[----:B------:R-:W3:Y:S01]  /*191a0*/  @P1 LDC.64 R4, c[0x0][0xc08] ;  /* 0x00030200ff041b82 */ /* 0x000ee20000000a00 */
[----:B------:R-:W-:Y:S02]  /*191b0*/  ULDC UR4, c[0x0][0xa88] ;  /* 0x0002a20000047ab9 */ /* 0x000fe40000000800 */
[----:B------:R-:W-:Y:S01]  /*191c0*/  IMAD.U32 R0, RZ, RZ, UR4 ;  /* 0x00000004ff007e24 */ /* 0x000fe2000f8e00ff */
[----:B------:R-:W4:Y:S01]  /*191d0*/  S2R R8, SR_TID.X ;  /* 0x0000000000087919 */ /* 0x000f220000002100 */
[----:B--2---:R-:W-:-:S04]  /*191e0*/  IMAD.WIDE R2, R9, 0x4, R2 ;  /* 0x0000000409027825 */ /* 0x004fc800078e0202 */
[----:B---3--:R-:W-:Y:S01]  /*191f0*/  @P1 IMAD.WIDE R4, R9, 0x4, R4 ;  /* 0x0000000409041825 */ /* 0x008fe200078e0204 */
[----:B------:R2:W5:Y:S04]  /*19200*/  @P0 LDG.E R6, desc[UR42][R2.64] ;  /* 0x0000002a02060981 */ /* 0x000568000c1e1900 */
[----:B------:R2:W5:Y:S01]  /*19210*/  @P1 LDG.E R0, desc[UR42][R4.64] ;  /* 0x0000002a04001981 */ /* 0x000562000c1e1900 */
[----:B-1----:R-:W-:Y:S01]  /*19220*/  ISETP.NE.AND P2, PT, R25, 0x1, PT ;  /* 0x000000011900780c */ /* 0x002fe20003f45270 */
[----:B----4-:R-:W-:Y:S01]  /*19230*/  VIADD R30, R8, 0xffffff80 ;  /* 0xffffff80081e7836 */ /* 0x010fe20000000000 */
[----:B------:R-:W-:-:S04]  /*19240*/  SHF.R.S32.HI R7, RZ, 0x1f, R9 ;  /* 0x0000001fff077819 */ /* 0x000fc80000011409 */
[----:B------:R-:W-:-:S07]  /*19250*/  ISETP.GE.AND P3, PT, R30, 0xc0, PT ;  /* 0x000000c01e00780c */ /* 0x000fce0003f66270 */
[----:B------:R-:W1:Y:S01]  /*19260*/  @P2 LDC R27, c[0x0][0xbec] ;  /* 0x0002fb00ff1b2b82 */ /* 0x000e620000000800 */
[----:B--2---:R-:W-:Y:S05]  /*19270*/  @P1 BRA `(.L_x_1322) ;  /* 0x0000000000101947 */ /* 0x004fea0003800000 */
[----:B------:R-:W-:Y:S05]  /*19280*/  @!P0 BRA `(.L_x_1322) ;  /* 0x00000000000c8947 */ /* 0x000fea0003800000 */
[----:B------:R-:W2:Y:S04]  /*19290*/  LDG.E R5, desc[UR42][R2.64] ;  /* 0x0000002a02057981 */ /* 0x000ea8000c1e1900 */
[----:B-----5:R-:W2:Y:S02]  /*192a0*/  LDG.E R0, desc[UR42][R2.64+0x4] ;  /* 0x0000042a02007981 */ /* 0x020ea4000c1e1900 */
[----:B--2---:R-:W-:-:S07]  /*192b0*/  IMAD.IADD R0, R0, 0x1, -R5 ;  /* 0x0000000100007824 */ /* 0x004fce00078e0a05 */
.L_x_1322:
[----:B------:R-:W2:Y:S04]  /*192c0*/  LDL R29, [R1+0x50] ;  /* 0x00005000011d7983 */ /* 0x000ea80000100800 */
[----:B------:R3:W5:Y:S01]  /*192d0*/  LDL R28, [R1+0xc] ;  /* 0x00000c00011c7983 */ /* 0x0007620000100800 */
[----:B------:R-:W-:Y:S01]  /*192e0*/  BSSY B1, `(.L_x_1323) ;  /* 0x000002c000017945 */ /* 0x000fe20003800000 */
[----:B------:R-:W-:Y:S02]  /*192f0*/  SEL R13, R9, RZ, !P0 ;  /* 0x000000ff090d7207 */ /* 0x000fe40004000000 */
[----:B------:R-:W-:Y:S02]  /*19300*/  SEL R12, R7, RZ, !P0 ;  /* 0x000000ff070c7207 */ /* 0x000fe40004000000 */
[----:B-----5:R-:W-:-:S02]  /*19310*/  SHF.R.S32.HI R11, RZ, 0x1f, R6 ;  /* 0x0000001fff0b7819 */ /* 0x020fc40000011406 */
[----:B--2---:R-:W-:Y:S01]  /*19320*/  SHF.R.S32.HI R10, RZ, 0x1f, R29 ;  /* 0x0000001fff0a7819 */ /* 0x004fe2000001141d */
[----:B---3--:R-:W-:Y:S06]  /*19330*/  @P3 BRA `(.L_x_1324) ;  /* 0x0000000000983947 */ /* 0x008fec0003800000 */
[----:B------:R-:W2:Y:S01]  /*19340*/  LDC R9, c[0x0][0xbe8] ;  /* 0x0002fa00ff097b82 */ /* 0x000ea20000000800 */
[----:B------:R-:W-:Y:S01]  /*19350*/  IADD3 R8, R28, -0x80, R8 ;  /* 0xffffff801c087810 */ /* 0x000fe20007ffe008 */
[----:B--2---:R-:W-:-:S05]  /*19360*/  IMAD R2, R0, R9, RZ ;  /* 0x0000000900027224 */ /* 0x004fca00078e02ff */
        /* <DEDUP_REMOVED lines=9> */
[----:B------:R-:W2:Y:S01]  /*19400*/  @P0 LDC R15, c[0x0][0xbec] ;  /* 0x0002fb00ff0f0b82 */ /* 0x000ea20000000800 */
[----:B------:R-:W-:Y:S01]  /*19410*/  IMAD R7, R29, UR5, R7 ;  /* 0x000000051d077c24 */ /* 0x000fe2000f8e0207 */
[----:B------:R-:W-:-:S03]  /*19420*/  ULDC.64 UR4, c[0x0][0xb98] ;  /* 0x0002e60000047ab9 */ /* 0x000fc60000000a00 */
[----:B------:R-:W-:-:S03]  /*19430*/  IMAD.IADD R3, R3, 0x1, R7 ;  /* 0x0000000103037824 */ /* 0x000fc600078e0207 */
[----:B------:R-:W3:Y:S01]  /*19440*/  @P0 LDC R21, c[0x0][0xbf0] ;  /* 0x0002fc00ff150b82 */ /* 0x000ee20000000800 */
[----:B------:R-:W-:-:S04]  /*19450*/  IMAD.WIDE.U32 R2, R13, UR4, R2 ;  /* 0x000000040d027c25 */ /* 0x000fc8000f8e0002 */
[----:B--2---:R-:W-:-:S05]  /*19460*/  @P0 IMAD.HI.U32 R4, R8, R15, RZ ;  /* 0x0000000f08040227 */ /* 0x004fca00078e00ff */
[----:B---3--:R-:W-:Y:S01]  /*19470*/  @P0 SHF.R.U32.HI R5, RZ, R21, R4 ;  /* 0x00000015ff050219 */ /* 0x008fe20000011604 */
        /* <DEDUP_REMOVED lines=18> */
.L_x_1324:
[----:B------:R-:W-:Y:S05]  /*195a0*/  BSYNC B1 ;  /* 0x0000000000017941 */ /* 0x000fea0003800000 */
.L_x_1323:
[----:B------:R3:W5:Y:S04]  /*195b0*/  LDL R14, [R1+0x60] ;  /* 0x00006000010e7983 */ /* 0x0007680000100800 */
[----:B------:R3:W5:Y:S04]  /*195c0*/  LDL R15, [R1+0x80] ;  /* 0x00008000010f7983 */ /* 0x0007680000100800 */
[----:B------:R3:W5:Y:S04]  /*195d0*/  LDL R20, [R1+0x5c] ;  /* 0x00005c0001147983 */ /* 0x0007680000100800 */
[----:B------:R3:W5:Y:S04]  /*195e0*/  LDL R21, [R1+0x84] ;  /* 0x0000840001157983 */ /* 0x0007680000100800 */
[----:B------:R3:W5:Y:S01]  /*195f0*/  LDL R24, [R1+0x4c] ;  /* 0x00004c0001187983 */ /* 0x0007620000100800 */
[--C-:B--2---:R-:W-:Y:S01]  /*19600*/  SHF.R.S32.HI R4, RZ, 0x1f, R30.reuse ;  /* 0x0000001fff047819 */ /* 0x104fe2000001141e */
[----:B------:R-:W2:Y:S01]  /*19610*/  @P2 LDC R9, c[0x0][0xbf0] ;  /* 0x0002fc00ff092b82 */ /* 0x000ea20000000800 */
        /* <DEDUP_REMOVED lines=15> */
[----:B------:R-:W-:Y:S02]  /*19710*/  IMAD.IADD R8, R28, 0x1, R6 ;  /* 0x000000011c087824 */ /* 0x000fe400078e0206 */
[----:B------:R-:W-:-:S02]  /*19720*/  IMAD R7, R29, UR5, R4 ;  /* 0x000000051d077c24 */ /* 0x000fc4000f8e0204 */
[----:B-1----:R-:W-:-:S04]  /*19730*/  @P2 IMAD.HI.U32 R4, R8, R27, RZ ;  /* 0x0000001b08042227 */ /* 0x002fc800078e00ff */
[----:B------:R-:W-:Y:S01]  /*19740*/  IMAD.WIDE.U32 R2, R29, UR4, R2 ;  /* 0x000000041d027c25 */ /* 0x000fe2000f8e0002 */
[----:B------:R-:W-:-:S03]  /*19750*/  ULDC.64 UR4, c[0x0][0xaf0] ;  /* 0x0002bc0000047ab9 */ /* 0x000fc60000000a00 */
[----:B------:R-:W-:Y:S01]  /*19760*/  IMAD.MOV.U32 R5, RZ, RZ, R8 ;  /* 0x000000ffff057224 */ /* 0x000fe200078e0008 */
[----:B--2---:R-:W-:Y:S01]  /*19770*/  @P2 SHF.R.U32.HI R5, RZ, R9, R4 ;  /* 0x00000009ff052219 */ /* 0x004fe20000011604 */
        /* <DEDUP_REMOVED lines=17> */
[----:B------:R-:W-:Y:S02]  /*19890*/  IMAD.IADD R0, R26, 0x1, R28 ;  /* 0x000000011a007824 */ /* 0x000fe400078e021c */
        /* <DEDUP_REMOVED lines=19> */
[----:B------:R4:W-:Y:S04]  /*199d0*/  @!P2 ST.E.128 desc[UR42][R6.64], RZ ;  /* 0x000000ff0600a985 */ /* 0x0009e8000c101d2a */
[----:B------:R4:W-:Y:S04]  /*199e0*/  @!P3 ST.E.128 desc[UR42][R8.64], RZ ;  /* 0x000000ff0800b985 */ /* 0x0009e8000c101d2a */
[----:B------:R4:W-:Y:S02]  /*199f0*/  @!P4 ST.E.128 desc[UR42][R10.64], RZ ;  /* 0x000000ff0a00c985 */ /* 0x0009e4000c101d2a */
.L_x_1326:
[----:B------:R-:W-:Y:S05]  /*19a00*/  BSYNC B1 ;  /* 0x0000000000017941 */ /* 0x000fea0003800000 */
.L_x_1325:
[----:B------:R-:W-:Y:S01]  /*19a10*/  VIADD R0, R0, 0x60 ;  /* 0x0000006000007836 */ /* 0x000fe20000000000 */
[----:B--2---:R2:W0:Y:S04]  /*19a20*/  SHFL.IDX PT, R3, R5, 0x1, 0x1c1f ;  /* 0x003c1f0005037f89 */ /* 0x00442800000e0000 */
[----:B------:R-:W-:Y:S01]  /*19a30*/  ISETP.GE.AND P0, PT, R0, R25, PT ;  /* 0x000000190000720c */ /* 0x000fe20003f06270 */
[----:B-1----:R2:W1:-:S12]  /*19a40*/  SHFL.IDX PT, R2, R4, 0x1, 0x1c1f ;  /* 0x003c1f0004027f89 */ /* 0x00245800000e0000 */
[----:B--2---:R-:W-:Y:S05]  /*19a50*/  @P0 BRA `(.L_x_1321) ;  /* 0x0000000000300947 */ /* 0x004fea0003800000 */
[----:B------:R-:W-:Y:S02]  /*19a60*/  ULDC UR4, c[0x0][0xac8] ;  /* 0x0002b20000047ab9 */ /* 0x000fe40000000800 */
[----:B-----5:R-:W-:Y:S02]  /*19a70*/  ISETP.GE.AND P3, PT, R20, UR4, PT ;  /* 0x0000000414007c0c */ /* 0x020fe4000bf66270 */
[----:B------:R-:W-:Y:S02]  /*19a80*/  ISETP.GE.AND P4, PT, R14, UR4, PT ;  /* 0x000000040e007c0c */ /* 0x000fe4000bf86270 */
[----:B------:R-:W-:-:S09]  /*19a90*/  ISETP.GE.AND P2, PT, R24, UR4, PT ;  /* 0x0000000418007c0c */ /* 0x000fd2000bf46270 */
[-C--:B-1--4-:R-:W-:Y:S02]  /*19aa0*/  @!P3 LEA R6, P0, R20, R2.reuse, 0x1 ;  /* 0x000000021406b211 */ /* 0x092fe400078008ff */
[----:B------:R-:W-:Y:S02]  /*19ab0*/  @!P4 LEA R8, P1, R14, R2, 0x1 ;  /* 0x000000020e08c211 */ /* 0x000fe400078208ff */
[----:B0--3--:R-:W-:Y:S01]  /*19ac0*/  @!P2 IMAD.WIDE R4, R24, 0x2, R2 ;  /* 0x000000021804a825 */ /* 0x009fe200078e0202 */
[-C--:B------:R-:W-:Y:S02]  /*19ad0*/  @!P3 LEA.HI.X R7, R20, R3.reuse, R21, 0x1, P0 ;  /* 0x000000031407b211 */ /* 0x080fe400000f0c15 */
[----:B------:R-:W-:Y:S02]  /*19ae0*/  @!P4 LEA.HI.X R9, R14, R3, R15, 0x1, P1 ;  /* 0x000000030e09c211 */ /* 0x000fe400008f0c0f */
[----:B------:R2:W-:Y:S04]  /*19af0*/  @!P2 ST.E.128 desc[UR42][R4.64], RZ ;  /* 0x000000ff0400a985 */ /* 0x0005e8000c101d2a */
[----:B------:R2:W-:Y:S04]  /*19b00*/  @!P3 ST.E.128 desc[UR42][R6.64], RZ ;  /* 0x000000ff0600b985 */ /* 0x0005e8000c101d2a */
[----:B------:R2:W-:Y:S02]  /*19b10*/  @!P4 ST.E.128 desc[UR42][R8.64], RZ ;  /* 0x000000ff0800c985 */ /* 0x0005e4000c101d2a */
.L_x_1321:
[----:B------:R-:W-:Y:S05]  /*19b20*/  BSYNC B0 ;  /* 0x0000000000007941 */ /* 0x000fea0003800000 */
.L_x_1316:
[----:B------:R-:W3:Y:S01]  /*19b30*/  LDL R0, [R1+0x2c] ;  /* 0x00002c0001007983 */ /* 0x000ee20000100800 */
[----:B------:R-:W-:Y:S02]  /*19b40*/  ULDC UR4, c[0x0][0xc3c] ;  /* 0x00030f0000047ab9 */ /* 0x000fe40000000800 */
[----:B---3--:R-:W-:-:S13]  /*19b50*/  ISETP.GE.AND P0, PT, R0, UR4, PT ;  /* 0x0000000400007c0c */ /* 0x008fda000bf06270 */
[----:B------:R-:W-:Y:S05]  /*19b60*/  @!P0 BRA `(.L_x_1327) ;  /* 0xfffffe7400988947 */ /* 0x000fea000383ffff */
[----:B------:R-:W-:Y:S05]  /*19b70*/  BRA `(.L_x_1135) ;  /* 0x0000007000847947 */ /* 0x000fea0003800000 */
.L_x_1133:
        /* <DEDUP_REMOVED lines=16> */
.L_x_1328:
        /* <DEDUP_REMOVED lines=42> */
.L_x_1334:
        /* <DEDUP_REMOVED lines=12> */
.L_x_1333:
[----:B------:R-:W-:Y:S05]  /*19fe0*/  BSYNC B0 ;  /* 0x0000000000007941 */ /* 0x000fea0003800000 */
.L_x_1332:
        /* <DEDUP_REMOVED lines=21> */
.L_x_1330:
[----:B------:R-:W-:-:S04]  /*1a140*/  IMAD.IADD R10, R6, 0x1, -R3 ;  /* 0x00000001060a7824 */ /* 0x000fc800078e0a03 */
[----:B------:R-:W-:-:S05]  /*1a150*/  IMAD R2, R7, UR5, R10 ;  /* 0x0000000507027c24 */ /* 0x000fca000f8e020a */
[----:B------:R-:W-:Y:S02]  /*1a160*/  ISETP.GT.AND P0, PT, R2, UR6, PT ;  /* 0x0000000602007c0c */ /* 0x000fe4000bf04270 */
[----:B------:R-:W0:Y:S11]  /*1a170*/  LDC.64 R2, c[0x0][0xc90] ;  /* 0x00032400ff027b82 */ /* 0x000e360000000a00 */
[----:B------:R-:W-:-:S04]  /*1a180*/  VOTE.ANY R11, PT, !P0 ;  /* 0x00000000000b7806 */ /* 0x000fc800040e0100 */
[----:B------:R-:W1:Y:S02]  /*1a190*/  POPC R15, R11 ;  /* 0x0000000b000f7309 */ /* 0x000e640000000000 */
[----:B-1----:R-:W-:-:S04]  /*1a1a0*/  VIADD R19, R15, UR4 ;  /* 0x000000040f137c36 */ /* 0x002fc80008000000 */
[----:B0-----:R-:W-:-:S05]  /*1a1b0*/  IMAD.WIDE R2, R19, 0x4, R2 ;  /* 0x0000000413027825 */ /* 0x001fca00078e0202 */
[----:B------:R-:W2:Y:S01]  /*1a1c0*/  LDG.E R9, desc[UR42][R2.64] ;  /* 0x0000002a02097981 */ /* 0x000ea2000c1e1900 */
[----:B------:R-:W-:-:S03]  /*1a1d0*/  ISETP.NE.AND P0, PT, R11, RZ, PT ;  /* 0x000000ff0b00720c */ /* 0x000fc60003f05270 */
        /* <DEDUP_REMOVED lines=9> */
[----:B------:R-:W-:-:S06]  /*1a270*/  VIADD R16, R15, 0xffffffff ;  /* 0xffffffff0f107836 */ /* 0x000fcc0000000000 */
[----:B------:R0:W1:Y:S02]  /*1a280*/  SHFL.IDX PT, R16, R7, R16, 0x1f ;  /* 0x00001f1007107589 */ /* 0x00006400000e0000 */
.L_x_1335:
[----:B-1----:R-:W-:Y:S01]  /*1a290*/  IMAD R16, R16, UR5, R10 ;  /* 0x0000000510107c24 */ /* 0x002fe2000f8e020a */
[----:B------:R-:W-:Y:S01]  /*1a2a0*/  IABS R10, R6 ;  /* 0x00000006000a7213 */ /* 0x000fe20000000000 */
[----:B------:R-:W-:Y:S02]  /*1a2b0*/  IMAD R11, R11, R8, RZ ;  /* 0x000000080b0b7224 */ /* 0x000fe400078e02ff */
[----:B------:R-:W-:Y:S01]  /*1a2c0*/  IMAD.MOV.U32 R2, RZ, RZ, RZ ;  /* 0x000000ffff027224 */ /* 0x000fe200078e00ff */
[----:B0-----:R-:W-:Y:S01]  /*1a2d0*/  IADD3 R7, -R16, UR6, RZ ;  /* 0x0000000610077c10 */ /* 0x001fe2000fffe1ff */
[----:B------:R-:W-:Y:S02]  /*1a2e0*/  IMAD.MOV R10, RZ, RZ, -R10 ;  /* 0x000000ffff0a7224 */ /* 0x000fe400078e0a0a */
[----:B------:R-:W-:Y:S01]  /*1a2f0*/  IMAD.HI.U32 R2, R3, R11, R2 ;  /* 0x0000000b03027227 */ /* 0x000fe200078e0002 */
[----:B------:R-:W-:-:S05]  /*1a300*/  IABS R3, R7 ;  /* 0x0000000700037213 */ /* 0x000fca0000000000 */
        /* <DEDUP_REMOVED lines=12> */
[----:B------:R-:W-:Y:S02]  /*1a3d0*/  IMAD R8, R9, R2, RZ ;  /* 0x0000000209087224 */ /* 0x000fe400078e02ff */
[----:B------:R-:W-:Y:S02]  /*1a3e0*/  IMAD.MOV R2, RZ, RZ, -R2 ;  /* 0x000000ffff027224 */ /* 0x000fe400078e0a02 */
[----:B------:R-:W-:Y:S02]  /*1a3f0*/  IMAD.MOV R10, RZ, RZ, -R8 ;  /* 0x000000ffff0a7224 */ /* 0x000fe400078e0a08 */
[----:B------:R-:W-:Y:S02]  /*1a400*/  IMAD R6, R6, R2, R7 ;  /* 0x0000000206067224 */ /* 0x000fe400078e0207 */
[----:B------:R-:W-:Y:S01]  /*1a410*/  IMAD.MOV.U32 R2, RZ, RZ, RZ ;  /* 0x000000ffff027224 */ /* 0x000fe200078e00ff */
[----:B------:R-:W-:-:S04]  /*1a420*/  VIADDMNMX R9, R10, UR5, R9, PT ;  /* 0x000000050a097c46 */ /* 0x000fc8000b800109 */
[----:B------:R-:W-:-:S04]  /*1a430*/  IABS R10, R9 ;  /* 0x00000009000a7213 */ /* 0x000fc80000000000 */
[----:B------:R-:W0:Y:S08]  /*1a440*/  I2F.RP R11, R10 ;  /* 0x0000000a000b7306 */ /* 0x000e300000209400 */
[----:B0-----:R-:W0:Y:S02]  /*1a450*/  MUFU.RCP R11, R11 ;  /* 0x0000000b000b7308 */ /* 0x001e240000001000 */
[----:B0-----:R-:W-:Y:S01]  /*1a460*/  VIADD R3, R11, 0xffffffe ;  /* 0x0ffffffe0b037836 */ /* 0x001fe20000000000 */
[----:B------:R-:W-:-:S05]  /*1a470*/  IABS R11, R9 ;  /* 0x00000009000b7213 */ /* 0x000fca0000000000 */
[----:B------:R-:W0:Y:S02]  /*1a480*/  F2I.FTZ.U32.TRUNC.NTZ R3, R3 ;  /* 0x0000000300037305 */ /* 0x000e24000021f000 */
[----:B0-----:R-:W-:-:S04]  /*1a490*/  IMAD.MOV R13, RZ, RZ, -R3 ;  /* 0x000000ffff0d7224 */ /* 0x001fc800078e0a03 */
[----:B------:R-:W-:-:S04]  /*1a4a0*/  IMAD R7, R13, R10, RZ ;  /* 0x0000000a0d077224 */ /* 0x000fc800078e02ff */
[----:B------:R-:W-:Y:S01]  /*1a4b0*/  IMAD.HI.U32 R2, R3, R7, R2 ;  /* 0x0000000703027227 */ /* 0x000fe200078e0002 */
[----:B------:R-:W-:-:S03]  /*1a4c0*/  IABS R7, R6 ;  /* 0x0000000600077213 */ /* 0x000fc60000000000 */
[----:B------:R-:W-:Y:S02]  /*1a4d0*/  IMAD.MOV R3, RZ, RZ, -R11 ;  /* 0x000000ffff037224 */ /* 0x000fe400078e0a0b */
        /* <DEDUP_REMOVED lines=8> */
[----:B------:R-:W-:Y:S01]  /*1a560*/  ISETP.GE.AND P2, PT, R3, RZ, PT ;  /* 0x000000ff0300720c */ /* 0x000fe20003f46270 */
[----:B------:R-:W-:-:S06]  /*1a570*/  IMAD.IADD R3, R6, 0x1, R8 ;  /* 0x0000000106037824 */ /* 0x000fcc00078e0208 */
[----:B------:R-:W-:-:S06]  /*1a580*/  @P0 VIADD R2, R2, 0x1 ;  /* 0x0000000102020836 */ /* 0x000fcc0000000000 */
[----:B------:R-:W-:Y:S01]  /*1a590*/  @!P2 IMAD.MOV R2, RZ, RZ, -R2 ;  /* 0x000000ffff02a224 */ /* 0x000fe200078e0a02 */
[----:B------:R-:W-:Y:S01]  /*1a5a0*/  @!P1 LOP3.LUT R2, RZ, R9, RZ, 0x33, !PT ;  /* 0x00000009ff029212 */ /* 0x000fe200078e33ff */
[----:B------:R-:W-:-:S03]  /*1a5b0*/  IMAD.MOV R9, RZ, RZ, -R9 ;  /* 0x000000ffff097224 */ /* 0x000fc600078e0a09 */
[----:B------:R-:W-:Y:S01]  /*1a5c0*/  LOP3.LUT R17, RZ, R2, RZ, 0x33, !PT ;  /* 0x00000002ff117212 */ /* 0x000fe200078e33ff */
[----:B------:R-:W-:-:S04]  /*1a5d0*/  IMAD R18, R2, R9, R3 ;  /* 0x0000000902127224 */ /* 0x000fc800078e0203 */
[----:B------:R-:W-:Y:S01]  /*1a5e0*/  IMAD.IADD R17, R4, 0x1, R17 ;  /* 0x0000000104117824 */ /* 0x000fe200078e0211 */
[----:B------:R-:W-:Y:S06]  /*1a5f0*/  BRA `(.L_x_1336) ;  /* 0x00000000000c7947 */ /* 0x000fec0003800000 */
.L_x_1331:
[----:B------:R-:W-:Y:S02]  /*1a600*/  IMAD.MOV.U32 R17, RZ, RZ, RZ ;  /* 0x000000ffff117224 */ /* 0x000fe400078e00ff */
[----:B------:R-:W-:Y:S02]  /*1a610*/  IMAD.U32 R16, RZ, RZ, UR6 ;  /* 0x00000006ff107e24 */ /* 0x000fe4000f8e00ff */
[----:B------:R-:W-:-:S07]  /*1a620*/  IMAD.MOV.U32 R18, RZ, RZ, RZ ;  /* 0x000000ffff127224 */ /* 0x000fce00078e00ff */
.L_x_1336:
[----:B------:R-:W-:-:S13]  /*1a630*/  ISETP.NE.AND P0, PT, R5, RZ, PT ;  /* 0x000000ff0500720c */ /* 0x000fda0003f05270 */
[----:B------:R-:W0:Y:S01]  /*1a640*/  @!P0 S2R R3, SR_CgaCtaId ;  /* 0x0000000000038919 */ /* 0x000e220000008800 */
[----:B------:R-:W-:-:S04]  /*1a650*/  @!P0 MOV R2, 0x400 ;  /* 0x0000040000028802 */ /* 0x000fc80000000f00 */
[----:B0-----:R-:W-:-:S05]  /*1a660*/  @!P0 LEA R2, R3, R2, 0x18 ;  /* 0x0000000203028211 */ /* 0x001fca00078ec0ff */
[----:B------:R1:W-:Y:S01]  /*1a670*/  @!P0 STS.128 [R2+0x19cd0], R16 ;  /* 0x019cd01002008388 */ /* 0x0003e20000000c00 */
[----:B------:R-:W-:Y:S06]  /*1a680*/  BAR.ARV 0x5, 0x200 ;  /* 0x0148000000007b1d */ /* 0x000fec0000002000 */
.L_x_1329:
        /* <DEDUP_REMOVED lines=61> */
.L_x_1469:
[----:B------:R-:W-:Y:S05]  /*1aa60*/  YIELD ;  /* 0x0000000000007946 */ /* 0x000fea0003800000 */
[----:B------:R-:W-:Y:S01]  /*1aa70*/  ULDC.64 UR4, c[0x0][0xa28] ;  /* 0x00028a0000047ab9 */ /* 0x000fe20000000a00 */
[----:B------:R-:W-:Y:S02]  /*1aa80*/  CS2R R6, SRZ ;  /* 0x0000000000067805 */ /* 0x000fe4000001ff00 */
[----:B------:R-:W-:Y:S01]  /*1aa90*/  ISETP.NE.U32.AND P0, PT, RZ, UR4, PT ;  /* 0x00000004ff007c0c */ /* 0x000fe2000bf05070 */
[----:B0-----:R-:W0:Y:S01]  /*1aaa0*/  LDC.64 R8, c[0x0][0xa00] ;  /* 0x00028000ff087b82 */ /* 0x001e220000000a00 */
[----:B------:R-:W-:Y:S01]  /*1aab0*/  ULDC.64 UR6, c[0x0][0xa08] ;  /* 0x0002820000067ab9 */ /* 0x000fe20000000a00 */
[----:B------:R-:W-:Y:S01]  /*1aac0*/  ULDC.64 UR8, c[0x0][0xa10] ;  /* 0x0002840000087ab9 */ /* 0x000fe20000000a00 */
[----:B------:R-:W-:Y:S01]  /*1aad0*/  ISETP.NE.AND.EX P0, PT, RZ, UR5, PT, P0 ;  /* 0x00000005ff007c0c */ /* 0x000fe2000bf05300 */
[----:B------:R-:W-:-:S04]  /*1aae0*/  ULDC.64 UR4, c[0x0][0xa18] ;  /* 0x0002860000047ab9 */ /* 0x000fc80000000a00 */
[----:B-1----:R-:W1:Y:S08]  /*1aaf0*/  LDC.64 R4, c[0x0][0xa08] ;  /* 0x00028200ff047b82 */ /* 0x002e700000000a00 */
[----:B------:R-:W2:Y:S02]  /*1ab00*/  @P0 LDC.64 R2, c[0x0][0xa28] ;  /* 0x00028a00ff020b82 */ /* 0x000ea40000000a00 */
[----:B--2---:R-:W-:-:S05]  /*1ab10*/  @P0 IMAD.WIDE R2, R19, 0x4, R2 ;  /* 0x0000000413020825 */ /* 0x004fca00078e0202 */
[----:B------:R2:W5:Y:S01]  /*1ab20*/  @P0 LDG.E R7, desc[UR42][R2.64] ;  /* 0x0000002a02070981 */ /* 0x000562000c1e1900 */
[----:B------:R-:W-:Y:S01]  /*1ab30*/  ISETP.NE.U32.AND P0, PT, RZ, UR4, PT ;  /* 0x00000004ff007c0c */ /* 0x000fe2000bf05070 */
[----:B0-----:R-:W-:Y:S01]  /*1ab40*/  IMAD.WIDE R8, R19, 0x4, R8 ;  /* 0x0000000413087825 */ /* 0x001fe200078e0208 */
[----:B------:R-:W-:Y:S02]  /*1ab50*/  ISETP.NE.U32.AND P2, PT, RZ, UR6, PT ;  /* 0x00000006ff007c0c */ /* 0x000fe4000bf45070 */
[----:B------:R-:W-:Y:S01]  /*1ab60*/  ISETP.NE.AND.EX P0, PT, RZ, UR5, PT, P0 ;  /* 0x00000005ff007c0c */ /* 0x000fe2000bf05300 */
[----:B------:R-:W-:Y:S01]  /*1ab70*/  ULDC.64 UR4, c[0x0][0xa00] ;  /* 0x0002800000047ab9 */ /* 0x000fe20000000a00 */
[----:B------:R-:W-:Y:S01]  /*1ab80*/  ISETP.NE.U32.AND P4, PT, RZ, UR8, PT ;  /* 0x00000008ff007c0c */ /* 0x000fe2000bf85070 */
[----:B------:R-:W-:Y:S01]  /*1ab90*/  IMAD.MOV.U32 R11, RZ, RZ, RZ ;  /* 0x000000ffff0b7224 */ /* 0x000fe200078e00ff */
[----:B------:R-:W-:Y:S01]  /*1aba0*/  ISETP.NE.U32.AND P1, PT, RZ, UR4, PT ;  /* 0x00000004ff007c0c */ /* 0x000fe2000bf25070 */
[----:B--2---:R-:W0:Y:S01]  /*1abb0*/  LDC.64 R2, c[0x0][0xa10] ;  /* 0x00028400ff027b82 */ /* 0x004e220000000a00 */
[----:B------:R-:W-:-:S02]  /*1abc0*/  IMAD.MOV.U32 R0, RZ, RZ, RZ ;  /* 0x000000ffff007224 */ /* 0x000fc400078e00ff */
[----:B------:R-:W-:Y:S01]  /*1abd0*/  ISETP.NE.AND.EX P3, PT, RZ, UR5, PT, P1 ;  /* 0x00000005ff007c0c */ /* 0x000fe2000bf65310 */
[----:B-1----:R-:W-:-:S04]  /*1abe0*/  IMAD.WIDE R4, R19, 0x4, R4 ;  /* 0x0000000413047825 */ /* 0x002fc800078e0204 */
[----:B------:R-:W1:Y:S01]  /*1abf0*/  @P0 LDC.64 R12, c[0x0][0xa18] ;  /* 0x00028600ff0c0b82 */ /* 0x000e620000000a00 */
[----:B------:R-:W-:Y:S01]  /*1ac00*/  ULDC UR4, c[0x0][0x288] ;  /* 0x0000a20000047ab9 */ /* 0x000fe20000000800 */
[----:B------:R-:W-:Y:S02]  /*1ac10*/  ISETP.NE.AND.EX P1, PT, RZ, UR7, PT, P2 ;  /* 0x00000007ff007c0c */ /* 0x000fe4000bf25320 */
[----:B------:R-:W-:-:S04]  /*1ac20*/  ISETP.NE.AND.EX P2, PT, RZ, UR9, PT, P4 ;  /* 0x00000009ff007c0c */ /* 0x000fc8000bf45340 */
[----:B------:R-:W2:Y:S07]  /*1ac30*/  @P3 LDG.E R6, desc[UR42][R8.64] ;  /* 0x0000002a08063981 */ /* 0x000eae000c1e1900 */
[----:B------:R3:W5:Y:S01]  /*1ac40*/  @P1 LDG.E R11, desc[UR42][R4.64] ;  /* 0x0000002a040b1981 */ /* 0x000762000c1e1900 */
[----:B0-----:R-:W-:-:S05]  /*1ac50*/  IMAD.WIDE R2, R19, 0x4, R2 ;  /* 0x0000000413027825 */ /* 0x001fca00078e0202 */
[----:B------:R3:W5:Y:S01]  /*1ac60*/  @P2 LDG.E R0, desc[UR42][R2.64] ;  /* 0x0000002a02002981 */ /* 0x000762000c1e1900 */
[----:B-1----:R-:W-:-:S03]  /*1ac70*/  @P0 IMAD.WIDE R12, R19, 0x4, R12 ;  /* 0x00000004130c0825 */ /* 0x002fc600078e020c */
[----:B--2---:R0:W-:Y:S02]  /*1ac80*/  STL [R1+0x20], R6 ;  /* 0x0000200601007387 */ /* 0x0041e40000100800 */
[----:B0-----:R-:W-:Y:S01]  /*1ac90*/  IMAD.U32 R6, RZ, RZ, UR4 ;  /* 0x00000004ff067e24 */ /* 0x001fe2000f8e00ff */
[----:B------:R-:W-:-:S05]  /*1aca0*/  ULDC.64 UR4, c[0x0][0x418] ;  /* 0x0001060000047ab9 */ /* 0x000fca0000000a00 */
[----:B------:R-:W2:Y:S01]  /*1acb0*/  @P0 LDG.E R6, desc[UR42][R12.64] ;  /* 0x0000002a0c060981 */ /* 0x000ea2000c1e1900 */
[----:B------:R-:W-:-:S03]  /*1acc0*/  UISETP.NE.U32.AND UP0, UPT, UR4, URZ, UPT ;  /* 0x0000003f0400728c */ /* 0x000fc6000bf05070 */
[----:B------:R-:W-:Y:S01]  /*1acd0*/  ULDC UR4, c[0x0][0x424] ;  /* 0x0001090000047ab9 */ /* 0x000fe20000000800 */
[----:B------:R-:W-:-:S03]  /*1ace0*/  UISETP.NE.AND.EX UP0, UPT, UR5, URZ, UPT, UP0 ;  /* 0x0000003f0500728c */ /* 0x000fc6000bf05300 */
[----:B------:R-:W-:Y:S01]  /*1acf0*/  ULDC UR5, c[0x0][0x2f0] ;  /* 0x0000bc0000057ab9 */ /* 0x000fe20000000800 */
[----:B------:R-:W-:-:S04]  /*1ad00*/  USEL UR4, UR4, 0x1, UP0 ;  /* 0x0000000104047887 */ /* 0x000fc80008000000 */
[----:B------:R-:W-:-:S03]  /*1ad10*/  UIMAD UR4, UR4, UR5, URZ ;  /* 0x00000005040472a4 */ /* 0x000fc6000f8e023f */
[----:B------:R-:W-:-:S03]  /*1ad20*/  ULDC UR5, c[0x0][0x348] ;  /* 0x0000d20000057ab9 */ /* 0x000fc60000000800 */
[----:B------:R-:W-:Y:S01]  /*1ad30*/  IMAD.U32 R10, RZ, RZ, UR4 ;  /* 0x00000004ff0a7e24 */ /* 0x000fe2000f8e00ff */
[----:B--2---:R0:W-:Y:S01]  /*1ad40*/  STL [R1+0x18], R6 ;  /* 0x0000180601007387 */ /* 0x0041e20000100800 */
[----:B------:R-:W-:Y:S02]  /*1ad50*/  IMAD.MOV.U32 R13, RZ, RZ, R6 ;  /* 0x000000ffff0d7224 */ /* 0x000fe400078e0006 */
[----:B0-----:R-:W-:Y:S01]  /*1ad60*/  IMAD.U32 R6, RZ, RZ, UR5 ;  /* 0x00000005ff067e24 */ /* 0x001fe2000f8e00ff */
[----:B---3--:R-:W-:Y:S06]  /*1ad70*/  @P0 BRA `(.L_x_1338) ;  /* 0x0000000000140947 */ /* 0x008fec0003800000 */
[----:B------:R-:W-:Y:S05]  /*1ad80*/  @!P3 BRA `(.L_x_1338) ;  /* 0x000000000010b947 */ /* 0x000fea0003800000 */
[----:B------:R-:W2:Y:S04]  /*1ad90*/  LDG.E R12, desc[UR42][R8.64] ;  /* 0x0000002a080c7981 */ /* 0x000ea8000c1e1900 */
[----:B------:R-:W2:Y:S02]  /*1ada0*/  LDG.E R8, desc[UR42][R8.64+0x4] ;  /* 0x0000042a08087981 */ /* 0x000ea4000c1e1900 */
[----:B--2---:R-:W-:-:S05]  /*1adb0*/  IMAD.IADD R13, R8, 0x1, -R12 ;  /* 0x00000001080d7824 */ /* 0x004fca00078e0a0c */
[----:B------:R0:W-:Y:S02]  /*1adc0*/  STL [R1+0x18], R13 ;  /* 0x0000180d01007387 */ /* 0x0001e40000100800 */
.L_x_1338:
[----:B-----5:R-:W-:Y:S01]  /*1add0*/  IMAD.IADD R8, R11, 0x1, R7 ;  /* 0x000000010b087824 */ /* 0x020fe200078e0207 */
[----:B------:R-:W-:Y:S02]  /*1ade0*/  ULDC.64 UR4, c[0x0][0xa20] ;  /* 0x0002880000047ab9 */ /* 0x000fe40000000a00 */
[----:B------:R-:W-:Y:S02]  /*1adf0*/  ISETP.NE.U32.AND P0, PT, RZ, UR4, PT ;  /* 0x00000004ff007c0c */ /* 0x000fe4000bf05070 */
[----:B------:R1:W-:Y:S02]  /*1ae00*/  STL [R1+0x4], R8 ;  /* 0x0000040801007387 */ /* 0x0003e40000100800 */
[----:B------:R-:W-:-:S13]  /*1ae10*/  ISETP.NE.AND.EX P0, PT, RZ, UR5, PT, P0 ;  /* 0x00000005ff007c0c */ /* 0x000fda000bf05300 */
[----:B-1----:R-:W-:Y:S05]  /*1ae20*/  @!P0 BRA `(.L_x_1339) ;  /* 0x0000000000108947 */ /* 0x002fea0003800000 */
[----:B------:R-:W1:Y:S02]  /*1ae30*/  LDC.64 R4, c[0x0][0xa20] ;  /* 0x00028800ff047b82 */ /* 0x000e640000000a00 */
[----:B-1----:R-:W-:-:S05]  /*1ae40*/  IMAD.WIDE R4, R19, 0x4, R4 ;  /* 0x0000000413047825 */ /* 0x002fca00078e0204 */
[----:B------:R1:W5:Y:S01]  /*1ae50*/  LDG.E R10, desc[UR42][R4.64] ;  /* 0x0000002a040a7981 */ /* 0x000362000c1e1900 */
[----:B------:R-:W-:Y:S05]  /*1ae60*/  BRA `(.L_x_1340) ;  /* 0x0000000000107947 */ /* 0x000fea0003800000 */
.L_x_1339:
[----:B------:R-:W-:Y:S05]  /*1ae70*/  @!P1 BRA `(.L_x_1340) ;  /* 0x00000000000c9947 */ /* 0x000fea0003800000 */
[----:B------:R-:W2:Y:S04]  /*1ae80*/  LDG.E R10, desc[UR42][R4.64] ;  /* 0x0000002a040a7981 */ /* 0x000ea8000c1e1900 */
[----:B------:R-:W2:Y:S02]  /*1ae90*/  LDG.E R4, desc[UR42][R4.64+0x4] ;  /* 0x0000042a04047981 */ /* 0x000ea4000c1e1900 */
[----:B--2---:R-:W-:-:S07]  /*1aea0*/  IMAD.IADD R10, R4, 0x1, -R10 ;  /* 0x00000001040a7824 */ /* 0x004fce00078e0a0a */
.L_x_1340:
[----:B-1----:R-:W2:Y:S04]  /*1aeb0*/  @P2 LDG.E R4, desc[UR42][R2.64] ;  /* 0x0000002a02042981 */ /* 0x002ea8000c1e1900 */
[----:B------:R1:W2:Y:S01]  /*1aec0*/  @P2 LDG.E R5, desc[UR42][R2.64+0x4] ;  /* 0x0000042a02052981 */ /* 0x0002a2000c1e1900 */
[----:B------:R-:W-:Y:S02]  /*1aed0*/  IMAD R12, R17, 0xc0, RZ ;  /* 0x000000c0110c7824 */ /* 0x000fe400078e02ff */
[----:B-----5:R-:W-:Y:S02]  /*1aee0*/  IMAD.IADD R7, R10, 0x1, -R7 ;  /* 0x000000010a077824 */ /* 0x020fe400078e0a07 */
[----:B------:R-:W-:Y:S01]  /*1aef0*/  VIADD R10, R12, 0xbf ;  /* 0x000000bf0c0a7836 */ /* 0x000fe20000000000 */
[----:B------:R3:W-:Y:S01]  /*1af00*/  STL [R1+0x14], R12 ;  /* 0x0000140c01007387 */ /* 0x0007e20000100800 */
[----:B-1----:R-:W1:Y:S02]  /*1af10*/  LDC R2, c[0x0][0x448] ;  /* 0x00011200ff027b82 */ /* 0x002e640000000800 */
[----:B-1----:R-:W-:-:S13]  /*1af20*/  ISETP.NE.AND P1, PT, R2, 0x1, PT ;  /* 0x000000010200780c */ /* 0x002fda0003f25270 */
[----:B------:R-:W1:Y:S08]  /*1af30*/  @P1 LDC R3, c[0x0][0x44c] ;  /* 0x00011300ff031b82 */ /* 0x000e700000000800 */
[----:B------:R-:W4:Y:S01]  /*1af40*/  @P1 LDC R2, c[0x0][0x450] ;  /* 0x00011400ff021b82 */ /* 0x000f220000000800 */
[----:B-1----:R-:W-:-:S05]  /*1af50*/  @P1 IMAD.HI.U32 R3, R10, R3, RZ ;  /* 0x000000030a031227 */ /* 0x002fca00078e00ff */
[----:B----4-:R-:W-:Y:S01]  /*1af60*/  @P1 SHF.R.U32.HI R10, RZ, R2, R3 ;  /* 0x00000002ff0a1219 */ /* 0x010fe20000011603 */
[----:B--2---:R-:W-:-:S04]  /*1af70*/  @P2 IMAD.IADD R6, R5, 0x1, -R4 ;  /* 0x0000000105062824 */ /* 0x004fc800078e0a04 */
[----:B------:R-:W-:-:S04]  /*1af80*/  IMAD.IADD R9, R7, 0x1, R6 ;  /* 0x0000000107097824 */ /* 0x000fc800078e0206 */
[C---:B------:R-:W-:Y:S01]  /*1af90*/  VIADD R20, R9.reuse, 0x7f ;  /* 0x0000007f09147836 */ /* 0x040fe20000000000 */
[----:B------:R-:W-:-:S04]  /*1afa0*/  IADD3 R8, R9, 0x1, -R13 ;  /* 0x0000000109087810 */ /* 0x000fc80007ffe80d */
[----:B------:R-:W-:Y:S01]  /*1afb0*/  SHF.R.S32.HI R2, RZ, 0x1f, R20 ;  /* 0x0000001fff027819 */ /* 0x000fe20000011414 */
[----:B------:R-:W-:-:S03]  /*1afc0*/  IMAD.IADD R10, R8, 0x1, R10 ;  /* 0x00000001080a7824 */ /* 0x000fc600078e020a */
[----:B------:R-:W-:Y:S02]  /*1afd0*/  LEA.HI R20, R2, R20, RZ, 0x7 ;  /* 0x0000001402147211 */ /* 0x000fe400078f38ff */
[----:B------:R-:W1:Y:S02]  /*1afe0*/  LDC.64 R2, c[0x0][0x9e0] ;  /* 0x00027800ff027b82 */ /* 0x000e640000000a00 */
[----:B------:R-:W-:Y:S02]  /*1aff0*/  SHF.R.S32.HI R20, RZ, 0x7, R20 ;  /* 0x00000007ff147819 */ /* 0x000fe40000011414 */
[----:B-1----:R-:W-:Y:S01]  /*1b000*/  ISETP.GE.AND P3, PT, R3, 0x1, PT ;  /* 0x000000010300780c */ /* 0x002fe20003f66270 */
[----:B------:R-:W-:-:S12]  /*1b010*/  IMAD.IADD R2, R10, 0x1, R2 ;  /* 0x000000010a027824 */ /* 0x000fd800078e0202 */
[----:B---3--:R-:W-:Y:S05]  /*1b020*/  @!P3 BRA `(.L_x_1341) ;  /* 0x000000000048b947 */ /* 0x008fea0003800000 */
[C---:B------:R-:W-:Y:S01]  /*1b030*/  ISETP.GT.AND P0, PT, R10.reuse, RZ, PT ;  /* 0x000000ff0a00720c */ /* 0x040fe20003f04270 */
[----:B------:R-:W-:Y:S01]  /*1b040*/  BSSY B0, `(.L_x_1342) ;  /* 0x000000e000007945 */ /* 0x000fe20003800000 */
[----:B------:R-:W-:-:S11]  /*1b050*/  VIADD R11, R10, 0xffffffff ;  /* 0xffffffff0a0b7836 */ /* 0x000fd60000000000 */
[----:B------:R-:W-:Y:S05]  /*1b060*/  @P0 BRA `(.L_x_1343) ;  /* 0x00000000001c0947 */ /* 0x000fea0003800000 */
[----:B------:R-:W-:Y:S01]  /*1b070*/  ISETP.NE.AND P0, PT, R3, 0x1, PT ;  /* 0x000000010300780c */ /* 0x000fe20003f05270 */
[----:B------:R-:W-:-:S12]  /*1b080*/  IMAD.MOV R10, RZ, RZ, -R10 ;  /* 0x000000ffff0a7224 */ /* 0x000fd800078e0a0a */
[----:B------:R-:W1:Y:S02]  /*1b090*/  @P0 LDC.64 R4, c[0x0][0x9e8] ;  /* 0x00027a00ff040b82 */ /* 0x000e640000000a00 */
[----:B-1----:R-:W-:-:S05]  /*1b0a0*/  @P0 IMAD.HI.U32 R4, R10, R4, RZ ;  /* 0x000000040a040227 */ /* 0x002fca00078e00ff */
[----:B------:R-:W-:-:S04]  /*1b0b0*/  @P0 SHF.R.U32.HI R10, RZ, R5, R4 ;  /* 0x00000005ff0a0219 */ /* 0x000fc80000011604 */
[----:B------:R-:W-:Y:S01]  /*1b0c0*/  LOP3.LUT R11, RZ, R10, RZ, 0x33, !PT ;  /* 0x0000000aff0b7212 */ /* 0x000fe200078e33ff */
[----:B------:R-:W-:Y:S06]  /*1b0d0*/  BRA `(.L_x_1344) ;  /* 0x0000000000107947 */ /* 0x000fec0003800000 */
.L_x_1343:
[----:B------:R-:W-:-:S13]  /*1b0e0*/  ISETP.NE.AND P0, PT, R3, 0x1, PT ;  /* 0x000000010300780c */ /* 0x000fda0003f05270 */
[----:B------:R-:W1:Y:S02]  /*1b0f0*/  @P0 LDC.64 R4, c[0x0][0x9e8] ;  /* 0x00027a00ff040b82 */ /* 0x000e640000000a00 */
[----:B-1----:R-:W-:-:S05]  /*1b100*/  @P0 IMAD.HI.U32 R4, R11, R4, RZ ;  /* 0x000000040b040227 */ /* 0x002fca00078e00ff */
[----:B------:R-:W-:-:S07]  /*1b110*/  @P0 SHF.R.U32.HI R11, RZ, R5, R4 ;  /* 0x00000005ff0b0219 */ /* 0x000fce0000011604 */
.L_x_1344:
[----:B------:R-:W-:Y:S05]  /*1b120*/  BSYNC B0 ;  /* 0x0000000000007941 */ /* 0x000fea0003800000 */
.L_x_1342:
[----:B------:R-:W-:-:S05]  /*1b130*/  IMAD R11, R11, R3, R3 ;  /* 0x000000030b0b7224 */ /* 0x000fca00078e0203 */
[----:B------:R-:W-:-:S07]  /*1b140*/  VIMNMX R2, R2, R11, PT ;  /* 0x0000000b02027248 */ /* 0x000fce0003fe0100 */
.L_x_1341:
[----:B------:R-:W1:Y:S01]  /*1b150*/  @P1 LDC R5, c[0x0][0x44c] ;  /* 0x00011300ff051b82 */ /* 0x000e620000000800 */
[----:B------:R-:W-:Y:S01]  /*1b160*/  IMAD.MOV.U32 R4, RZ, RZ, R12 ;  /* 0x000000ffff047224 */ /* 0x000fe200078e000c */
[----:B------:R-:W-:Y:S01]  /*1b170*/  ULDC UR4, c[0x0][0x9dc] ;  /* 0x0002770000047ab9 */ /* 0x000fe20000000800 */
[----:B------:R-:W-:-:S05]  /*1b180*/  IMAD.IADD R17, R9, 0x1, -R13 ;  /* 0x0000000109117824 */ /* 0x000fca00078e0a0d */
[----:B------:R-:W2:Y:S01]  /*1b190*/  @P1 LDC R10, c[0x0][0x450] ;  /* 0x00011400ff0a1b82 */ /* 0x000ea20000000800 */
[----:B-1----:R-:W-:-:S05]  /*1b1a0*/  @P1 IMAD.HI.U32 R5, R12, R5, RZ ;  /* 0x000000050c051227 */ /* 0x002fca00078e00ff */
[----:B--2---:R-:W-:-:S05]  /*1b1b0*/  @P1 SHF.R.U32.HI R4, RZ, R10, R5 ;  /* 0x0000000aff041219 */ /* 0x004fca0000011605 */
        /* <DEDUP_REMOVED lines=8> */
[----:B------:R-:W1:Y:S02]  /*1b240*/  @P0 LDC.64 R4, c[0x0][0x9e8] ;  /* 0x00027a00ff040b82 */ /* 0x000e640000000a00 */
[----:B-1----:R-:W-:-:S05]  /*1b250*/  @P0 IMAD.HI.U32 R4, R10, R4, RZ ;  /* 0x000000040a040227 */ /* 0x002fca00078e00ff */
[----:B------:R-:W-:-:S04]  /*1b260*/  @P0 SHF.R.U32.HI R10, RZ, R5, R4 ;  /* 0x00000005ff0a0219 */ /* 0x000fc80000011604 */
[----:B------:R-:W-:Y:S01]  /*1b270*/  LOP3.LUT R10, RZ, R10, RZ, 0x33, !PT ;  /* 0x0000000aff0a7212 */ /* 0x000fe200078e33ff */
[----:B------:R-:W-:Y:S06]  /*1b280*/  BRA `(.L_x_1348) ;  /* 0x0000000000107947 */ /* 0x000fec0003800000 */
.L_x_1347:
[----:B------:R-:W-:-:S13]  /*1b290*/  ISETP.NE.AND P0, PT, R3, 0x1, PT ;  /* 0x000000010300780c */ /* 0x000fda0003f05270 */
[----:B------:R-:W1:Y:S02]  /*1b2a0*/  @P0 LDC.64 R4, c[0x0][0x9e8] ;  /* 0x00027a00ff040b82 */ /* 0x000e640000000a00 */
[----:B-1----:R-:W-:-:S05]  /*1b2b0*/  @P0 IMAD.HI.U32 R4, R10, R4, RZ ;  /* 0x000000040a040227 */ /* 0x002fca00078e00ff */
[----:B------:R-:W-:-:S07]  /*1b2c0*/  @P0 SHF.R.U32.HI R10, RZ, R5, R4 ;  /* 0x00000005ff0a0219 */ /* 0x000fce0000011604 */
.L_x_1348:
[----:B------:R-:W-:Y:S05]  /*1b2d0*/  BSYNC B0 ;  /* 0x0000000000007941 */ /* 0x000fea0003800000 */
.L_x_1346:
[----:B------:R-:W-:-:S05]  /*1b2e0*/  IMAD R3, R10, R3, RZ ;  /* 0x000000030a037224 */ /* 0x000fca00078e02ff */
[----:B------:R-:W-:-:S07]  /*1b2f0*/  VIMNMX R9, R9, R3, !PT ;  /* 0x0000000309097248 */ /* 0x000fce0007fe0100 */
.L_x_1345:
[----:B------:R-:W-:Y:S01]  /*1b300*/  VIADD R2, R2, 0x7f ;  /* 0x0000007f02027836 */ /* 0x000fe20000000000 */
[----:B------:R-:W-:Y:S04]  /*1b310*/  BSSY B0, `(.L_x_1349) ;  /* 0x0000157000007945 */ /* 0x000fe80003800000 */
[----:B------:R-:W-:-:S04]  /*1b320*/  SHF.R.S32.HI R3, RZ, 0x1f, R2 ;  /* 0x0000001fff037819 */ /* 0x000fc80000011402 */
[----:B------:R-:W-:Y:S02]  /*1b330*/  LEA.HI R3, R3, R2, RZ, 0x7 ;  /* 0x0000000203037211 */ /* 0x000fe400078f38ff */
[----:B------:R-:W-:Y:S02]  /*1b340*/  SHF.R.S32.HI R2, RZ, 0x1f, R9 ;  /* 0x0000001fff027819 */ /* 0x000fe40000011409 */
[----:B------:R-:W-:Y:S02]  /*1b350*/  SHF.R.S32.HI R3, RZ, 0x7, R3 ;  /* 0x00000007ff037819 */ /* 0x000fe40000011403 */
[----:B------:R-:W-:Y:S02]  /*1b360*/  LEA.HI R2, R2, R9, RZ, 0x7 ;  /* 0x0000000902027211 */ /* 0x000fe400078f38ff */
[----:B------:R-:W-:Y:S02]  /*1b370*/  VIMNMX R3, R20, R3, PT ;  /* 0x0000000314037248 */ /* 0x000fe40003fe0100 */
[----:B------:R-:W-:-:S03]  /*1b380*/  SHF.R.S32.HI R2, RZ, 0x7, R2 ;  /* 0x00000007ff027819 */ /* 0x000fc60000011402 */
[----:B------:R-:W-:Y:S01]  /*1b390*/  IMAD R3, R3, 0x80, -R7 ;  /* 0x0000008003037824 */ /* 0x000fe200078e0a07 */
[----:B------:R-:W-:-:S04]  /*1b3a0*/  VIMNMX R2, RZ, R2, !PT ;  /* 0x00000002ff027248 */ /* 0x000fc80007fe0100 */
[----:B------:R-:W-:Y:S01]  /*1b3b0*/  VIMNMX R3, R3, R6, PT ;  /* 0x0000000603037248 */ /* 0x000fe20003fe0100 */
[----:B------:R-:W-:-:S05]  /*1b3c0*/  IMAD R2, R2, 0x80, -R7 ;  /* 0x0000008002027824 */ /* 0x000fca00078e0a07 */
[----:B------:R-:W-:-:S04]  /*1b3d0*/  VIMNMX R4, RZ, R2, !PT ;  /* 0x00000002ff047248 */ /* 0x000fc80007fe0100 */
[----:B------:R-:W-:Y:S02]  /*1b3e0*/  ISETP.GT.AND P0, PT, R3, R4, PT ;  /* 0x000000040300720c */ /* 0x000fe40003f04270 */
[----:B------:R-:W-:-:S11]  /*1b3f0*/  SHF.R.U32.HI R4, RZ, 0x7, R4 ;  /* 0x00000007ff047819 */ /* 0x000fd60000011604 */
[----:B------:R-:W-:-:S05]  /*1b400*/  @P0 VIADD R2, R3, 0x7f ;  /* 0x0000007f03020836 */ /* 0x000fca0000000000 */
[----:B------:R-:W-:-:S04]  /*1b410*/  @P0 SHF.R.S32.HI R3, RZ, 0x1f, R2 ;  /* 0x0000001fff030819 */ /* 0x000fc80000011402 */
[----:B------:R-:W-:Y:S01]  /*1b420*/  @P0 LEA.HI R2, R3, R2, RZ, 0x7 ;  /* 0x0000000203020211 */ /* 0x000fe200078f38ff */
[----:B------:R-:W-:-:S03]  /*1b430*/  IMAD.MOV.U32 R3, RZ, RZ, R4 ;  /* 0x000000ffff037224 */ /* 0x000fc600078e0004 */
[----:B------:R-:W-:Y:S02]  /*1b440*/  @P0 SHF.R.S32.HI R3, RZ, 0x7, R2 ;  /* 0x00000007ff030819 */ /* 0x000fe40000011402 */
[----:B------:R-:W-:Y:S02]  /*1b450*/  PLOP3.LUT P0, PT, PT, PT, PT, 0x80, 0x0 ;  /* 0x000000000000781c */ /* 0x000fe40003f0f070 */
[----:B------:R-:W-:-:S13]  /*1b460*/  ISETP.GT.AND P1, PT, R3, R4, PT ;  /* 0x000000040300720c */ /* 0x000fda0003f24270 */
        /* <DEDUP_REMOVED lines=8> */
.L_x_1504:
[----:B--2---:R-:W-:Y:S02]  /*1b4f0*/  ISETP.NE.AND P0, PT, R14, RZ, PT ;  /* 0x000000ff0e00720c */ /* 0x004fe40003f05270 */
[----:B------:R-:W-:-:S11]  /*1b500*/  PLOP3.LUT P6, PT, PT, PT, PT, 0x8, 0x0 ;  /* 0x000000000000781c */ /* 0x000fd60003fce170 */
[----:B------:R-:W-:Y:S05]  /*1b510*/  @P0 BRA `(.L_x_1352) ;  /* 0x00000000000c0947 */ /* 0x000fea0003800000 */
[----:B------:R-:W-:-:S03]  /*1b520*/  UMOV UR4, 0xffffffff ;  /* 0xffffffff00047882 */ /* 0x000fc60000000000 */
[----:B------:R-:W-:Y:S05]  /*1b530*/  BRA.DIV UR4, `(.L_x_1353) ;  /* 0x0000006204447947 */ /* 0x000fea000b800000 */
[----:B------:R-:W-:-:S13]  /*1b540*/  ELECT P6, URZ, PT ;  /* 0x00000000003f782f */ /* 0x000fda00038c0000 */
.L_x_1352:
        /* <DEDUP_REMOVED lines=9> */
.L_x_1507:
[----:B------:R-:W-:Y:S05]  /*1b5e0*/  BSYNC B1 ;  /* 0x0000000000017941 */ /* 0x000fea0003800000 */
.L_x_1354:
        /* <DEDUP_REMOVED lines=10> */
.L_x_1508:
[----:B------:R-:W-:Y:S05]  /*1b690*/  BSYNC B2 ;  /* 0x0000000000027941 */ /* 0x000fea0003800000 */
.L_x_1358:
        /* <DEDUP_REMOVED lines=9> */
.L_x_1361:
[----:B------:R-:W-:Y:S05]  /*1b730*/  BSYNC B2 ;  /* 0x0000000000027941 */ /* 0x000fea0003800000 */
.L_x_1360:
        /* <DEDUP_REMOVED lines=12> */
.L_x_1362:
        /* <DEDUP_REMOVED lines=16> */
.L_x_1363:
        /* <DEDUP_REMOVED lines=16> */
.L_x_1364:
        /* <DEDUP_REMOVED lines=13> */
.L_x_1509:
[----:B------:R-:W-:Y:S05]  /*1bad0*/  BSYNC B2 ;  /* 0x0000000000027941 */ /* 0x000fea0003800000 */
.L_x_1365:
        /* <DEDUP_REMOVED lines=11> */
.L_x_1368:
[----:B------:R-:W-:Y:S05]  /*1bb90*/  BSYNC B2 ;  /* 0x0000000000027941 */ /* 0x000fea0003800000 */
.L_x_1367:
        /* <DEDUP_REMOVED lines=8> */
.L_x_1369:
        /* <DEDUP_REMOVED lines=15> */
.L_x_1370:
        /* <DEDUP_REMOVED lines=15> */
.L_x_1371:
        /* <DEDUP_REMOVED lines=10> */
.L_x_1357:
[----:B------:R-:W-:Y:S05]  /*1bea0*/  BSYNC B1 ;  /* 0x0000000000017941 */ /* 0x000fea0003800000 */
.L_x_1356:
        /* <DEDUP_REMOVED lines=9> */
.L_x_1388:
        /* <DEDUP_REMOVED lines=11> */
.L_x_1510:
[----:B------:R-:W-:Y:S05]  /*1bff0*/  BSYNC B2 ;  /* 0x0000000000027941 */ /* 0x000fea0003800000 */
.L_x_1374:
        /* <DEDUP_REMOVED lines=9> */
.L_x_1377:
[----:B------:R-:W-:Y:S05]  /*1c090*/  BSYNC B2 ;  /* 0x0000000000027941 */ /* 0x000fea0003800000 */
.L_x_1376:
        /* <DEDUP_REMOVED lines=11> */
.L_x_1378:
        /* <DEDUP_REMOVED lines=16> */
.L_x_1379:
        /* <DEDUP_REMOVED lines=16> */
.L_x_1380:
        /* <DEDUP_REMOVED lines=13> */
.L_x_1511:
[----:B------:R-:W-:Y:S05]  /*1c420*/  BSYNC B2 ;  /* 0x0000000000027941 */ /* 0x000fea0003800000 */
.L_x_1381:
        /* <DEDUP_REMOVED lines=11> */
.L_x_1384:
[----:B------:R-:W-:Y:S05]  /*1c4e0*/  BSYNC B2 ;  /* 0x0000000000027941 */ /* 0x000fea0003800000 */
.L_x_1383:
        /* <DEDUP_REMOVED lines=8> */
.L_x_1385:
        /* <DEDUP_REMOVED lines=15> */
.L_x_1386:
        /* <DEDUP_REMOVED lines=15> */
.L_x_1387:
        /* <DEDUP_REMOVED lines=10> */
.L_x_1373:
[----:B------:R-:W-:Y:S05]  /*1c7f0*/  BSYNC B1 ;  /* 0x0000000000017941 */ /* 0x000fea0003800000 */
.L_x_1372:
[C---:B------:R-:W-:Y:S01]  /*1c800*/  ISETP.GT.AND P2, PT, R10.reuse, R4, PT ;  /* 0x000000040a00720c */ /* 0x040fe20003f44270 */
[----:B------:R-:W-:Y:S02]  /*1c810*/  VIADD R25, R25, 0x1 ;  /* 0x0000000119197836 */ /* 0x000fe40000000000 */
[----:B------:R-:W-:-:S03]  /*1c820*/  VIADD R10, R10, 0xffffffff ;  /* 0xffffffff0a0a7836 */ /* 0x000fc60000000000 */
[----:B------:R-:W-:-:S04]  /*1c830*/  ISETP.NE.AND P1, PT, R25, 0x2, PT ;  /* 0x000000021900780c */ /* 0x000fc80003f25270 */
[----:B------:R-:W-:Y:S02]  /*1c840*/  SEL R3, RZ, 0x1, P1 ;  /* 0x00000001ff037807 */ /* 0x000fe40000800000 */
[----:B------:R-:W-:Y:S02]  /*1c850*/  SEL R25, R25, RZ, P1 ;  /* 0x000000ff19197207 */ /* 0x000fe40000800000 */
[----:B------:R-:W-:Y:S01]  /*1c860*/  LOP3.LUT R27, R27, R3, RZ, 0x3c, !PT ;  /* 0x000000031b1b7212 */ /* 0x000fe200078e3cff */
[----:B------:R-:W-:Y:S06]  /*1c870*/  @P2 BRA `(.L_x_1388) ;  /* 0xfffffff400b02947 */ /* 0x000fec000383ffff */
.L_x_1350:
[----:B------:R-:W-:Y:S05]  /*1c880*/  BSYNC B0 ;  /* 0x0000000000007941 */ /* 0x000fea0003800000 */
.L_x_1349:
[----:B------:R-:W2:Y:S01]  /*1c890*/  LDL R7, [R1+0x14] ;  /* 0x0000140001077983 */ /* 0x000ea20000100800 */
[----:B------:R-:W3:Y:S01]  /*1c8a0*/  LDC R0, c[0x0][0x448] ;  /* 0x00011200ff007b82 */ /* 0x000ee20000000800 */
[----:B------:R-:W-:Y:S07]  /*1c8b0*/  @!P0 WARPSYNC.ALL ;  /* 0x0000000000008948 */ /* 0x000fee0003800000 */
[----:B------:R-:W-:Y:S01]  /*1c8c0*/  @!P0 BAR.SYNC.DEFER_BLOCKING 0xc, 0x200 ;  /* 0x0308000000008b1d */ /* 0x000fe20000010000 */
[----:B---3--:R-:W-:-:S13]  /*1c8d0*/  ISETP.NE.AND P1, PT, R0, 0x1, PT ;  /* 0x000000010000780c */ /* 0x008fda0003f25270 */
[----:B------:R-:W3:Y:S08]  /*1c8e0*/  @P1 LDC R3, c[0x0][0x44c] ;  /* 0x00011300ff031b82 */ /* 0x000ef00000000800 */
[----:B------:R-:W4:Y:S01]  /*1c8f0*/  @P1 LDC R0, c[0x0][0x450] ;  /* 0x00011400ff001b82 */ /* 0x000f220000000800 */
[----:B--2---:R-:W-:-:S04]  /*1c900*/  VIADD R2, R7, 0xbf ;  /* 0x000000bf07027836 */ /* 0x004fc80000000000 */
[----:B---3--:R-:W-:-:S05]  /*1c910*/  @P1 IMAD.HI.U32 R3, R2, R3, RZ ;  /* 0x0000000302031227 */ /* 0x008fca00078e00ff */
[----:B----4-:R-:W-:-:S05]  /*1c920*/  @P1 SHF.R.U32.HI R2, RZ, R0, R3 ;  /* 0x00000000ff021219 */ /* 0x010fca0000011603 */
[----:B------:R-:W-:Y:S02]  /*1c930*/  IMAD.IADD R8, R8, 0x1, R2 ;  /* 0x0000000108087824 */ /* 0x000fe400078e0202 */
[----:B------:R-:W2:Y:S02]  /*1c940*/  LDC.64 R2, c[0x0][0x9e0] ;  /* 0x00027800ff027b82 */ /* 0x000ea40000000a00 */
[----:B--2---:R-:W-:Y:S01]  /*1c950*/  ISETP.GE.AND P2, PT, R3, 0x1, PT ;  /* 0x000000010300780c */ /* 0x004fe20003f46270 */
[----:B------:R-:W-:-:S12]  /*1c960*/  IMAD.IADD R2, R8, 0x1, R2 ;  /* 0x0000000108027824 */ /* 0x000fd800078e0202 */
[----:B------:R-:W-:Y:S05]  /*1c970*/  @!P2 BRA `(.L_x_1389) ;  /* 0x000000000048a947 */ /* 0x000fea0003800000 */
[C---:B------:R-:W-:Y:S01]  /*1c980*/  ISETP.GT.AND P0, PT, R8.reuse, RZ, PT ;  /* 0x000000ff0800720c */ /* 0x040fe20003f04270 */
[----:B------:R-:W-:Y:S01]  /*1c990*/  BSSY B0, `(.L_x_1390) ;  /* 0x000000e000007945 */ /* 0x000fe20003800000 */
[----:B------:R-:W-:-:S11]  /*1c9a0*/  VIADD R0, R8, 0xffffffff ;  /* 0xffffffff08007836 */ /* 0x000fd60000000000 */
[----:B------:R-:W-:Y:S05]  /*1c9b0*/  @P0 BRA `(.L_x_1391) ;  /* 0x00000000001c0947 */ /* 0x000fea0003800000 */
[----:B------:R-:W-:Y:S01]  /*1c9c0*/  ISETP.NE.AND P0, PT, R3, 0x1, PT ;  /* 0x000000010300780c */ /* 0x000fe20003f05270 */
[----:B------:R-:W-:-:S12]  /*1c9d0*/  IMAD.MOV R0, RZ, RZ, -R8 ;  /* 0x000000ffff007224 */ /* 0x000fd800078e0a08 */
[----:B-1----:R-:W1:Y:S02]  /*1c9e0*/  @P0 LDC.64 R4, c[0x0][0x9e8] ;  /* 0x00027a00ff040b82 */ /* 0x002e640000000a00 */
[----:B-1----:R-:W-:-:S05]  /*1c9f0*/  @P0 IMAD.HI.U32 R4, R0, R4, RZ ;  /* 0x0000000400040227 */ /* 0x002fca00078e00ff */
[----:B------:R-:W-:-:S04]  /*1ca00*/  @P0 SHF.R.U32.HI R0, RZ, R5, R4 ;  /* 0x00000005ff000219 */ /* 0x000fc80000011604 */
[----:B------:R-:W-:Y:S01]  /*1ca10*/  LOP3.LUT R0, RZ, R0, RZ, 0x33, !PT ;  /* 0x00000000ff007212 */ /* 0x000fe200078e33ff */
[----:B------:R-:W-:Y:S06]  /*1ca20*/  BRA `(.L_x_1392) ;  /* 0x0000000000107947 */ /* 0x000fec0003800000 */
.L_x_1391:
[----:B------:R-:W-:-:S13]  /*1ca30*/  ISETP.NE.AND P0, PT, R3, 0x1, PT ;  /* 0x000000010300780c */ /* 0x000fda0003f05270 */
[----:B-1----:R-:W1:Y:S02]  /*1ca40*/  @P0 LDC.64 R4, c[0x0][0x9e8] ;  /* 0x00027a00ff040b82 */ /* 0x002e640000000a00 */
[----:B-1----:R-:W-:-:S05]  /*1ca50*/  @P0 IMAD.HI.U32 R4, R0, R4, RZ ;  /* 0x0000000400040227 */ /* 0x002fca00078e00ff */
[----:B------:R-:W-:-:S07]  /*1ca60*/  @P0 SHF.R.U32.HI R0, RZ, R5, R4 ;  /* 0x00000005ff000219 */ /* 0x000fce0000011604 */
.L_x_1392:
[----:B------:R-:W-:Y:S05]  /*1ca70*/  BSYNC B0 ;  /* 0x0000000000007941 */ /* 0x000fea0003800000 */
.L_x_1390:
[----:B------:R-:W-:-:S05]  /*1ca80*/  IMAD R0, R0, R3, R3 ;  /* 0x0000000300007224 */ /* 0x000fca00078e0203 */
[----:B------:R-:W-:-:S07]  /*1ca90*/  VIMNMX R2, R2, R0, PT ;  /* 0x0000000002027248 */ /* 0x000fce0003fe0100 */
.L_x_1389:
[----:B------:R-:W-:Y:S01]  /*1caa0*/  VIADD R2, R2, 0x7f ;  /* 0x0000007f02027836 */ /* 0x000fe20000000000 */
[----:B------:R-:W-:Y:S01]  /*1cab0*/  ULDC UR4, c[0x0][0x9dc] ;  /* 0x0002770000047ab9 */ /* 0x000fe20000000800 */
[----:B------:R-:W-:-:S03]  /*1cac0*/  IMAD.MOV.U32 R4, RZ, RZ, R7 ;  /* 0x000000ffff047224 */ /* 0x000fc600078e0007 */
[----:B------:R-:W-:-:S04]  /*1cad0*/  SHF.R.S32.HI R0, RZ, 0x1f, R2 ;  /* 0x0000001fff007819 */ /* 0x000fc80000011402 */
[----:B------:R-:W-:Y:S02]  /*1cae0*/  LEA.HI R0, R0, R2, RZ, 0x7 ;  /* 0x0000000200007211 */ /* 0x000fe400078f38ff */
[----:B------:R-:W2:Y:S02]  /*1caf0*/  @P1 LDC R2, c[0x0][0x44c] ;  /* 0x00011300ff021b82 */ /* 0x000ea40000000800 */
[----:B------:R-:W-:-:S04]  /*1cb00*/  SHF.R.S32.HI R0, RZ, 0x7, R0 ;  /* 0x00000007ff007819 */ /* 0x000fc80000011400 */
[----:B------:R-:W-:Y:S02]  /*1cb10*/  VIMNMX R6, R20, R0, PT ;  /* 0x0000000014067248 */ /* 0x000fe40003fe0100 */
[----:B------:R-:W3:Y:S03]  /*1cb20*/  @P1 LDC R0, c[0x0][0x450] ;  /* 0x00011400ff001b82 */ /* 0x000ee60000000800 */
[----:B------:R4:W-:Y:S01]  /*1cb30*/  STL [R1+0x28], R6 ;  /* 0x0000280601007387 */ /* 0x0009e20000100800 */
[----:B--2---:R-:W-:-:S05]  /*1cb40*/  @P1 IMAD.HI.U32 R2, R7, R2, RZ ;  /* 0x0000000207021227 */ /* 0x004fca00078e00ff */
[----:B---3--:R-:W-:-:S05]  /*1cb50*/  @P1 SHF.R.U32.HI R4, RZ, R0, R2 ;  /* 0x00000000ff041219 */ /* 0x008fca0000011602 */
[----:B------:R-:W-:-:S04]  /*1cb60*/  IMAD.IADD R2, R17, 0x1, R4 ;  /* 0x0000000111027824 */ /* 0x000fc800078e0204 */
[----:B------:R-:W-:Y:S01]  /*1cb70*/  VIADD R0, R2, -UR4 ;  /* 0x8000000402007c36 */ /* 0x000fe20008000000 */
[----:B----4-:R-:W-:Y:S06]  /*1cb80*/  @!P2 BRA `(.L_x_1393) ;  /* 0x000000000044a947 */ /* 0x010fec0003800000 */
[----:B------:R-:W-:Y:S01]  /*1cb90*/  ISETP.GT.AND P0, PT, R2, -0x1, PT ;  /* 0xffffffff0200780c */ /* 0x000fe20003f04270 */
[----:B------:R-:W-:-:S12]  /*1cba0*/  BSSY B0, `(.L_x_1394) ;  /* 0x000000d000007945 */ /* 0x000fd80003800000 */
[----:B------:R-:W-:Y:S05]  /*1cbb0*/  @P0 BRA `(.L_x_1395) ;  /* 0x00000000001c0947 */ /* 0x000fea0003800000 */
[----:B------:R-:W-:Y:S02]  /*1cbc0*/  ISETP.NE.AND P0, PT, R3, 0x1, PT ;  /* 0x000000010300780c */ /* 0x000fe40003f05270 */
[----:B------:R-:W-:-:S11]  /*1cbd0*/  LOP3.LUT R2, RZ, R2, RZ, 0x33, !PT ;  /* 0x00000002ff027212 */ /* 0x000fd600078e33ff */
[----:B-1----:R-:W1:Y:S02]  /*1cbe0*/  @P0 LDC.64 R4, c[0x0][0x9e8] ;  /* 0x00027a00ff040b82 */ /* 0x002e640000000a00 */
[----:B-1----:R-:W-:-:S05]  /*1cbf0*/  @P0 IMAD.HI.U32 R4, R2, R4, RZ ;  /* 0x0000000402040227 */ /* 0x002fca00078e00ff */
[----:B------:R-:W-:-:S04]  /*1cc00*/  @P0 SHF.R.U32.HI R2, RZ, R5, R4 ;  /* 0x00000005ff020219 */ /* 0x000fc80000011604 */
[----:B------:R-:W-:Y:S01]  /*1cc10*/  LOP3.LUT R2, RZ, R2, RZ, 0x33, !PT ;  /* 0x00000002ff027212 */ /* 0x000fe200078e33ff */
[----:B------:R-:W-:Y:S06]  /*1cc20*/  BRA `(.L_x_1396) ;  /* 0x0000000000107947 */ /* 0x000fec0003800000 */
.L_x_1395:
[----:B------:R-:W-:-:S13]  /*1cc30*/  ISETP.NE.AND P0, PT, R3, 0x1, PT ;  /* 0x000000010300780c */ /* 0x000fda0003f05270 */
[----:B-1----:R-:W1:Y:S02]  /*1cc40*/  @P0 LDC.64 R4, c[0x0][0x9e8] ;  /* 0x00027a00ff040b82 */ /* 0x002e640000000a00 */
[----:B-1----:R-:W-:-:S05]  /*1cc50*/  @P0 IMAD.HI.U32 R4, R2, R4, RZ ;  /* 0x0000000402040227 */ /* 0x002fca00078e00ff */
[----:B------:R-:W-:-:S07]  /*1cc60*/  @P0 SHF.R.U32.HI R2, RZ, R5, R4 ;  /* 0x00000005ff020219 */ /* 0x000fce0000011604 */
.L_x_1396:
[----:B------:R-:W-:Y:S05]  /*1cc70*/  BSYNC B0 ;  /* 0x0000000000007941 */ /* 0x000fea0003800000 */
.L_x_1394:
[----:B------:R-:W-:-:S05]  /*1cc80*/  IMAD R3, R2, R3, RZ ;  /* 0x0000000302037224 */ /* 0x000fca00078e02ff */
[----:B------:R-:W-:-:S07]  /*1cc90*/  VIMNMX R0, R0, R3, !PT ;  /* 0x0000000300007248 */ /* 0x000fce0007fe0100 */
.L_x_1393:
[----:B------:R-:W-:-:S04]  /*1cca0*/  SHF.R.S32.HI R3, RZ, 0x1f, R0 ;  /* 0x0000001fff037819 */ /* 0x000fc80000011400 */
[----:B------:R-:W-:-:S04]  /*1ccb0*/  LEA.HI R3, R3, R0, RZ, 0x7 ;  /* 0x0000000003037211 */ /* 0x000fc800078f38ff */
[----:B------:R-:W-:-:S04]  /*1ccc0*/  SHF.R.S32.HI R3, RZ, 0x7, R3 ;  /* 0x00000007ff037819 */ /* 0x000fc80000011403 */
[----:B------:R-:W-:-:S04]  /*1ccd0*/  VIMNMX R2, RZ, R3, !PT ;  /* 0x00000003ff027248 */ /* 0x000fc80007fe0100 */
[----:B------:R-:W-:Y:S01]  /*1cce0*/  ISETP.GT.AND P0, PT, R6, R2, PT ;  /* 0x000000020600720c */ /* 0x000fe20003f04270 */
[----:B------:R2:W-:-:S12]  /*1ccf0*/  STL [R1], R2 ;  /* 0x0000000201007387 */ /* 0x0005d80000100800 */
[----:B--2---:R-:W-:Y:S05]  /*1cd00*/  @P0 BRA `(.L_x_1397) ;  /* 0x0000000000440947 */ /* 0x004fea0003800000 */
        /* <DEDUP_REMOVED lines=17> */
.L_x_1397:
        /* <DEDUP_REMOVED lines=14> */
[----:B------:R-:W-:Y:S02]  /*1cf00*/  IMAD.U32 R11, RZ, RZ, UR5 ;  /* 0x00000005ff0b7e24 */ /* 0x000fe4000f8e00ff */
[----:B------:R-:W-:Y:S02]  /*1cf10*/  IMAD.MOV.U32 R8, RZ, RZ, 0x70 ;  /* 0x00000070ff087424 */ /* 0x000fe400078e00ff */
[----:B------:R-:W-:Y:S02]  /*1cf20*/  IMAD.MOV.U32 R12, RZ, RZ, 0x1 ;  /* 0x00000001ff0c7424 */ /* 0x000fe400078e00ff */
[----:B0-----:R-:W-:-:S07]  /*1cf30*/  IMAD.MOV.U32 R13, RZ, RZ, RZ ;  /* 0x000000ffff0d7224 */ /* 0x001fce00078e00ff */
[----:B------:R-:W-:-:S07]  /*1cf40*/  LEPC R20, `(.L_x_1400) ;  /* 0x000000001014794e */ /* 0x000fce0000000000 */
[----:B--2---:R-:W-:Y:S05]  /*1cf50*/  CALL.ABS.NOINC R2 ;  /* 0x0000000002007343 */ /* 0x004fea0003c00000 */
.L_x_1400:
[----:B------:R-:W-:Y:S05]  /*1cf60*/  BSYNC B6 ;  /* 0x0000000000067941 */ /* 0x000fea0003800000 */
.L_x_1399:
        /* <DEDUP_REMOVED lines=22> */
.L_x_1402:
[----:B------:R-:W-:Y:S05]  /*1d0d0*/  BSYNC B6 ;  /* 0x0000000000067941 */ /* 0x000fea0003800000 */
.L_x_1401:
        /* <DEDUP_REMOVED lines=20> */
.L_x_1404:
[----:B------:R-:W-:Y:S05]  /*1d220*/  BSYNC B6 ;  /* 0x0000000000067941 */ /* 0x000fea0003800000 */
.L_x_1403:
        /* <DEDUP_REMOVED lines=19> */
.L_x_1406:
[----:B------:R-:W-:Y:S05]  /*1d360*/  BSYNC B6 ;  /* 0x0000000000067941 */ /* 0x000fea0003800000 */
.L_x_1405:
[----:B------:R-:W-:Y:S01]  /*1d370*/  ULDC.64 UR4, c[0x0][0x9f8] ;  /* 0x00027e0000047ab9 */ /* 0x000fe20000000a00 */
[----:B------:R-:W-:Y:S01]  /*1d380*/  IMAD.MOV.U32 R28, RZ, RZ, R19 ;  /* 0x000000ffff1c7224 */ /* 0x000fe200078e0013 */
[----:B------:R-:W-:-:S04]  /*1d390*/  ISETP.NE.U32.AND P0, PT, RZ, UR4, PT ;  /* 0x00000004ff007c0c */ /* 0x000fc8000bf05070 */
[----:B------:R-:W-:Y:S01]  /*1d3a0*/  ISETP.NE.AND.EX P0, PT, RZ, UR5, PT, P0 ;  /* 0x00000005ff007c0c */ /* 0x000fe2000bf05300 */
[----:B------:R-:W-:-:S12]  /*1d3b0*/  ULDC.64 UR4, c[0x0][0xa08] ;  /* 0x0002820000047ab9 */ /* 0x000fd80000000a00 */
[----:B------:R-:W2:Y:S02]  /*1d3c0*/  @P0 LDC.64 R2, c[0x0][0x9f8] ;  /* 0x00027e00ff020b82 */ /* 0x000ea40000000a00 */
[----:B--2---:R-:W-:-:S05]  /*1d3d0*/  @P0 IMAD.WIDE R2, R19, 0x4, R2 ;  /* 0x0000000413020825 */ /* 0x004fca00078e0202 */
[----:B------:R2:W3:Y:S02]  /*1d3e0*/  @P0 LDG.E R28, desc[UR42][R2.64] ;  /* 0x0000002a021c0981 */ /* 0x0004e4000c1e1900 */
[----:B--2---:R-:W2:Y:S02]  /*1d3f0*/  LDC.64 R2, c[0x0][0x418] ;  /* 0x00010600ff027b82 */ /* 0x004ea40000000a00 */
[----:B--2---:R-:W-:Y:S01]  /*1d400*/  LOP3.LUT P0, RZ, R2, UR4, RZ, 0xfc, !PT ;  /* 0x0000000402ff7c12 */ /* 0x004fe2000f80fcff */
[----:B------:R-:W-:-:S03]  /*1d410*/  UMOV UR4, 0xffffffff ;  /* 0xffffffff00047882 */ /* 0x000fc60000000000 */
[----:B------:R-:W-:Y:S02]  /*1d420*/  LOP3.LUT P0, RZ, R3, UR5, RZ, 0xfc, P0 ;  /* 0x0000000503ff7c12 */ /* 0x000fe4000800fcff */
[----:B---3--:R-:W-:Y:S02]  /*1d430*/  SHF.R.S32.HI R29, RZ, 0x1f, R28 ;  /* 0x0000001fff1d7819 */ /* 0x008fe4000001141c */
[----:B------:R-:W-:Y:S01]  /*1d440*/  SEL R17, R28, RZ, !P0 ;  /* 0x000000ff1c117207 */ /* 0x000fe20004000000 */
[----:B------:R-:W-:Y:S08]  /*1d450*/  BRA.DIV UR4, `(.L_x_1407) ;  /* 0x0000004604007947 */ /* 0x000ff0000b800000 */
[----:B------:R-:W2:Y:S02]  /*1d460*/  S2R R0, SR_TID.X ;  /* 0x0000000000007919 */ /* 0x000ea40000002100 */
[----:B--2---:R-:W-:-:S04]  /*1d470*/  SHF.R.U32.HI R0, RZ, 0x5, R0 ;  /* 0x00000005ff007819 */ /* 0x004fc80000011600 */
[----:B------:R-:W-:-:S05]  /*1d480*/  LOP3.LUT R0, R0, 0x3, RZ, 0xc0, !PT ;  /* 0x0000000300007812 */ /* 0x000fca00078ec0ff */
[----:B------:R2:W3:Y:S02]  /*1d490*/  SHFL.IDX PT, R14, R0, RZ, 0x1f ;  /* 0x00001fff000e7589 */ /* 0x0004e400000e0000 */
.L_x_1514:
[----:B---3--:R-:W-:Y:S02]  /*1d4a0*/  ISETP.NE.AND P0, PT, R14, RZ, PT ;  /* 0x000000ff0e00720c */ /* 0x008fe40003f05270 */
[----:B------:R-:W-:Y:S02]  /*1d4b0*/  PLOP3.LUT P1, PT, PT, PT, PT, 0x8, 0x0 ;  /* 0x000000000000781c */ /* 0x000fe40003f2e170 */
[----:B------:R-:W-:-:S11]  /*1d4c0*/  LOP3.LUT R22, R22, 0xfffffffe, RZ, 0xc0, !PT ;  /* 0xfffffffe16167812 */ /* 0x000fd600078ec0ff */
[----:B------:R-:W-:Y:S01]  /*1d4d0*/  @P1 LOP3.LUT R22, R22, 0x1, RZ, 0xfc, !PT ;  /* 0x0000000116161812 */ /* 0x000fe200078efcff */
[----:B------:R-:W-:Y:S06]  /*1d4e0*/  @P0 BRA `(.L_x_1408) ;  /* 0x0000000400a00947 */ /* 0x000fec0003800000 */
[----:B------:R-:W-:-:S03]  /*1d4f0*/  UMOV UR4, 0xffffffff ;  /* 0xffffffff00047882 */ /* 0x000fc60000000000 */
[----:B------:R-:W-:Y:S05]  /*1d500*/  BRA.DIV UR4, `(.L_x_1409) ;  /* 0x0000004604087947 */ /* 0x000fea000b800000 */
[----:B------:R-:W-:-:S13]  /*1d510*/  ELECT P6, URZ, PT ;  /* 0x00000000003f782f */ /* 0x000fda00038c0000 */
.L_x_1517:
[----:B------:R-:W-:Y:S05]  /*1d520*/  @!P6 BRA `(.L_x_1408) ;  /* 0x000000040090e947 */ /* 0x000fea0003800000 */
[----:B--2---:R-:W2:Y:S01]  /*1d530*/  LDL R0, [R1+0x28] ;  /* 0x0000280001007983 */ /* 0x004ea20000100800 */
[----:B------:R-:W-:-:S04]  /*1d540*/  ISETP.NE.U32.AND P0, PT, R2, RZ, PT ;  /* 0x000000ff0200720c */ /* 0x000fc80003f05070 */
[----:B------:R-:W-:Y:S01]  /*1d550*/  ISETP.NE.AND.EX P0, PT, R3, RZ, PT, P0 ;  /* 0x000000ff0300720c */ /* 0x000fe20003f05300 */
[----:B--2---:R-:W-:-:S12]  /*1d560*/  VIADD R0, R0, 0xffffffff ;  /* 0xffffffff00007836 */ /* 0x004fd80000000000 */
[----:B------:R-:W-:Y:S05]  /*1d570*/  @!P0 BRA `(.L_x_1410) ;  /* 0x0000000000448947 */ /* 0x000fea0003800000 */
[----:B------:R-:W2:Y:S01]  /*1d580*/  LDC R7, c[0x0][0x43c] ;  /* 0x00010f00ff077b82 */ /* 0x000ea20000000800 */
[----:B------:R-:W-:Y:S01]  /*1d590*/  ULDC.64 UR4, c[0x0][0x428] ;  /* 0x00010a0000047ab9 */ /* 0x000fe20000000a00 */
[----:B--2---:R-:W-:-:S13]  /*1d5a0*/  ISETP.NE.AND P0, PT, R7, 0x1, PT ;  /* 0x000000010700780c */ /* 0x004fda0003f05270 */
        /* <DEDUP_REMOVED lines=14> */
.L_x_1410:
[----:B------:R-:W-:Y:S01]  /*1d690*/  IMAD R4, R24, 0x8, R23 ;  /* 0x0000000818047824 */ /* 0x000fe200078e0217 */
[----:B--2---:R-:W-:Y:S01]  /*1d6a0*/  SHF.L.U32 R3, R26, 0x1f, RZ ;  /* 0x0000001f1a037819 */ /* 0x004fe200000006ff */
[----:B------:R-:W2:Y:S03]  /*1d6b0*/  S2R R2, SR_TID.X ;  /* 0x0000000000027919 */ /* 0x000ea60000002100 */
[----:B------:R-:W3:Y:S01]  /*1d6c0*/  SYNCS.PHASECHK.TRANS64.TRYWAIT P0, [R4+URZ+0x19c80], R3 ;  /* 0x019c8003040075a7 */ /* 0x000ee2000800017f */
[----:B--2---:R-:W-:-:S04]  /*1d6d0*/  LOP3.LUT R2, R2, 0x7f, RZ, 0xc0, !PT ;  /* 0x0000007f02027812 */ /* 0x004fc800078ec0ff */
[----:B------:R-:W-:Y:S01]  /*1d6e0*/  ISETP.NE.AND P1, PT, R2, RZ, PT ;  /* 0x000000ff0200720c */ /* 0x000fe20003f25270 */
[----:B---3--:R-:W-:-:S12]  /*1d6f0*/  @!P0 BRA `(.L_x_1411) ;  /* 0x0000004000ac8947 */ /* 0x008fd80003800000 */
.L_x_1518:
        /* <DEDUP_REMOVED lines=8> */
.L_x_1412:
[----:B-1----:R-:W3:Y:S01]  /*1d780*/  LDL R5, [R1+0x4] ;  /* 0x0000040001057983 */ /* 0x002ee20000100800 */
        /* <DEDUP_REMOVED lines=15> */
[----:B---3--:R-:W-:-:S05]  /*1d880*/  IMAD R0, R0, 0x80, R5 ;  /* 0x0000008000007824 */ /* 0x008fca00078e0205 */
        /* <DEDUP_REMOVED lines=9> */
[----:B------:R-:W3:Y:S02]  /*1d920*/  SYNCS.PHASECHK.TRANS64.TRYWAIT P0, [R4+URZ+0x19c40], R3 ;  /* 0x019c4003040075a7 */ /* 0x000ee4000800017f */
[----:B-1-3--:R-:W-:Y:S05]  /*1d930*/  @!P0 BRA `(.L_x_1413) ;  /* 0x0000004000308947 */ /* 0x00afea0003800000 */
.L_x_1519:
        /* <DEDUP_REMOVED lines=8> */
.L_x_1414:
        /* <DEDUP_REMOVED lines=19> */
[----:B---3--:R-:W-:Y:S01]  /*1daf0*/  UMOV UR8, UR14 ;  /* 0x0000000e00087c82 */ /* 0x008fe20008000000 */
[----:B------:R-:W-:Y:S01]  /*1db00*/  UMOV UR10, UR16 ;  /* 0x00000010000a7c82 */ /* 0x000fe20008000000 */
[----:B------:R-:W-:Y:S01]  /*1db10*/  UMOV UR14, 0x40 ;  /* 0x00000040000e7882 */ /* 0x000fe20000000000 */
[----:B------:R3:W-:Y:S02]  /*1db20*/  UTMALDG.4D [UR8], [UR4], desc[UR6] ;  /* 0x00000608040075b4 */ /* 0x0007e40008019000 */
[----:B---3--:R-:W-:Y:S01]  /*1db30*/  UMOV UR8, UR15 ;  /* 0x0000000f00087c82 */ /* 0x008fe20008000000 */
[----:B------:R-:W-:Y:S02]  /*1db40*/  UMOV UR10, UR14 ;  /* 0x0000000e000a7c82 */ /* 0x000fe40008000000 */
[----:B------:R3:W-:Y:S02]  /*1db50*/  UTMALDG.4D [UR8], [UR4], desc[UR6] ;  /* 0x00000608040075b4 */ /* 0x0007e40008019000 */
[----:B---3--:R-:W-:Y:S01]  /*1db60*/  NOP ;  /* 0x0000000000007918 */ /* 0x008fe20000000000 */
.L_x_1408:
[----:B-12---:R-:W2:Y:S01]  /*1db70*/  LDL.LU R3, [R1+0x20] ;  /* 0x0000200001037983 */ /* 0x006ea20000300800 */
[----:B------:R-:W-:Y:S05]  /*1db80*/  WARPSYNC.ALL ;  /* 0x0000000000007948 */ /* 0x000fea0003800000 */
[----:B------:R-:W-:Y:S01]  /*1db90*/  ULDC.64 UR4, c[0x0][0x298] ;  /* 0x0000a60000047ab9 */ /* 0x000fe20000000a00 */
[----:B------:R-:W-:Y:S01]  /*1dba0*/  VIADD R0, R23, 0xf000 ;  /* 0x0000f00017007836 */ /* 0x000fe20000000000 */
[----:B------:R-:W-:Y:S01]  /*1dbb0*/  ULDC.64 UR6, c[0x0][0xa00] ;  /* 0x0002800000067ab9 */ /* 0x000fe20000000a00 */
[----:B------:R-:W-:Y:S01]  /*1dbc0*/  BSSY B6, `(.L_x_1415) ;  /* 0x0000024000067945 */ /* 0x000fe20003800000 */
[----:B------:R-:W-:Y:S01]  /*1dbd0*/  BAR.SYNC.DEFER_BLOCKING 0x8, 0x200 ;  /* 0x0208000000007b1d */ /* 0x000fe20000010000 */
[----:B------:R-:W-:-:S02]  /*1dbe0*/  ISETP.NE.U32.AND P0, PT, RZ, UR6, PT ;  /* 0x00000006ff007c0c */ /* 0x000fc4000bf05070 */
[----:B------:R-:W-:Y:S02]  /*1dbf0*/  LOP3.LUT P1, RZ, R0, 0x9f, RZ, 0xc0, !PT ;  /* 0x0000009f00ff7812 */ /* 0x000fe4000782c0ff */
[----:B------:R-:W-:Y:S02]  /*1dc00*/  ISETP.NE.AND.EX P0, PT, RZ, UR7, PT, P0 ;  /* 0x00000007ff007c0c */ /* 0x000fe4000bf05300 */
[----:B--2---:R-:W-:Y:S01]  /*1dc10*/  SHF.R.S32.HI R2, RZ, 0x1f, R3 ;  /* 0x0000001fff027819 */ /* 0x004fe20000011403 */
[----:B------:R-:W-:-:S04]  /*1dc20*/  IMAD.WIDE.U32 R4, R3, UR4, RZ ;  /* 0x0000000403047c25 */ /* 0x000fc8000f8e00ff */
[----:B------:R-:W-:Y:S01]  /*1dc30*/  IMAD R2, R2, UR4, RZ ;  /* 0x0000000402027c24 */ /* 0x000fe2000f8e02ff */
[----:B------:R-:W-:Y:S03]  /*1dc40*/  STL.64 [R1+0x20], R4 ;  /* 0x0000200401007387 */ /* 0x000fe60000100a00 */
[----:B------:R-:W-:Y:S01]  /*1dc50*/  IMAD R0, R3, UR5, R2 ;  /* 0x0000000503007c24 */ /* 0x000fe2000f8e0202 */
[----:B------:R-:W-:-:S03]  /*1dc60*/  SHF.R.S32.HI R2, RZ, 0x1f, R19 ;  /* 0x0000001fff027819 */ /* 0x000fc60000011413 */
[----:B------:R-:W-:Y:S01]  /*1dc70*/  IMAD.IADD R0, R5, 0x1, R0 ;  /* 0x0000000105007824 */ /* 0x000fe200078e0200 */
[----:B------:R-:W-:Y:S02]  /*1dc80*/  SEL R3, R2, RZ, !P0 ;  /* 0x000000ff02037207 */ /* 0x000fe40004000000 */
[----:B------:R-:W-:Y:S02]  /*1dc90*/  SHF.R.S32.HI R2, RZ, 0x1f, R18 ;  /* 0x0000001fff027819 */ /* 0x000fe40000011412 */
[----:B------:R1:W-:Y:S04]  /*1dca0*/  STL [R1+0x38], R0 ;  /* 0x0000380001007387 */ /* 0x0003e80000100800 */
[----:B------:R2:W-:Y:S01]  /*1dcb0*/  STL [R1+0x40], R3 ;  /* 0x0000400301007387 */ /* 0x0005e20000100800 */
[----:B-1----:R-:W-:-:S05]  /*1dcc0*/  SEL R0, R19, RZ, !P0 ;  /* 0x000000ff13007207 */ /* 0x002fca0004000000 */
[----:B------:R2:W-:Y:S04]  /*1dcd0*/  STL [R1+0x2c], R0 ;  /* 0x00002c0001007387 */ /* 0x0005e80000100800 */
[----:B------:R2:W-:Y:S01]  /*1dce0*/  STL [R1+0x3c], R2 ;  /* 0x00003c0201007387 */ /* 0x0005e20000100800 */
[----:B------:R-:W-:Y:S05]  /*1dcf0*/  @!P1 BRA `(.L_x_1416) ;  /* 0x0000000000409947 */ /* 0x000fea0003800000 */
[----:B--2---:R-:W-:Y:S01]  /*1dd00*/  MOV R2, 0x0 ;  /* 0x0000000000027802 */ /* 0x004fe20000000f00 */
        /* <DEDUP_REMOVED lines=14> */
[----:B-1----:R-:W-:Y:S05]  /*1ddf0*/  CALL.ABS.NOINC R2 ;  /* 0x0000000002007343 */ /* 0x002fea0003c00000 */
.L_x_1416:
[----:B------:R-:W-:Y:S05]  /*1de00*/  BSYNC B6 ;  /* 0x0000000000067941 */ /* 0x000fea0003800000 */
.L_x_1415:
[----:B--2---:R-:W2:Y:S01]  /*1de10*/  LDL.LU R0, [R1+0x38] ;  /* 0x0000380001007983 */ /* 0x004ea20000300800 */
[----:B------:R-:W1:Y:S01]  /*1de20*/  LDC R9, c[0x0][0x448] ;  /* 0x00011200ff097b82 */ /* 0x000e620000000800 */
[----:B------:R-:W-:Y:S01]  /*1de30*/  ULDC.64 UR4, c[0x0][0x2d8] ;  /* 0x0000b60000047ab9 */ /* 0x000fe20000000a00 */
[----:B------:R-:W-:Y:S01]  /*1de40*/  ULDC.64 UR6, c[0x0][0x2c8] ;  /* 0x0000b20000067ab9 */ /* 0x000fe20000000a00 */
[----:B------:R-:W2:Y:S01]  /*1de50*/  LDL.LU.64 R2, [R1+0x20] ;  /* 0x0000200001027983 */ /* 0x000ea20000300a00 */
[----:B------:R-:W-:-:S03]  /*1de60*/  ULDC.64 UR8, c[0x0][0x280] ;  /* 0x0000a00000087ab9 */ /* 0x000fc60000000a00 */
[----:B------:R-:W3:Y:S04]  /*1de70*/  LDL.LU R20, [R1+0x3c] ;  /* 0x00003c0001147983 */ /* 0x000ee80000300800 */
[----:B------:R-:W4:Y:S04]  /*1de80*/  LDL.LU R21, [R1+0x40] ;  /* 0x0000400001157983 */ /* 0x000f280000300800 */
[----:B------:R-:W4:Y:S04]  /*1de90*/  LDL.LU R4, [R1+0x2c] ;  /* 0x00002c0001047983 */ /* 0x000f280000300800 */
[----:B------:R-:W4:Y:S01]  /*1dea0*/  LDL R12, [R1+0x14] ;  /* 0x00001400010c7983 */ /* 0x000f220000100800 */
[----:B-1----:R-:W-:-:S13]  /*1deb0*/  ISETP.NE.AND P1, PT, R9, 0x1, PT ;  /* 0x000000010900780c */ /* 0x002fda0003f25270 */
[----:B------:R-:W1:Y:S01]  /*1dec0*/  @P1 LDC R5, c[0x0][0x450] ;  /* 0x00011400ff051b82 */ /* 0x000e620000000800 */
[----:B------:R-:W0:Y:S07]  /*1ded0*/  S2R R10, SR_TID.X ;  /* 0x00000000000a7919 */ /* 0x000e2e0000002100 */
[----:B------:R-:W1:Y:S01]  /*1dee0*/  @P1 LDC R8, c[0x0][0x450] ;  /* 0x00011400ff081b82 */ /* 0x000e620000000800 */
[----:B0-----:R-:W-:-:S05]  /*1def0*/  IMAD.SHL.U32 R10, R10, 0x10, RZ ;  /* 0x000000100a0a7824 */ /* 0x001fca00078e00ff */
[----:B------:R-:W-:-:S04]  /*1df00*/  LOP3.LUT R10, R10, 0x10, RZ, 0xc0, !PT ;  /* 0x000000100a0a7812 */ /* 0x000fc800078ec0ff */
[C---:B------:R-:W-:Y:S02]  /*1df10*/  LOP3.LUT R11, R10.reuse, 0x20, RZ, 0xfc, !PT ;  /* 0x000000200a0b7812 */ /* 0x040fe400078efcff */
[----:B------:R-:W-:Y:S01]  /*1df20*/  LOP3.LUT R10, R10, 0x40, RZ, 0xfc, !PT ;  /* 0x000000400a0a7812 */ /* 0x000fe200078efcff */
[----:B--2---:R-:W-:Y:S02]  /*1df30*/  IMAD.MOV.U32 R3, RZ, RZ, R0 ;  /* 0x000000ffff037224 */ /* 0x004fe400078e0000 */
[----:B---3--:R-:W-:Y:S02]  /*1df40*/  IMAD R0, R20, UR4, RZ ;  /* 0x0000000414007c24 */ /* 0x008fe4000f8e02ff */
[C---:B------:R-:W-:Y:S01]  /*1df50*/  IMAD.WIDE.U32 R2, R18.reuse, UR4, R2 ;  /* 0x0000000412027c25 */ /* 0x040fe2000f8e0002 */
[----:B------:R-:W0:Y:S03]  /*1df60*/  S2R R20, SR_TID.X ;  /* 0x0000000000147919 */ /* 0x000e260000002100 */
[----:B------:R-:W-:Y:S01]  /*1df70*/  IMAD R0, R18, UR5, R0 ;  /* 0x0000000512007c24 */ /* 0x000fe2000f8e0200 */
[----:B------:R-:W-:-:S03]  /*1df80*/  ULDC.64 UR4, c[0x0][0x2e0] ;  /* 0x0000b80000047ab9 */ /* 0x000fc60000000a00 */
[----:B------:R-:W-:Y:S02]  /*1df90*/  IMAD.IADD R3, R3, 0x1, R0 ;  /* 0x0000000103037824 */ /* 0x000fe400078e0200 */
[----:B----4-:R-:W-:Y:S02]  /*1dfa0*/  IMAD R0, R21, UR4, RZ ;  /* 0x0000000415007c24 */ /* 0x010fe4000f8e02ff */
[----:B------:R-:W2:Y:S01]  /*1dfb0*/  S2R R21, SR_TID.X ;  /* 0x0000000000157919 */ /* 0x000ea20000002100 */
[----:B------:R-:W-:-:S04]  /*1dfc0*/  IMAD.WIDE.U32 R2, R4, UR4, R2 ;  /* 0x0000000404027c25 */ /* 0x000fc8000f8e0002 */
[----:B------:R-:W-:Y:S01]  /*1dfd0*/  IMAD R0, R4, UR5, R0 ;  /* 0x0000000504007c24 */ /* 0x000fe2000f8e0200 */
[----:B------:R-:W-:Y:S01]  /*1dfe0*/  ULDC.64 UR4, c[0x0][0x2d0] ;  /* 0x0000b40000047ab9 */ /* 0x000fe20000000a00 */
[----:B------:R-:W3:Y:S02]  /*1dff0*/  @P1 LDC R4, c[0x0][0x44c] ;  /* 0x00011300ff041b82 */ /* 0x000ee40000000800 */
[----:B------:R-:W-:Y:S01]  /*1e000*/  IMAD.IADD R3, R3, 0x1, R0 ;  /* 0x0000000103037824 */ /* 0x000fe200078e0200 */
[----:B0-----:R-:W-:-:S04]  /*1e010*/  LOP3.LUT R20, R20, 0x7f, RZ, 0xc0, !PT ;  /* 0x0000007f14147812 */ /* 0x001fc800078ec0ff */
[----:B------:R-:W-:Y:S01]  /*1e020*/  SHF.R.U32.HI R20, RZ, 0x1, R20 ;  /* 0x00000001ff147819 */ /* 0x000fe20000011614 */
[----:B--2---:R-:W-:-:S05]  /*1e030*/  IMAD.SHL.U32 R6, R21, 0x40, RZ ;  /* 0x0000004015067824 */ /* 0x004fca00078e00ff */
[----:B------:R-:W-:-:S05]  /*1e040*/  LOP3.LUT R6, R20, 0x40, R6, 0xf8, !PT ;  /* 0x0000004014067812 */ /* 0x000fca00078ef806 */
[----:B------:R-:W-:-:S04]  /*1e050*/  IMAD.IADD R0, R6, 0x1, R12 ;  /* 0x0000000106007824 */ /* 0x000fc800078e020c */
[----:B---3--:R-:W-:-:S04]  /*1e060*/  @P1 IMAD.HI.U32 R6, R0, R4, RZ ;  /* 0x0000000400061227 */ /* 0x008fc800078e00ff */
        /* <DEDUP_REMOVED lines=19> */
[----:B------:R-:W-:-:S05]  /*1e1a0*/  @P1 SHF.R.U32.HI R4, RZ, R8, R7 ;  /* 0x00000008ff041219 */ /* 0x000fca0000011607 */
[----:B------:R-:W-:-:S04]  /*1e1b0*/  IMAD.MOV R7, RZ, RZ, -R4 ;  /* 0x000000ffff077224 */ /* 0x000fc800078e0a04 */
[----:B------:R-:W-:Y:S01]  /*1e1c0*/  IMAD R0, R9, R7, R0 ;  /* 0x0000000709007224 */ /* 0x000fe200078e0200 */
[----:B------:R-:W-:Y:S01]  /*1e1d0*/  SHF.R.S32.HI R7, RZ, 0x1f, R4 ;  /* 0x0000001fff077819 */ /* 0x000fe20000011404 */
[----:B------:R-:W-:-:S04]  /*1e1e0*/  IMAD.WIDE.U32 R2, R4, UR4, R2 ;  /* 0x0000000404027c25 */ /* 0x000fc8000f8e0002 */
[----:B------:R-:W-:Y:S01]  /*1e1f0*/  IMAD R7, R7, UR4, RZ ;  /* 0x0000000407077c24 */ /* 0x000fe2000f8e02ff */
[----:B------:R-:W-:Y:S02]  /*1e200*/  ULDC UR4, c[0x0][0x2b8] ;  /* 0x0000ae0000047ab9 */ /* 0x000fe40000000800 */
[----:B------:R-:W-:Y:S02]  /*1e210*/  ISETP.GE.AND P0, PT, R10, UR4, PT ;  /* 0x000000040a007c0c */ /* 0x000fe4000bf06270 */
[----:B------:R0:W5:Y:S01]  /*1e220*/  LDL R10, [R1+0x1c] ;  /* 0x00001c00010a7983 */ /* 0x0001620000100800 */
[----:B------:R-:W-:Y:S01]  /*1e230*/  IMAD R7, R4, UR5, R7 ;  /* 0x0000000504077c24 */ /* 0x000fe2000f8e0207 */
[----:B------:R-:W-:Y:S01]  /*1e240*/  SHF.R.S32.HI R4, RZ, 0x1f, R0 ;  /* 0x0000001fff047819 */ /* 0x000fe20000011400 */
[----:B------:R-:W-:Y:S02]  /*1e250*/  IMAD.SHL.U32 R20, R21, 0x10, RZ ;  /* 0x0000001015147824 */ /* 0x000fe400078e00ff */
[----:B------:R-:W-:-:S02]  /*1e260*/  IMAD.IADD R3, R3, 0x1, R7 ;  /* 0x0000000103037824 */ /* 0x000fc400078e0207 */
[----:B------:R-:W-:Y:S02]  /*1e270*/  IMAD R4, R4, UR6, RZ ;  /* 0x0000000604047c24 */ /* 0x000fe4000f8e02ff */
[----:B------:R-:W-:Y:S01]  /*1e280*/  IMAD.WIDE.U32 R2, R0, UR6, R2 ;  /* 0x0000000600027c25 */ /* 0x000fe2000f8e0002 */
[----:B------:R-:W-:-:S03]  /*1e290*/  LOP3.LUT R20, R20, 0x10, RZ, 0xc0, !PT ;  /* 0x0000001014147812 */ /* 0x000fc600078ec0ff */
[----:B------:R-:W-:Y:S01]  /*1e2a0*/  IMAD R4, R0, UR7, R4 ;  /* 0x0000000700047c24 */ /* 0x000fe2000f8e0204 */
[----:B------:R-:W-:Y:S02]  /*1e2b0*/  IADD3 R8, P3, R2, UR8, RZ ;  /* 0x0000000802087c10 */ /* 0x000fe4000ff7e0ff */
[----:B------:R-:W-:Y:S02]  /*1e2c0*/  ISETP.GE.AND P2, PT, R20, UR4, PT ;  /* 0x0000000414007c0c */ /* 0x000fe4000bf46270 */
[----:B------:R-:W-:Y:S01]  /*1e2d0*/  ISETP.GE.AND P1, PT, R11, UR4, PT ;  /* 0x000000040b007c0c */ /* 0x000fe2000bf26270 */
[----:B------:R-:W-:Y:S01]  /*1e2e0*/  UMOV UR4, 0xffffffff ;  /* 0xffffffff00047882 */ /* 0x000fe20000000000 */
[----:B------:R-:W-:Y:S02]  /*1e2f0*/  LOP3.LUT R21, R21, 0x7f, RZ, 0xc0, !PT ;  /* 0x0000007f15157812 */ /* 0x000fe400078ec0ff */
[----:B------:R-:W-:Y:S02]  /*1e300*/  IADD3.X R7, R3, UR9, R4, P3, !PT ;  /* 0x0000000903077c10 */ /* 0x000fe40009ffe404 */
[----:B------:R-:W-:Y:S01]  /*1e310*/  SHF.R.U32.HI R21, RZ, 0x1, R21 ;  /* 0x00000001ff157819 */ /* 0x000fe20000011615 */
[----:B0-----:R-:W-:Y:S06]  /*1e320*/  BRA.DIV UR4, `(.L_x_1417) ;  /* 0x0000003604c87947 */ /* 0x001fec000b800000 */
[----:B------:R-:W2:Y:S04]  /*1e330*/  LDL.LU R12, [R1+0x18] ;  /* 0x00001800010c7983 */ /* 0x000ea80000300800 */
[----:B------:R-:W3:Y:S04]  /*1e340*/  LDL.LU R11, [R1+0x14] ;  /* 0x00001400010b7983 */ /* 0x000ee80000300800 */
[----:B------:R-:W0:Y:S04]  /*1e350*/  SHFL.IDX PT, R3, R6, RZ, 0x1e1f ;  /* 0x001e1fff06037589 */ /* 0x000e2800000e0000 */
[----:B------:R-:W1:Y:S04]  /*1e360*/  SHFL.IDX PT, R2, R5, RZ, 0x1e1f ;  /* 0x001e1fff05027589 */ /* 0x000e6800000e0000 */
[----:B------:R-:W4:Y:S04]  /*1e370*/  SHFL.IDX PT, R6, R6, 0x1, 0x1e1f ;  /* 0x003e1f0006067f89 */ /* 0x000f2800000e0000 */
[----:B------:R-:W4:Y:S01]  /*1e380*/  SHFL.IDX PT, R5, R5, 0x1, 0x1e1f ;  /* 0x003e1f0005057f89 */ /* 0x000f2200000e0000 */
[----:B--2---:R-:W-:-:S02]  /*1e390*/  IMAD R0, R12, R9, RZ ;  /* 0x000000090c007224 */ /* 0x004fc400078e02ff */
[----:B---3--:R-:W-:-:S05]  /*1e3a0*/  IMAD.IADD R4, R21, 0x1, R11 ;  /* 0x0000000115047824 */ /* 0x008fca00078e020b */
[----:B------:R-:W-:-:S13]  /*1e3b0*/  ISETP.GE.AND P4, PT, R4, R0, PT ;  /* 0x000000000400720c */ /* 0x000fda0003f86270 */
[----:B0-----:R-:W-:-:S05]  /*1e3c0*/  @!P4 IADD3 R3, P3, R20, R3, RZ ;  /* 0x000000031403c210 */ /* 0x001fca0007f7e0ff */
[----:B-1----:R-:W-:-:S05]  /*1e3d0*/  @!P4 IMAD.X R2, RZ, RZ, R2, P3 ;  /* 0x000000ffff02c224 */ /* 0x002fca00018e0602 */
[----:B------:R-:W-:-:S04]  /*1e3e0*/  @!P4 LOP3.LUT R3, R3, R2, RZ, 0x3c, !PT ;  /* 0x000000020303c212 */ /* 0x000fc800078e3cff */
[----:B------:R-:W-:-:S04]  /*1e3f0*/  @!P4 LOP3.LUT R2, R3, R2, RZ, 0x3c, !PT ;  /* 0x000000020302c212 */ /* 0x000fc800078e3cff */
[----:B------:R-:W-:-:S05]  /*1e400*/  @!P4 LOP3.LUT R3, R3, R2, RZ, 0x3c, !PT ;  /* 0x000000020303c212 */ /* 0x000fca00078e3cff */
[----:B-----5:R-:W-:Y:S04]  /*1e410*/  @!P4 LDGSTS.E.BYPASS.LTC128B.128 [R10+0xf000], desc[UR42][R2.64], !P2 ;  /* 0x0f000000020acfae */ /* 0x020fe8000d101d6a */
[----:B------:R-:W-:Y:S04]  /*1e420*/  @!P4 LDGSTS.E.BYPASS.LTC128B.128 [R10+0x10800], desc[UR42][R2.64+0x20], !P1 ;  /* 0x10800020020acfae */ /* 0x000fe8000c901d6a */
[----:B------:R0:W-:Y:S02]  /*1e430*/  @!P4 LDGSTS.E.BYPASS.LTC128B.128 [R10+0x12000], desc[UR42][R2.64+0x40], !P0 ;  /* 0x12000040020acfae */ /* 0x0001e4000c101d6a */
[----:B0-----:R-:W-:-:S05]  /*1e440*/  VIADD R2, R4, 0x40 ;  /* 0x0000004004027836 */ /* 0x001fca0000000000 */
[----:B------:R-:W-:-:S13]  /*1e450*/  ISETP.GE.AND P4, PT, R2, R0, PT ;  /* 0x000000000200720c */ /* 0x000fda0003f86270 */
[----:B----4-:R-:W-:-:S05]  /*1e460*/  @!P4 IADD3 R2, P3, R20, R6, RZ ;  /* 0x000000061402c210 */ /* 0x010fca0007f7e0ff */
[----:B------:R-:W-:-:S05]  /*1e470*/  @!P4 IMAD.X R3, RZ, RZ, R5, P3 ;  /* 0x000000ffff03c224 */ /* 0x000fca00018e0605 */
[----:B------:R-:W-:Y:S04]  /*1e480*/  @!P4 LDGSTS.E.BYPASS.LTC128B.128 [R10+0xf800], desc[UR42][R2.64], !P2 ;  /* 0x0f800000020acfae */ /* 0x000fe8000d101d6a */
[----:B------:R-:W-:Y:S04]  /*1e490*/  @!P4 LDGSTS.E.BYPASS.LTC128B.128 [R10+0x11000], desc[UR42][R2.64+0x20], !P1 ;  /* 0x11000020020acfae */ /* 0x000fe8000c901d6a */
[----:B------:R0:W-:Y:S04]  /*1e4a0*/  @!P4 LDGSTS.E.BYPASS.LTC128B.128 [R10+0x12800], desc[UR42][R2.64+0x40], !P0 ;  /* 0x12800040020acfae */ /* 0x0001e8000c101d6a */
[----:B0-----:R0:W1:Y:S04]  /*1e4b0*/  SHFL.IDX PT, R3, R7, RZ, 0x1e1f ;  /* 0x001e1fff07037589 */ /* 0x00106800000e0000 */
[----:B------:R0:W2:Y:S02]  /*1e4c0*/  SHFL.IDX PT, R2, R8, RZ, 0x1e1f ;  /* 0x001e1fff08027589 */ /* 0x0000a400000e0000 */
.L_x_1526:
        /* <DEDUP_REMOVED lines=12> */
.L_x_1419:
[----:B------:R-:W-:Y:S05]  /*1e590*/  BSYNC B0 ;  /* 0x0000000000007941 */ /* 0x000fea0003800000 */
.L_x_1418:
[----:B------:R-:W-:Y:S01]  /*1e5a0*/  NOP ;  /* 0x0000000000007918 */ /* 0x000fe20000000000 */
[----:B------:R-:W-:-:S13]  /*1e5b0*/  PLOP3.LUT P0, PT, PT, PT, PT, 0x80, 0x0 ;  /* 0x000000000000781c */ /* 0x000fda0003f0f070 */
.L_x_1420:
        /* <DEDUP_REMOVED lines=16> */
[----:B------:R-:W3:Y:S03]  /*1e6c0*/  SYNCS.PHASECHK.TRANS64.TRYWAIT P0, [R23+URZ+0x19c20], R0 ;  /* 0x019c2000170075a7 */ /* 0x000ee6000800017f */
[----:B--23--:R-:W-:Y:S05]  /*1e6d0*/  @!P0 BRA `(.L_x_1422) ;  /* 0x0000003400d48947 */ /* 0x00cfea0003800000 */
.L_x_1527:
[----:B------:R-:W-:Y:S05]  /*1e6e0*/  BSYNC B0 ;  /* 0x0000000000007941 */ /* 0x000fea0003800000 */
.L_x_1421:
[----:B------:R-:W3:Y:S04]  /*1e6f0*/  LDL.LU R2, [R1+0x28] ;  /* 0x0000280001027983 */ /* 0x000ee80000300800 */
[----:B-1----:R-:W4:Y:S01]  /*1e700*/  LDL R3, [R1] ;  /* 0x0000000001037983 */ /* 0x002f220000100800 */
[----:B---3--:R-:W-:-:S05]  /*1e710*/  VIADD R2, R2, 0xfffffffe ;  /* 0xfffffffe02027836 */ /* 0x008fca0000000000 */
[----:B----4-:R-:W-:-:S13]  /*1e720*/  ISETP.GE.AND P0, PT, R2, R3, PT ;  /* 0x000000030200720c */ /* 0x010fda0003f06270 */
[----:B------:R-:W-:Y:S05]  /*1e730*/  @!P0 BRA `(.L_x_1423) ;  /* 0x0000001000048947 */ /* 0x000fea0003800000 */
[----:B--2---:R-:W-:Y:S02]  /*1e740*/  IMAD.MOV.U32 R0, RZ, RZ, R24 ;  /* 0x000000ffff007224 */ /* 0x004fe400078e0018 */
[----:B0-----:R-:W-:-:S07]  /*1e750*/  IMAD.MOV.U32 R8, RZ, RZ, R26 ;  /* 0x000000ffff087224 */ /* 0x001fce00078e001a */
.L_x_1447:
        /* <DEDUP_REMOVED lines=28> */
[----:B------:R-:W-:-:S04]  /*1e920*/  LEA R6, P0, R4, UR4, 0x2 ;  /* 0x0000000404067c11 */ /* 0x000fc8000f8010ff */
[----:B------:R-:W-:-:S05]  /*1e930*/  LEA.HI.X R7, R4, UR5, R5, 0x2, P0 ;  /* 0x0000000504077c11 */ /* 0x000fca00080f1405 */
[----:B------:R0:W5:Y:S04]  /*1e940*/  LDG.E R17, desc[UR42][R6.64] ;  /* 0x0000002a06117981 */ /* 0x000168000c1e1900 */
.L_x_1426:
[----:B------:R-:W1:Y:S01]  /*1e950*/  S2R R4, SR_TID.X ;  /* 0x0000000000047919 */ /* 0x000e620000002100 */
[----:B0-----:R-:W-:Y:S01]  /*1e960*/  IMAD R6, R24, 0x8, R23 ;  /* 0x0000000818067824 */ /* 0x001fe200078e0217 */
[----:B------:R-:W-:Y:S01]  /*1e970*/  BSSY B1, `(.L_x_1427) ;  /* 0x0000006000017945 */ /* 0x000fe20003800000 */
[----:B-1----:R-:W-:Y:S02]  /*1e980*/  LOP3.LUT R5, R4, 0x7f, RZ, 0xc0, !PT ;  /* 0x0000007f04057812 */ /* 0x002fe400078ec0ff */
[----:B------:R-:W-:Y:S02]  /*1e990*/  SHF.L.U32 R4, R26, 0x1f, RZ ;  /* 0x0000001f1a047819 */ /* 0x000fe400000006ff */
[----:B------:R-:W-:Y:S02]  /*1e9a0*/  ISETP.NE.AND P1, PT, R5, RZ, PT ;  /* 0x000000ff0500720c */ /* 0x000fe40003f25270 */
[----:B------:R-:W0:Y:S02]  /*1e9b0*/  SYNCS.PHASECHK.TRANS64.TRYWAIT P0, [R6+URZ+0x19c80], R4 ;  /* 0x019c8004060075a7 */ /* 0x000e24000800017f */
[----:B0-----:R-:W-:Y:S09]  /*1e9c0*/  @!P0 BRA `(.L_x_1428) ;  /* 0x00000034002c8947 */ /* 0x001ff20003800000 */
.L_x_1528:
[----:B------:R-:W-:Y:S05]  /*1e9d0*/  BSYNC B1 ;  /* 0x0000000000017941 */ /* 0x000fea0003800000 */
.L_x_1427:
        /* <DEDUP_REMOVED lines=9> */
.L_x_1430:
[----:B------:R-:W-:Y:S05]  /*1ea70*/  BSYNC B1 ;  /* 0x0000000000017941 */ /* 0x000fea0003800000 */
.L_x_1429:
        /* <DEDUP_REMOVED lines=12> */
.L_x_1431:
        /* <DEDUP_REMOVED lines=16> */
.L_x_1432:
        /* <DEDUP_REMOVED lines=16> */
.L_x_1433:
        /* <DEDUP_REMOVED lines=13> */
.L_x_1529:
[----:B------:R-:W-:Y:S05]  /*1ee10*/  BSYNC B1 ;  /* 0x0000000000017941 */ /* 0x000fea0003800000 */
.L_x_1434:
        /* <DEDUP_REMOVED lines=11> */
.L_x_1437:
[----:B------:R-:W-:Y:S05]  /*1eed0*/  BSYNC B1 ;  /* 0x0000000000017941 */ /* 0x000fea0003800000 */
.L_x_1436:
        /* <DEDUP_REMOVED lines=8> */
.L_x_1438:
        /* <DEDUP_REMOVED lines=15> */
.L_x_1439:
        /* <DEDUP_REMOVED lines=15> */
.L_x_1440:
        /* <DEDUP_REMOVED lines=10> */
.L_x_1425:
[----:B------:R-:W-:Y:S05]  /*1f1e0*/  BSYNC B0 ;  /* 0x0000000000007941 */ /* 0x000fea0003800000 */
.L_x_1424:
[----:B------:R-:W-:-:S06]  /*1f1f0*/  UISETP.NE.AND UP0, UPT, UR36, 0x3, UPT ;  /* 0x000000032400788c */ /* 0x000fcc000bf05270 */
[----:B------:R-:W-:-:S13]  /*1f200*/  PLOP3.LUT P0, PT, PT, PT, UP0, 0x80, 0x0 ;  /* 0x000000000000781c */ /* 0x000fda0003f0f008 */
[----:B------:R-:W-:Y:S05]  /*1f210*/  @!P0 BRA `(.L_x_1441) ;  /* 0x0000000000048947 */ /* 0x000fea0003800000 */
[----:B------:R-:W-:Y:S01]  /*1f220*/  BPT.TRAP 0x1 ;  /* 0x000000040000795c */ /* 0x000fe20000300000 */
.L_x_1441:
[----:B------:R-:W-:Y:S01]  /*1f230*/  IMAD.U32 R3, RZ, RZ, UR39 ;  /* 0x00000027ff037e24 */ /* 0x000fe2000f8e00ff */
[----:B------:R-:W-:Y:S01]  /*1f240*/  LOP3.LUT R4, R8, 0x1, RZ, 0x3c, !PT ;  /* 0x0000000108047812 */ /* 0x000fe200078e3cff */
[----:B------:R-:W-:Y:S03]  /*1f250*/  BSSY B0, `(.L_x_1442) ;  /* 0x0000006000007945 */ /* 0x000fe60003800000 */
[----:B------:R-:W-:Y:S01]  /*1f260*/  ISETP.NE.AND P1, PT, R3, 0x3, PT ;  /* 0x000000030300780c */ /* 0x000fe20003f25270 */
[----:B------:R-:W-:Y:S01]  /*1f270*/  IMAD R3, R0, 0x8, R23 ;  /* 0x0000000800037824 */ /* 0x000fe200078e0217 */
[----:B------:R-:W-:-:S04]  /*1f280*/  SHF.L.U32 R4, R4, 0x1f, RZ ;  /* 0x0000001f04047819 */ /* 0x000fc800000006ff */
[----:B------:R-:W0:Y:S02]  /*1f290*/  SYNCS.PHASECHK.TRANS64.TRYWAIT P0, [R3+URZ+0x19c70], R4 ;  /* 0x019c7004030075a7 */ /* 0x000e24000800017f */
[----:B0-----:R-:W-:Y:S05]  /*1f2a0*/  @!P0 BRA `(.L_x_1443) ;  /* 0x0000002c001c8947 */ /* 0x001fea0003800000 */
.L_x_1530:
[----:B------:R-:W-:Y:S05]  /*1f2b0*/  BSYNC B0 ;  /* 0x0000000000007941 */ /* 0x000fea0003800000 */
.L_x_1442:
[----:B------:R-:W-:Y:S05]  /*1f2c0*/  @!P1 BRA `(.L_x_1444) ;  /* 0x0000000000049947 */ /* 0x000fea0003800000 */
[----:B------:R-:W-:Y:S01]  /*1f2d0*/  BPT.TRAP 0x1 ;  /* 0x000000040000795c */ /* 0x000fe20000300000 */
.L_x_1444:
[----:B0-----:R-:W-:Y:S01]  /*1f2e0*/  SHF.L.U32 R4, R8, 0x1f, RZ ;  /* 0x0000001f08047819 */ /* 0x001fe200000006ff */
[----:B------:R-:W-:-:S03]  /*1f2f0*/  IMAD R10, R0, 0x3000, RZ ;  /* 0x00003000000a7824 */ /* 0x000fc600078e02ff */
[----:B------:R-:W0:Y:S02]  /*1f300*/  SYNCS.PHASECHK.TRANS64.TRYWAIT P0, [R3+URZ+0x19c60], R4 ;  /* 0x019c6004030075a7 */ /* 0x000e24000800017f */
[----:B0-----:R-:W-:Y:S05]  /*1f310*/  @!P0 BRA `(.L_x_1445) ;  /* 0x0000002c00148947 */ /* 0x001fea0003800000 */
.L_x_1531:
        /* <DEDUP_REMOVED lines=8> */
[----:B0-----:R-:W0:Y:S02]  /*1f3a0*/  LDSM.16.MT88.4 R4, [R0+0x9000] ;  /* 0x009000000004783b */ /* 0x001e240000004200 */
        /* <DEDUP_REMOVED lines=44> */
.L_x_1446:
[----:B------:R-:W2:Y:S01]  /*1f670*/  S2R R0, SR_TID.X ;  /* 0x0000000000007919 */ /* 0x000ea20000002100 */
[----:B-1----:R1:W-:Y:S01]  /*1f680*/  SYNCS.ARRIVE.TRANS64.A1T0 RZ, [R3+URZ+0x19c50], RZ ;  /* 0x019c50ff03ff79a7 */ /* 0x0023e2000810003f */
[----:B--2---:R-:W-:Y:S02]  /*1f690*/  LOP3.LUT R4, R0, 0x7f, RZ, 0xc0, !PT ;  /* 0x0000007f00047812 */ /* 0x004fe400078ec0ff */
[----:B------:R-:W2:Y:S01]  /*1f6a0*/  LDL R0, [R1] ;  /* 0x0000000001007983 */ /* 0x000ea20000100800 */
[----:B0-----:R-:W-:Y:S01]  /*1f6b0*/  IMAD.MOV.U32 R8, RZ, RZ, R26 ;  /* 0x000000ffff087224 */ /* 0x001fe200078e001a */
[----:B------:R-:W-:Y:S01]  /*1f6c0*/  BAR.SYNC.DEFER_BLOCKING 0x2, 0x80 ;  /* 0x0082000000007b1d */ /* 0x000fe20000010000 */
[----:B------:R-:W-:-:S13]  /*1f6d0*/  ISETP.NE.AND P0, PT, R4, RZ, PT ;  /* 0x000000ff0400720c */ /* 0x000fda0003f05270 */
[----:B-1----:R-:W-:-:S05]  /*1f6e0*/  @!P0 VIADD R3, R3, 0x19c80 ;  /* 0x00019c8003038836 */ /* 0x002fca0000000000 */
[----:B------:R-:W-:-:S04]  /*1f6f0*/  @!P0 PRMT R3, RZ, 0x654, R3 ;  /* 0x00000654ff038816 */ /* 0x000fc80000000003 */
[----:B------:R1:W-:Y:S01]  /*1f700*/  @!P0 SYNCS.ARRIVE.TRANS64.RED.A1T0 RZ, [R3+URZ], RZ ;  /* 0x000000ff03ff89a7 */ /* 0x0003e2000810043f */
[C---:B--2---:R-:W-:Y:S01]  /*1f710*/  ISETP.GT.AND P0, PT, R2.reuse, R0, PT ;  /* 0x000000000200720c */ /* 0x044fe20003f04270 */
[----:B------:R-:W-:Y:S02]  /*1f720*/  VIADD R2, R2, 0xffffffff ;  /* 0xffffffff02027836 */ /* 0x000fe40000000000 */
[----:B------:R-:W-:-:S10]  /*1f730*/  IMAD.MOV.U32 R0, RZ, RZ, R24 ;  /* 0x000000ffff007224 */ /* 0x000fd400078e0018 */
[----:B-1----:R-:W-:Y:S05]  /*1f740*/  @P0 BRA `(.L_x_1447) ;  /* 0xfffffff000040947 */ /* 0x002fea000383ffff */
.L_x_1423:
[----:B------:R-:W1:Y:S01]  /*1f750*/  S2R R3, SR_TID.X ;  /* 0x0000000000037919 */ /* 0x000e620000002100 */
[----:B------:R-:W-:Y:S01]  /*1f760*/  BSSY B0, `(.L_x_1448) ;  /* 0x0000010000007945 */ /* 0x000fe20003800000 */
[----:B-1----:R-:W-:-:S04]  /*1f770*/  LOP3.LUT R3, R3, 0x7f, RZ, 0xc0, !PT ;  /* 0x0000007f03037812 */ /* 0x002fc800078ec0ff */
[----:B------:R-:W-:-:S13]  /*1f780*/  ISETP.NE.AND P0, PT, R3, RZ, PT ;  /* 0x000000ff0300720c */ /* 0x000fda0003f05270 */
[----:B------:R-:W-:Y:S05]  /*1f790*/  @P0 BRA `(.L_x_1449) ;  /* 0x0000000000300947 */ /* 0x000fea0003800000 */
[----:B------:R-:W1:Y:S01]  /*1f7a0*/  S2R R5, SR_LANEID ;  /* 0x0000000000057919 */ /* 0x000e620000000000 */
[----:B------:R-:W-:Y:S01]  /*1f7b0*/  VOTEU.ANY UR4, UPT, PT ;  /* 0x0000000000047886 */ /* 0x000fe200038e0100 */
[----:B------:R-:W3:Y:S01]  /*1f7c0*/  LDC.64 R2, c[0x0][0xc60] ;  /* 0x00031800ff027b82 */ /* 0x000ee20000000a00 */
[----:B--2---:R-:W1:Y:S02]  /*1f7d0*/  FLO.U32 R0, UR4 ;  /* 0x0000000400007d00 */ /* 0x004e6400080e0000 */
[----:B-1----:R-:W-:-:S06]  /*1f7e0*/  ISETP.EQ.U32.AND P1, PT, R0, R5, PT ;  /* 0x000000050000720c */ /* 0x002fcc0003f22070 */
[----:B------:R-:W3:Y:S07]  /*1f7f0*/  POPC R5, UR4 ;  /* 0x0000000400057d09 */ /* 0x000eee0008000000 */
[----:B---3--:R-:W2:Y:S01]  /*1f800*/  @P1 ATOMG.E.ADD.STRONG.GPU PT, R3, desc[UR42][R2.64], R5 ;  /* 0x00000005020319a8 */ /* 0x008ea200081ee1ea */
[----:B------:R-:W1:Y:S02]  /*1f810*/  S2R R4, SR_LTMASK ;  /* 0x0000000000047919 */ /* 0x000e640000003900 */
[----:B-1----:R-:W-:-:S04]  /*1f820*/  LOP3.LUT R4, R4, UR4, RZ, 0xc0, !PT ;  /* 0x0000000404047c12 */ /* 0x002fc8000f8ec0ff */
[----:B0-----:R-:W0:Y:S01]  /*1f830*/  POPC R7, R4 ;  /* 0x0000000400077309 */ /* 0x001e220000000000 */
[----:B--2---:R-:W0:Y:S02]  /*1f840*/  SHFL.IDX PT, R0, R3, R0, 0x1f ;  /* 0x00001f0003007589 */ /* 0x004e2400000e0000 */
[----:B0-----:R-:W-:-:S07]  /*1f850*/  IADD3 R16, R0, UR38, R7 ;  /* 0x0000002600107c10 */ /* 0x001fce000fffe007 */
.L_x_1449:
[----:B------:R-:W-:Y:S05]  /*1f860*/  BSYNC B0 ;  /* 0x0000000000007941 */ /* 0x000fea0003800000 */
.L_x_1448:
[----:B------:R-:W-:-:S06]  /*1f870*/  UISETP.NE.AND UP0, UPT, UR36, 0x3, UPT ;  /* 0x000000032400788c */ /* 0x000fcc000bf05270 */
[----:B------:R-:W-:-:S13]  /*1f880*/  PLOP3.LUT P1, PT, PT, PT, UP0, 0x80, 0x0 ;  /* 0x000000000000781c */ /* 0x000fda0003f2f008 */
[----:B------:R-:W-:Y:S05]  /*1f890*/  @!P1 BRA `(.L_x_1450) ;  /* 0x0000000000049947 */ /* 0x000fea0003800000 */
[----:B------:R-:W-:Y:S01]  /*1f8a0*/  BPT.TRAP 0x1 ;  /* 0x000000040000795c */ /* 0x000fe20000300000 */
.L_x_1450:
[----:B--2---:R-:W-:Y:S01]  /*1f8b0*/  LOP3.LUT R0, R26, 0x1, RZ, 0x3c, !PT ;  /* 0x000000011a007812 */ /* 0x004fe200078e3cff */
[----:B------:R-:W-:Y:S01]  /*1f8c0*/  IMAD R3, R24, 0x8, R23 ;  /* 0x0000000818037824 */ /* 0x000fe200078e0217 */
[----:B------:R-:W-:Y:S01]  /*1f8d0*/  BSSY B0, `(.L_x_1451) ;  /* 0x0000006000007945 */ /* 0x000fe20003800000 */
[----:B------:R-:W-:Y:S01]  /*1f8e0*/  IMAD.U32 R2, RZ, RZ, UR39 ;  /* 0x00000027ff027e24 */ /* 0x000fe2000f8e00ff */
[----:B------:R-:W-:-:S04]  /*1f8f0*/  SHF.L.U32 R0, R0, 0x1f, RZ ;  /* 0x0000001f00007819 */ /* 0x000fc800000006ff */
[----:B------:R-:W1:Y:S01]  /*1f900*/  SYNCS.PHASECHK.TRANS64.TRYWAIT P1, [R3+URZ+0x19c70], R0 ;  /* 0x019c7000030075a7 */ /* 0x000e62000802017f */
[----:B------:R-:W-:Y:S01]  /*1f910*/  ISETP.NE.AND P2, PT, R2, 0x3, PT ;  /* 0x000000030200780c */ /* 0x000fe20003f45270 */
[----:B-1----:R-:W-:-:S12]  /*1f920*/  @!P1 BRA `(.L_x_1452) ;  /* 0x0000002400a49947 */ /* 0x002fd80003800000 */
.L_x_1532:
[----:B------:R-:W-:Y:S05]  /*1f930*/  BSYNC B0 ;  /* 0x0000000000007941 */ /* 0x000fea0003800000 */
.L_x_1451:
[----:B------:R-:W-:Y:S05]  /*1f940*/  @!P2 BRA `(.L_x_1453) ;  /* 0x000000000004a947 */ /* 0x000fea0003800000 */
[----:B------:R-:W-:Y:S01]  /*1f950*/  BPT.TRAP 0x1 ;  /* 0x000000040000795c */ /* 0x000fe20000300000 */
.L_x_1453:
[----:B-1----:R-:W-:-:S04]  /*1f960*/  SHF.L.U32 R0, R26, 0x1f, RZ ;  /* 0x0000001f1a007819 */ /* 0x002fc800000006ff */
[----:B------:R-:W1:Y:S02]  /*1f970*/  SYNCS.PHASECHK.TRANS64.TRYWAIT P1, [R3+URZ+0x19c60], R0 ;  /* 0x019c6000030075a7 */ /* 0x000e64000802017f */
[----:B-1----:R-:W-:Y:S05]  /*1f980*/  @!P1 BRA `(.L_x_1454) ;  /* 0x0000002400a09947 */ /* 0x002fea0003800000 */
.L_x_1533:
[----:B------:R-:W1:Y:S04]  /*1f990*/  LDL R4, [R1+0x10] ;  /* 0x0000100001047983 */ /* 0x000e680000100800 */
[----:B------:R-:W2:Y:S04]  /*1f9a0*/  LDL R10, [R1+0x8] ;  /* 0x00000800010a7983 */ /* 0x000ea80000100800 */
[----:B------:R-:W3:Y:S01]  /*1f9b0*/  LDL R12, [R1+0xc] ;  /* 0x00000c00010c7983 */ /* 0x000ee20000100800 */
[----:B------:R-:W-:Y:S01]  /*1f9c0*/  IMAD R2, R24, 0x3000, RZ ;  /* 0x0000300018027824 */ /* 0x000fe200078e02ff */
[----:B------:R-:W-:Y:S05]  /*1f9d0*/  WARPSYNC.ALL ;  /* 0x0000000000007948 */ /* 0x000fea0003800000 */
[----:B-1----:R-:W-:-:S02]  /*1f9e0*/  LOP3.LUT R0, R2, R4, RZ, 0xfc, !PT ;  /* 0x0000000402007212 */ /* 0x002fc400078efcff */
[----:B--2---:R-:W-:-:S03]  /*1f9f0*/  LOP3.LUT R2, R2, R10, RZ, 0xfc, !PT ;  /* 0x0000000a02027212 */ /* 0x004fc600078efcff */
        /* <DEDUP_REMOVED lines=47> */
.L_x_1455:
        /* <DEDUP_REMOVED lines=10> */
.L_x_1398:
        /* <DEDUP_REMOVED lines=11> */
.L_x_1456:
[----:B------:R-:W2:Y:S01]  /*1fe40*/  S2R R0, SR_TID.X ;  /* 0x0000000000007919 */ /* 0x000ea20000002100 */
[----:B------:R-:W-:Y:S01]  /*1fe50*/  UMOV UR4, 0xffffffff ;  /* 0xffffffff00047882 */ /* 0x000fe20000000000 */
[----:B--2---:R-:W-:-:S04]  /*1fe60*/  LOP3.LUT R7, R0, 0x1f, RZ, 0xc0, !PT ;  /* 0x0000001f00077812 */ /* 0x004fc800078ec0ff */
[----:B------:R-:W-:Y:S01]  /*1fe70*/  ISETP.NE.AND P0, PT, R7, 0x1f, PT ;  /* 0x0000001f0700780c */ /* 0x000fe20003f05270 */
[----:B------:R-:W-:-:S12]  /*1fe80*/  BRA.DIV UR4, `(.L_x_1458) ;  /* 0x0000002204747947 */ /* 0x000fd8000b800000 */
[----:B-1----:R-:W-:Y:S01]  /*1fe90*/  IMAD.IADD R5, R19, 0x1, R7 ;  /* 0x0000000113057824 */ /* 0x002fe200078e0207 */
[----:B------:R-:W-:-:S04]  /*1fea0*/  ULDC UR4, c[0x0][0xc3c] ;  /* 0x00030f0000047ab9 */ /* 0x000fc80000000800 */
[----:B------:R-:W-:-:S13]  /*1feb0*/  ISETP.GE.OR P1, PT, R5, UR4, !P0 ;  /* 0x0000000405007c0c */ /* 0x000fda000c726670 */
[----:B0-----:R-:W0:Y:S02]  /*1fec0*/  @!P1 LDC.64 R2, c[0x0][0xc80] ;  /* 0x00032000ff029b82 */ /* 0x001e240000000a00 */
        /* <DEDUP_REMOVED lines=27> */
.L_x_1543:
[----:B------:R-:W-:Y:S02]  /*20080*/  ULDC UR4, c[0x0][0xc38] ;  /* 0x00030e0000047ab9 */ /* 0x000fe40000000800 */
[----:B------:R-:W-:-:S04]  /*20090*/  IMAD.U32 R4, RZ, RZ, UR4 ;  /* 0x00000004ff047e24 */ /* 0x000fc8000f8e00ff */
[----:B-1----:R-:W-:-:S04]  /*200a0*/  IMAD R5, R14, R4, RZ ;  /* 0x000000040e057224 */ /* 0x002fc800078e02ff */
[----:B------:R-:W-:-:S05]  /*200b0*/  IMAD.IADD R16, R16, 0x1, R5 ;  /* 0x0000000110107824 */ /* 0x000fca00078e0205 */
[----:B------:R-:W-:-:S13]  /*200c0*/  ISETP.GT.AND P6, PT, R16, R0, PT ;  /* 0x000000001000720c */ /* 0x000fda0003fc4270 */
[----:B------:R-:W-:Y:S05]  /*200d0*/  @P6 BRA `(.L_x_1459) ;  /* 0x00000000009c6947 */ /* 0x000fea0003800000 */
.L_x_1464:
        /* <DEDUP_REMOVED lines=14> */
.L_x_1462:
[----:B------:R-:W-:Y:S05]  /*201c0*/  BSYNC B0 ;  /* 0x0000000000007941 */ /* 0x000fea0003800000 */
.L_x_1461:
        /* <DEDUP_REMOVED lines=14> */
[----:B------:R-:W0:Y:S02]  /*202b0*/  SHFL.UP PT, R14, R6, 0x10, RZ ;  /* 0x06000000060e7989 */ /* 0x000e2400000e00ff */
[----:B01----:R-:W-:-:S05]  /*202c0*/  SEL R3, R14, RZ, P5 ;  /* 0x000000ff0e037207 */ /* 0x003fca0002800000 */
[----:B------:R-:W-:-:S05]  /*202d0*/  IMAD.IADD R3, R6, 0x1, R3 ;  /* 0x0000000106037824 */ /* 0x000fca00078e0203 */
[----:B------:R0:W1:Y:S02]  /*202e0*/  SHFL.IDX PT, R14, R3, 0x1f, 0x1f ;  /* 0x03e01f00030e7f89 */ /* 0x00006400000e0000 */
.L_x_1551:
[----:B------:R-:W-:Y:S02]  /*202f0*/  ULDC UR4, c[0x0][0xc38] ;  /* 0x00030e0000047ab9 */ /* 0x000fe40000000800 */
[----:B------:R-:W-:-:S04]  /*20300*/  IMAD.U32 R4, RZ, RZ, UR4 ;  /* 0x00000004ff047e24 */ /* 0x000fc8000f8e00ff */
[----:B-1----:R-:W-:-:S04]  /*20310*/  IMAD R5, R14, R4, RZ ;  /* 0x000000040e057224 */ /* 0x002fc800078e02ff */
[----:B------:R-:W-:-:S05]  /*20320*/  IMAD.IADD R16, R5, 0x1, R16 ;  /* 0x0000000105107824 */ /* 0x000fca00078e0210 */
[----:B------:R-:W-:-:S13]  /*20330*/  ISETP.GT.AND P6, PT, R16, R0, PT ;  /* 0x000000001000720c */ /* 0x000fda0003fc4270 */
[----:B------:R-:W-:Y:S05]  /*20340*/  @!P6 BRA `(.L_x_1464) ;  /* 0xfffffffc0064e947 */ /* 0x000fea000383ffff */
.L_x_1459:
        /* <DEDUP_REMOVED lines=8> */
.L_x_1555:
[----:B------:R-:W-:Y:S01]  /*203d0*/  ISETP.NE.AND P0, PT, R5, RZ, PT ;  /* 0x000000ff0500720c */ /* 0x000fe20003f05270 */
[----:B------:R-:W-:-:S12]  /*203e0*/  IMAD.MOV.U32 R5, RZ, RZ, RZ ;  /* 0x000000ffff057224 */ /* 0x000fd800078e00ff */
[----:B------:R-:W-:Y:S05]  /*203f0*/  @!P0 BRA `(.L_x_1466) ;  /* 0x0000000000108947 */ /* 0x000fea0003800000 */
[----:B------:R-:W-:Y:S01]  /*20400*/  UMOV UR4, 0xffffffff ;  /* 0xffffffff00047882 */ /* 0x000fe20000000000 */
[----:B------:R-:W-:Y:S02]  /*20410*/  VIADD R12, R6, 0xffffffff ;  /* 0xffffffff060c7836 */ /* 0x000fe40000000000 */
[----:B------:R-:W-:Y:S05]  /*20420*/  BRA.DIV UR4, `(.L_x_1467) ;  /* 0x0000002604347947 */ /* 0x000fea000b800000 */
[----:B------:R3:W4:Y:S02]  /*20430*/  SHFL.IDX PT, R5, R3, R12, 0x1f ;  /* 0x00001f0c03057589 */ /* 0x00072400000e0000 */
.L_x_1466:
[----:B01-3--:R-:W0:Y:S01]  /*20440*/  LDC.64 R2, c[0x0][0xc90] ;  /* 0x00032400ff027b82 */ /* 0x00be220000000a00 */
[----:B------:R-:W-:-:S04]  /*20450*/  IMAD.IADD R19, R6, 0x1, R19 ;  /* 0x0000000106137824 */ /* 0x000fc800078e0213 */
[----:B0-----:R-:W-:-:S05]  /*20460*/  IMAD.WIDE R2, R19, 0x4, R2 ;  /* 0x0000000413027825 */ /* 0x001fca00078e0202 */
[----:B------:R-:W2:Y:S01]  /*20470*/  LDG.E R7, desc[UR42][R2.64] ;  /* 0x0000002a02077981 */ /* 0x000ea2000c1e1900 */
[----:B----4-:R-:W-:-:S04]  /*20480*/  IMAD R16, R5, R4, R16 ;  /* 0x0000000405107224 */ /* 0x010fc800078e0210 */
[----:B------:R-:W-:Y:S02]  /*20490*/  IMAD.IADD R0, R0, 0x1, -R16 ;  /* 0x0000000100007824 */ /* 0x000fe400078e0a10 */
[----:B--2---:R-:W-:-:S05]  /*204a0*/  IMAD R6, R17, R7, RZ ;  /* 0x0000000711067224 */ /* 0x004fca00078e02ff */
[----:B------:R-:W-:-:S04]  /*204b0*/  IABS R8, R6 ;  /* 0x0000000600087213 */ /* 0x000fc80000000000 */
[----:B------:R-:W0:Y:S08]  /*204c0*/  I2F.RP R9, R8 ;  /* 0x0000000800097306 */ /* 0x000e300000209400 */
[----:B0-----:R-:W0:Y:S02]  /*204d0*/  MUFU.RCP R9, R9 ;  /* 0x0000000900097308 */ /* 0x001e240000001000 */
[----:B0-----:R-:W-:-:S06]  /*204e0*/  VIADD R10, R9, 0xffffffe ;  /* 0x0ffffffe090a7836 */ /* 0x001fcc0000000000 */
[----:B------:R-:W0:Y:S02]  /*204f0*/  F2I.FTZ.U32.TRUNC.NTZ R3, R10 ;  /* 0x0000000a00037305 */ /* 0x000e24000021f000 */
[----:B0-----:R-:W-:-:S04]  /*20500*/  IMAD.MOV R2, RZ, RZ, -R3 ;  /* 0x000000ffff027224 */ /* 0x001fc800078e0a03 */
[----:B------:R-:W-:Y:S02]  /*20510*/  IMAD R5, R2, R8, RZ ;  /* 0x0000000802057224 */ /* 0x000fe400078e02ff */
[----:B------:R-:W-:-:S04]  /*20520*/  IMAD.MOV.U32 R2, RZ, RZ, RZ ;  /* 0x000000ffff027224 */ /* 0x000fc800078e00ff */
[----:B------:R-:W-:Y:S01]  /*20530*/  IMAD.HI.U32 R2, R3, R5, R2 ;  /* 0x0000000503027227 */ /* 0x000fe200078e0002 */
[----:B------:R-:W-:Y:S02]  /*20540*/  IABS R3, R0 ;  /* 0x0000000000037213 */ /* 0x000fe40000000000 */
[----:B------:R-:W-:-:S03]  /*20550*/  IABS R5, R6 ;  /* 0x0000000600057213 */ /* 0x000fc60000000000 */
[----:B------:R-:W-:-:S04]  /*20560*/  IMAD.HI.U32 R2, R2, R3, RZ ;  /* 0x0000000302027227 */ /* 0x000fc800078e00ff */
[----:B------:R-:W-:-:S04]  /*20570*/  IMAD.MOV R5, RZ, RZ, -R5 ;  /* 0x000000ffff057224 */ /* 0x000fc800078e0a05 */
        /* <DEDUP_REMOVED lines=35> */
[C---:B------:R-:W-:Y:S01]  /*207b0*/  LOP3.LUT R2, R0.reuse, R4, RZ, 0x3c, !PT ;  /* 0x0000000400027212 */ /* 0x040fe200078e3cff */
[----:B------:R-:W-:-:S03]  /*207c0*/  IMAD.IADD R0, R0, 0x1, R5 ;  /* 0x0000000100007824 */ /* 0x000fc600078e0205 */
[----:B------:R-:W-:-:S07]  /*207d0*/  ISETP.GE.AND P2, PT, R2, RZ, PT ;  /* 0x000000ff0200720c */ /* 0x000fce0003f46270 */
[----:B------:R-:W-:-:S06]  /*207e0*/  @P0 VIADD R9, R9, 0x1 ;  /* 0x0000000109090836 */ /* 0x000fcc0000000000 */
[----:B------:R-:W-:Y:S01]  /*207f0*/  @!P2 IMAD.MOV R9, RZ, RZ, -R9 ;  /* 0x000000ffff09a224 */ /* 0x000fe200078e0a09 */
[----:B------:R-:W-:Y:S01]  /*20800*/  @!P1 LOP3.LUT R9, RZ, R4, RZ, 0x33, !PT ;  /* 0x00000004ff099212 */ /* 0x000fe200078e33ff */
[----:B------:R-:W-:-:S04]  /*20810*/  IMAD.MOV R4, RZ, RZ, -R4 ;  /* 0x000000ffff047224 */ /* 0x000fc800078e0a04 */
[----:B------:R-:W-:Y:S01]  /*20820*/  IMAD R18, R9, R4, R0 ;  /* 0x0000000409127224 */ /* 0x000fe200078e0200 */
[----:B------:R-:W-:-:S05]  /*20830*/  LOP3.LUT R0, RZ, R9, RZ, 0x33, !PT ;  /* 0x00000009ff007212 */ /* 0x000fca00078e33ff */
[----:B------:R-:W-:Y:S01]  /*20840*/  IMAD.IADD R17, R17, 0x1, R0 ;  /* 0x0000000111117824 */ /* 0x000fe200078e0200 */
[----:B------:R-:W-:Y:S06]  /*20850*/  BRA `(.L_x_1468) ;  /* 0x00000000001c7947 */ /* 0x000fec0003800000 */
.L_x_1460:
[----:B------:R-:W-:Y:S01]  /*20860*/  UMOV UR4, URZ ;  /* 0x0000003f00047c82 */ /* 0x000fe20008000000 */
[----:B------:R-:W-:Y:S01]  /*20870*/  UMOV UR5, URZ ;  /* 0x0000003f00057c82 */ /* 0x000fe20008000000 */
[----:B------:R-:W-:Y:S01]  /*20880*/  ULDC UR6, c[0x0][0xc3c] ;  /* 0x00030f0000067ab9 */ /* 0x000fe20000000800 */
[----:B------:R-:W-:Y:S02]  /*20890*/  IMAD.MOV.U32 R16, RZ, RZ, R0 ;  /* 0x000000ffff107224 */ /* 0x000fe400078e0000 */
[----:B------:R-:W-:Y:S02]  /*208a0*/  IMAD.U32 R17, RZ, RZ, UR4 ;  /* 0x00000004ff117e24 */ /* 0x000fe4000f8e00ff */
[----:B------:R-:W-:Y:S02]  /*208b0*/  IMAD.U32 R18, RZ, RZ, UR5 ;  /* 0x00000005ff127e24 */ /* 0x000fe4000f8e00ff */
[----:B------:R-:W-:-:S07]  /*208c0*/  IMAD.U32 R19, RZ, RZ, UR6 ;  /* 0x00000006ff137e24 */ /* 0x000fce000f8e00ff */
.L_x_1468:
        /* <DEDUP_REMOVED lines=10> */
.L_x_1457:
[----:B------:R-:W-:Y:S02]  /*20970*/  ULDC UR4, c[0x0][0xc3c] ;  /* 0x00030f0000047ab9 */ /* 0x000fe40000000800 */
[----:B--2---:R-:W-:-:S13]  /*20980*/  ISETP.GE.AND P0, PT, R19, UR4, PT ;  /* 0x0000000413007c0c */ /* 0x004fda000bf06270 */
[----:B------:R-:W-:Y:S05]  /*20990*/  @!P0 BRA `(.L_x_1469) ;  /* 0xffffffa000308947 */ /* 0x000fea000383ffff */
[----:B------:R-:W-:Y:S05]  /*209a0*/  BSYNC B7 ;  /* 0x0000000000077941 */ /* 0x000fea0003800000 */
.L_x_1337:
        /* <DEDUP_REMOVED lines=12> */
.L_x_1558:
[----:B------:R-:W-:Y:S05]  /*20a70*/  BSYNC B0 ;  /* 0x0000000000007941 */ /* 0x000fea0003800000 */
.L_x_1470:
[----:B------:R-:W-:-:S03]  /*20a80*/  UMOV UR4, 0xffffffff ;  /* 0xffffffff00047882 */ /* 0x000fc60000000000 */
[----:B------:R-:W-:Y:S05]  /*20a90*/  BRA.DIV UR4, `(.L_x_1472) ;  /* 0x0000001e04d47947 */ /* 0x000fea000b800000 */
[----:B0-----:R-:W0:Y:S02]  /*20aa0*/  S2R R0, SR_TID.X ;  /* 0x0000000000007919 */ /* 0x001e240000002100 */
[----:B0-----:R-:W-:-:S04]  /*20ab0*/  SHF.R.U32.HI R0, RZ, 0x5, R0 ;  /* 0x00000005ff007819 */ /* 0x001fc80000011600 */
[----:B------:R-:W-:-:S05]  /*20ac0*/  LOP3.LUT R0, R0, 0x3, RZ, 0xc0, !PT ;  /* 0x0000000300007812 */ /* 0x000fca00078ec0ff */
[----:B------:R0:W1:Y:S02]  /*20ad0*/  SHFL.IDX PT, R14, R0, RZ, 0x1f ;  /* 0x00001fff000e7589 */ /* 0x00006400000e0000 */
.L_x_1561:
[----:B-1----:R-:W-:-:S13]  /*20ae0*/  ISETP.NE.AND P0, PT, R14, RZ, PT ;  /* 0x000000ff0e00720c */ /* 0x002fda0003f05270 */
[----:B------:R-:W-:Y:S05]  /*20af0*/  @P0 BRA `(.L_x_1135) ;  /* 0x0000000000a40947 */ /* 0x000fea0003800000 */
[----:B------:R-:W-:-:S03]  /*20b00*/  UMOV UR4, 0xffffffff ;  /* 0xffffffff00047882 */ /* 0x000fc60000000000 */
[----:B------:R-:W-:Y:S05]  /*20b10*/  BRA.DIV UR4, `(.L_x_1473) ;  /* 0x0000001e04e87947 */ /* 0x000fea000b800000 */
[----:B------:R-:W-:-:S13]  /*20b20*/  ELECT P6, URZ, PT ;  /* 0x00000000003f782f */ /* 0x000fda00038c0000 */
.L_x_1564:
[----:B------:R-:W-:Y:S05]  /*20b30*/  @!P6 BRA `(.L_x_1135) ;  /* 0x000000000094e947 */ /* 0x000fea0003800000 */
[----:B------:R-:W-:-:S06]  /*20b40*/  ULOP3.LUT UR4, UR37, 0x2, URZ, 0xfc, !UPT ;  /* 0x0000000225047892 */ /* 0x000fcc000f8efc3f */
[----:B0-----:R-:W-:-:S05]  /*20b50*/  IMAD.U32 R0, RZ, RZ, UR4 ;  /* 0x00000004ff007e24 */ /* 0x001fca000f8e00ff */
[----:B------:R-:W-:-:S13]  /*20b60*/  ISETP.NE.AND P0, PT, R0, 0x3, PT ;  /* 0x000000030000780c */ /* 0x000fda0003f05270 */
[----:B------:R-:W-:Y:S05]  /*20b70*/  @!P0 BRA `(.L_x_1474) ;  /* 0x0000000000048947 */ /* 0x000fea0003800000 */
[----:B------:R-:W-:Y:S01]  /*20b80*/  BPT.TRAP 0x1 ;  /* 0x000000040000795c */ /* 0x000fe20000300000 */
.L_x_1474:
        /* <DEDUP_REMOVED lines=12> */
.L_x_1565:
[----:B------:R-:W1:Y:S02]  /*20c50*/  SYNCS.PHASECHK.TRANS64.TRYWAIT P1, [R3+URZ], R0 ;  /* 0x00000000030075a7 */ /* 0x000e64000802017f */
[----:B-1----:R-:W-:Y:S05]  /*20c60*/  @!P1 BRA `(.L_x_1476) ;  /* 0x0000001c00c89947 */ /* 0x002fea0003800000 */
.L_x_1566:
[----:B------:R-:W-:Y:S05]  /*20c70*/  @!P0 BRA `(.L_x_1477) ;  /* 0x0000000000048947 */ /* 0x000fea0003800000 */
[----:B------:R-:W-:Y:S01]  /*20c80*/  BPT.TRAP 0x1 ;  /* 0x000000040000795c */ /* 0x000fe20000300000 */
.L_x_1477:
[----:B-1----:R-:W-:-:S04]  /*20c90*/  IMAD R3, R24, 0x8, R9 ;  /* 0x0000000818037824 */ /* 0x002fc800078e0209 */
[----:B------:R-:W1:Y:S02]  /*20ca0*/  SYNCS.PHASECHK.TRANS64.TRYWAIT P1, [R3+URZ+0x19c60], R2 ;  /* 0x019c6002030075a7 */ /* 0x000e64000802017f */
[----:B-1----:R-:W-:Y:S05]  /*20cb0*/  @!P1 BRA `(.L_x_1478) ;  /* 0x0000001c00c89947 */ /* 0x002fea0003800000 */
.L_x_1567:
[----:B------:R-:W-:Y:S05]  /*20cc0*/  @!P0 BRA `(.L_x_1479) ;  /* 0x0000000000048947 */ /* 0x000fea0003800000 */
[----:B------:R-:W-:Y:S01]  /*20cd0*/  BPT.TRAP 0x1 ;  /* 0x000000040000795c */ /* 0x000fe20000300000 */
.L_x_1479:
[----:B------:R-:W-:-:S04]  /*20ce0*/  IMAD R5, R4, 0x8, R9 ;  /* 0x0000000804057824 */ /* 0x000fc800078e0209 */
[----:B------:R-:W2:Y:S02]  /*20cf0*/  SYNCS.PHASECHK.TRANS64.TRYWAIT P1, [R5+URZ+0x19c60], R0 ;  /* 0x019c6000050075a7 */ /* 0x000ea4000802017f */
[----:B--2---:R-:W-:Y:S05]  /*20d00*/  @!P1 BRA `(.L_x_1480) ;  /* 0x0000001c00c89947 */ /* 0x004fea0003800000 */
.L_x_1568:
[----:B------:R-:W-:Y:S05]  /*20d10*/  @!P0 BRA `(.L_x_1481) ;  /* 0x0000000000048947 */ /* 0x000fea0003800000 */
[----:B------:R-:W-:Y:S01]  /*20d20*/  BPT.TRAP 0x1 ;  /* 0x000000040000795c */ /* 0x000fe20000300000 */
.L_x_1481:
[----:B------:R-:W3:Y:S02]  /*20d30*/  SYNCS.PHASECHK.TRANS64.TRYWAIT P0, [R3+URZ+0x19c80], R2 ;  /* 0x019c8002030075a7 */ /* 0x000ee4000800017f */
[----:B---3--:R-:W-:Y:S05]  /*20d40*/  @!P0 BRA `(.L_x_1482) ;  /* 0x0000001c00cc8947 */ /* 0x008fea0003800000 */
.L_x_1483:
[----:B----4-:R4:W0:Y:S02]  /*20d50*/  SYNCS.PHASECHK.TRANS64.TRYWAIT P0, [R5+URZ+0x19c80], R0 ;  /* 0x019c8000050075a7 */ /* 0x010824000800017f */
[----:B0-----:R-:W-:Y:S05]  /*20d60*/  @!P0 NANOSLEEP.SYNCS 0x989680 ;  /* 0x009896800000895d */ /* 0x001fea0003900000 */
[----:B------:R-:W0:Y:S02]  /*20d70*/  @!P0 SYNCS.PHASECHK.TRANS64 P0, [R5+URZ+0x19c80], R0 ;  /* 0x019c8000050085a7 */ /* 0x000e24000800007f */
[----:B0-----:R-:W-:Y:S05]  /*20d80*/  @!P0 BRA `(.L_x_1483) ;  /* 0xfffffffc00f08947 */ /* 0x001fea000383ffff */
.L_x_1135:
[----:B------:R-:W-:Y:S05]  /*20d90*/  BSYNC B8 ;  /* 0x0000000000087941 */ /* 0x000fea0003800000 */
.L_x_1132:
[----:B------:R-:W-:Y:S05]  /*20da0*/  EXIT ;  /* 0x000000000000794d */ /* 0x000fea0003800000 */
.L_x_1159:
[----:B0-----:R0:W1:Y:S02]  /*20db0*/  SYNCS.PHASECHK.TRANS64.TRYWAIT P5, [R83+URZ+0x19c90], R86 ;  /* 0x019c9056530075a7 */ /* 0x00106400080a017f */
[----:B-1----:R-:W-:Y:S05]  /*20dc0*/  @!P5 NANOSLEEP.SYNCS 0x989680 ;  /* 0x009896800000d95d */ /* 0x002fea0003900000 */
[----:B------:R-:W1:Y:S02]  /*20dd0*/  @!P5 SYNCS.PHASECHK.TRANS64 P5, [R83+URZ+0x19c90], R86 ;  /* 0x019c90565300d5a7 */ /* 0x000e6400080a007f */
[----:B-1----:R-:W-:Y:S05]  /*20de0*/  @!P5 BRA `(.L_x_1159) ;  /* 0xfffffffc00f0d947 */ /* 0x002fea000383ffff */
[----:B------:R-:W-:Y:S05]  /*20df0*/  BRA `(.L_x_1484) ;  /* 0xfffffe1c00947947 */ /* 0x000fea000383ffff */
.L_x_1175:
[----:B0-----:R0:W1:Y:S02]  /*20e00*/  SYNCS.PHASECHK.TRANS64.TRYWAIT P5, [R83+URZ+0x19c90], R86 ;  /* 0x019c9056530075a7 */ /* 0x00106400080a017f */
[----:B-1----:R-:W-:Y:S05]  /*20e10*/  @!P5 NANOSLEEP.SYNCS 0x989680 ;  /* 0x009896800000d95d */ /* 0x002fea0003900000 */
[----:B------:R-:W1:Y:S02]  /*20e20*/  @!P5 SYNCS.PHASECHK.TRANS64 P5, [R83+URZ+0x19c90], R86 ;  /* 0x019c90565300d5a7 */ /* 0x000e6400080a007f */
[----:B-1----:R-:W-:Y:S05]  /*20e30*/  @!P5 BRA `(.L_x_1175) ;  /* 0xfffffffc00f0d947 */ /* 0x002fea000383ffff */
[----:B------:R-:W-:Y:S05]  /*20e40*/  BRA `(.L_x_1485) ;  /* 0xfffffe3400907947 */ /* 0x000fea000383ffff */
.L_x_1184:
[----:B0-----:R0:W1:Y:S02]  /*20e50*/  SYNCS.PHASECHK.TRANS64.TRYWAIT P5, [R83+URZ+0x19c90], R86 ;  /* 0x019c9056530075a7 */ /* 0x00106400080a017f */
[----:B-1----:R-:W-:Y:S05]  /*20e60*/  @!P5 NANOSLEEP.SYNCS 0x989680 ;  /* 0x009896800000d95d */ /* 0x002fea0003900000 */
[----:B------:R-:W1:Y:S02]  /*20e70*/  @!P5 SYNCS.PHASECHK.TRANS64 P5, [R83+URZ+0x19c90], R86 ;  /* 0x019c90565300d5a7 */ /* 0x000e6400080a007f */
[----:B-1----:R-:W-:Y:S05]  /*20e80*/  @!P5 BRA `(.L_x_1184) ;  /* 0xfffffffc00f0d947 */ /* 0x002fea000383ffff */
[----:B------:R-:W-:Y:S05]  /*20e90*/  BRA `(.L_x_1486) ;  /* 0xfffffe5400a07947 */ /* 0x000fea000383ffff */
.L_x_1188:
[----:B--2---:R2:W3:Y:S02]  /*20ea0*/  SYNCS.PHASECHK.TRANS64.TRYWAIT P5, [R83+URZ+0x19cb0], R86 ;  /* 0x019cb056530075a7 */ /* 0x0044e400080a017f */
[----:B---3--:R-:W-:Y:S05]  /*20eb0*/  @!P5 NANOSLEEP.SYNCS 0x989680 ;  /* 0x009896800000d95d */ /* 0x008fea0003900000 */
[----:B------:R-:W3:Y:S02]  /*20ec0*/  @!P5 SYNCS.PHASECHK.TRANS64 P5, [R83+URZ+0x19cb0], R86 ;  /* 0x019cb0565300d5a7 */ /* 0x000ee400080a007f */
[----:B---3--:R-:W-:Y:S05]  /*20ed0*/  @!P5 BRA `(.L_x_1188) ;  /* 0xfffffffc00f0d947 */ /* 0x008fea000383ffff */
[----:B------:R-:W-:Y:S05]  /*20ee0*/  BRA `(.L_x_1487) ;  /* 0xfffffe5800107947 */ /* 0x000fea000383ffff */
.L_x_1214:
[----:B------:R-:W-:Y:S01]  /*20ef0*/  BSSY B1, `(.L_x_1488) ;  /* 0x0000007000017945 */ /* 0x000fe20003800000 */
[----:B------:R-:W-:Y:S02]  /*20f00*/  IMAD.MOV.U32 R12, RZ, RZ, RZ ;  /* 0x000000ffff0c7224 */ /* 0x000fe400078e00ff */
[----:B------:R-:W-:Y:S02]  /*20f10*/  IMAD.MOV.U32 R11, RZ, RZ, 0x1e1f ;  /* 0x00001e1fff0b7424 */ /* 0x000fe400078e00ff */
[----:B------:R-:W-:-:S07]  /*20f20*/  IMAD.MOV.U32 R15, RZ, RZ, -0x1 ;  /* 0xffffffffff0f7424 */ /* 0x000fce00078e00ff */
[----:B------:R-:W-:Y:S05]  /*20f30*/  WARPSYNC.COLLECTIVE R15, `(.L_x_1489) ;  /* 0x000000000f087348 */ /* 0x000fea0003c00000 */
[----:B------:R0:W1:Y:S02]  /*20f40*/  SHFL.IDX P6, R14, R13, R12, R11 ;  /* 0x0000000c0d0e7389 */ /* 0x00006400000c000b */
[----:B01----:R-:W-:Y:S01]  /*20f50*/  ENDCOLLECTIVE ;  /* 0x000000000000791b */ /* 0x003fe20003800000 */
.L_x_1489:
[----:B------:R-:W-:Y:S05]  /*20f60*/  BSYNC B1 ;  /* 0x0000000000017941 */ /* 0x000fea0003800000 */
.L_x_1488:
        /* <DEDUP_REMOVED lines=8> */
.L_x_1490:
[----:B------:R-:W-:Y:S02]  /*20ff0*/  IMAD.MOV.U32 R13, RZ, RZ, R4 ;  /* 0x000000ffff0d7224 */ /* 0x000fe400078e0004 */
[----:B------:R-:W-:-:S07]  /*21000*/  IMAD.MOV.U32 R3, RZ, RZ, R14 ;  /* 0x000000ffff037224 */ /* 0x000fce00078e000e */
[----:B------:R-:W-:Y:S05]  /*21010*/  WARPSYNC.COLLECTIVE R15, `(.L_x_1491) ;  /* 0x000000000f087348 */ /* 0x000fea0003c00000 */
[----:B------:R0:W1:Y:S02]  /*21020*/  SHFL.IDX P6, R14, R13, R12, R11 ;  /* 0x0000000c0d0e7389 */ /* 0x00006400000c000b */
[----:B01----:R-:W-:Y:S01]  /*21030*/  ENDCOLLECTIVE ;  /* 0x000000000000791b */ /* 0x003fe20003800000 */
.L_x_1491:
[----:B------:R-:W-:Y:S02]  /*21040*/  IMAD.MOV.U32 R13, RZ, RZ, R5 ;  /* 0x000000ffff0d7224 */ /* 0x000fe400078e0005 */
[----:B------:R-:W-:-:S07]  /*21050*/  IMAD.MOV.U32 R4, RZ, RZ, R14 ;  /* 0x000000ffff047224 */ /* 0x000fce00078e000e */
[----:B------:R-:W-:Y:S05]  /*21060*/  WARPSYNC.COLLECTIVE R15, `(.L_x_1492) ;  /* 0x000000000f087348 */ /* 0x000fea0003c00000 */
[----:B------:R0:W1:Y:S02]  /*21070*/  SHFL.IDX P6, R14, R13, R12, R11 ;  /* 0x0000000c0d0e7389 */ /* 0x00006400000c000b */
[----:B01----:R-:W-:Y:S01]  /*21080*/  ENDCOLLECTIVE ;  /* 0x000000000000791b */ /* 0x003fe20003800000 */
.L_x_1492:
[----:B------:R-:W-:Y:S05]  /*21090*/  BRA `(.L_x_1493) ;  /* 0xfffffe6800807947 */ /* 0x000fea000383ffff */
.L_x_1218:
[----:B-1----:R1:W2:Y:S02]  /*210a0*/  SYNCS.PHASECHK.TRANS64.TRYWAIT P0, [R16+URZ+0x19c00], R5 ;  /* 0x019c0005100075a7 */ /* 0x0022a4000800017f */
[----:B--2---:R-:W-:Y:S05]  /*210b0*/  @!P0 NANOSLEEP.SYNCS 0x989680 ;  /* 0x009896800000895d */ /* 0x004fea0003900000 */
[----:B------:R-:W2:Y:S02]  /*210c0*/  @!P0 SYNCS.PHASECHK.TRANS64 P0, [R16+URZ+0x19c00], R5 ;  /* 0x019c0005100085a7 */ /* 0x000ea4000800007f */
[----:B--2---:R-:W-:Y:S05]  /*210d0*/  @!P0 BRA `(.L_x_1218) ;  /* 0xfffffffc00f08947 */ /* 0x004fea000383ffff */
[----:B------:R-:W-:Y:S05]  /*210e0*/  BRA `(.L_x_1494) ;  /* 0xfffffe6c00507947 */ /* 0x000fea000383ffff */
.L_x_1224:
[----:B------:R-:W-:Y:S01]  /*210f0*/  BSSY B1, `(.L_x_1495) ;  /* 0x0000007000017945 */ /* 0x000fe20003800000 */
[----:B------:R-:W-:Y:S02]  /*21100*/  IMAD.MOV.U32 R12, RZ, RZ, RZ ;  /* 0x000000ffff0c7224 */ /* 0x000fe400078e00ff */
[----:B------:R-:W-:Y:S02]  /*21110*/  IMAD.MOV.U32 R11, RZ, RZ, 0x1e1f ;  /* 0x00001e1fff0b7424 */ /* 0x000fe400078e00ff */
[----:B------:R-:W-:-:S07]  /*21120*/  IMAD.MOV.U32 R15, RZ, RZ, -0x1 ;  /* 0xffffffffff0f7424 */ /* 0x000fce00078e00ff */
[----:B------:R-:W-:Y:S05]  /*21130*/  WARPSYNC.COLLECTIVE R15, `(.L_x_1496) ;  /* 0x000000000f087348 */ /* 0x000fea0003c00000 */
[----:B------:R0:W1:Y:S02]  /*21140*/  SHFL.IDX P6, R14, R13, R12, R11 ;  /* 0x0000000c0d0e7389 */ /* 0x00006400000c000b */
[----:B01----:R-:W-:Y:S01]  /*21150*/  ENDCOLLECTIVE ;  /* 0x000000000000791b */ /* 0x003fe20003800000 */
.L_x_1496:
[----:B------:R-:W-:Y:S05]  /*21160*/  BSYNC B1 ;  /* 0x0000000000017941 */ /* 0x000fea0003800000 */
.L_x_1495:
        /* <DEDUP_REMOVED lines=8> */
.L_x_1497:
[----:B------:R-:W-:Y:S02]  /*211f0*/  IMAD.MOV.U32 R13, RZ, RZ, R20 ;  /* 0x000000ffff0d7224 */ /* 0x000fe400078e0014 */
[----:B------:R-:W-:-:S07]  /*21200*/  IMAD.MOV.U32 R3, RZ, RZ, R14 ;  /* 0x000000ffff037224 */ /* 0x000fce00078e000e */
[----:B------:R-:W-:Y:S05]  /*21210*/  WARPSYNC.COLLECTIVE R15, `(.L_x_1498) ;  /* 0x000000000f087348 */ /* 0x000fea0003c00000 */
[----:B------:R0:W1:Y:S02]  /*21220*/  SHFL.IDX P6, R14, R13, R12, R11 ;  /* 0x0000000c0d0e7389 */ /* 0x00006400000c000b */
[----:B01----:R-:W-:Y:S01]  /*21230*/  ENDCOLLECTIVE ;  /* 0x000000000000791b */ /* 0x003fe20003800000 */
.L_x_1498:
[----:B------:R-:W-:Y:S02]  /*21240*/  IMAD.MOV.U32 R13, RZ, RZ, R21 ;  /* 0x000000ffff0d7224 */ /* 0x000fe400078e0015 */
[----:B------:R-:W-:-:S07]  /*21250*/  IMAD.MOV.U32 R20, RZ, RZ, R14 ;  /* 0x000000ffff147224 */ /* 0x000fce00078e000e */
[----:B------:R-:W-:Y:S05]  /*21260*/  WARPSYNC.COLLECTIVE R15, `(.L_x_1499) ;  /* 0x000000000f087348 */ /* 0x000fea0003c00000 */
[----:B------:R0:W1:Y:S02]  /*21270*/  SHFL.IDX P6, R14, R13, R12, R11 ;  /* 0x0000000c0d0e7389 */ /* 0x00006400000c000b */
[----:B01----:R-:W-:Y:S01]  /*21280*/  ENDCOLLECTIVE ;  /* 0x000000000000791b */ /* 0x003fe20003800000 */
.L_x_1499:
[----:B------:R-:W-:Y:S01]  /*21290*/  IMAD.MOV.U32 R21, RZ, RZ, R14 ;  /* 0x000000ffff157224 */ /* 0x000fe200078e000e */
[----:B------:R-:W-:Y:S06]  /*212a0*/  BRA `(.L_x_1500) ;  /* 0xfffffe84003c7947 */ /* 0x000fec000383ffff */
.L_x_1228:
[----:B-1----:R1:W2:Y:S02]  /*212b0*/  SYNCS.PHASECHK.TRANS64.TRYWAIT P0, [R16+URZ+0x19c00], R39 ;  /* 0x019c0027100075a7 */ /* 0x0022a4000800017f */
[----:B--2---:R-:W-:Y:S05]  /*212c0*/  @!P0 NANOSLEEP.SYNCS 0x989680 ;  /* 0x009896800000895d */ /* 0x004fea0003900000 */
[----:B------:R-:W2:Y:S02]  /*212d0*/  @!P0 SYNCS.PHASECHK.TRANS64 P0, [R16+URZ+0x19c00], R39 ;  /* 0x019c0027100085a7 */ /* 0x000ea4000800007f */
[----:B--2---:R-:W-:Y:S05]  /*212e0*/  @!P0 BRA `(.L_x_1228) ;  /* 0xfffffffc00f08947 */ /* 0x004fea000383ffff */
[----:B------:R-:W-:Y:S05]  /*212f0*/  BRA `(.L_x_1501) ;  /* 0xfffffe8400fc7947 */ /* 0x000fea000383ffff */
.L_x_1234:
[----:B-1----:R1:W2:Y:S02]  /*21300*/  SYNCS.PHASECHK.TRANS64.TRYWAIT P1, [R15+URZ+0x19c30], R0 ;  /* 0x019c30000f0075a7 */ /* 0x0022a4000802017f */
[----:B--2---:R-:W-:Y:S05]  /*21310*/  @!P1 NANOSLEEP.SYNCS 0x989680 ;  /* 0x009896800000995d */ /* 0x004fea0003900000 */
[----:B------:R-:W2:Y:S02]  /*21320*/  @!P1 SYNCS.PHASECHK.TRANS64 P1, [R15+URZ+0x19c30], R0 ;  /* 0x019c30000f0095a7 */ /* 0x000ea4000802007f */
[----:B--2---:R-:W-:Y:S05]  /*21330*/  @!P1 BRA `(.L_x_1234) ;  /* 0xfffffffc00f09947 */ /* 0x004fea000383ffff */
[----:B------:R-:W-:Y:S05]  /*21340*/  BRA `(.L_x_1233) ;  /* 0xfffffea800607947 */ /* 0x000fea000383ffff */
.L_x_1254:
[----:B-1----:R1:W2:Y:S02]  /*21350*/  SYNCS.PHASECHK.TRANS64.TRYWAIT P1, [R7+URZ+0x19c30], R12 ;  /* 0x019c300c070075a7 */ /* 0x0022a4000802017f */
[----:B--2---:R-:W-:Y:S05]  /*21360*/  @!P1 NANOSLEEP.SYNCS 0x989680 ;  /* 0x009896800000995d */ /* 0x004fea0003900000 */
[----:B------:R-:W2:Y:S02]  /*21370*/  @!P1 SYNCS.PHASECHK.TRANS64 P1, [R7+URZ+0x19c30], R12 ;  /* 0x019c300c070095a7 */ /* 0x000ea4000802007f */
[----:B--2---:R-:W-:Y:S05]  /*21380*/  @!P1 BRA `(.L_x_1254) ;  /* 0xfffffffc00f09947 */ /* 0x004fea000383ffff */
[----:B------:R-:W-:Y:S05]  /*21390*/  BRA `(.L_x_1253) ;  /* 0xfffffedc00047947 */ /* 0x000fea000383ffff */
.L_x_1259:
[----:B-1----:R1:W2:Y:S02]  /*213a0*/  SYNCS.PHASECHK.TRANS64.TRYWAIT P1, [R19+URZ+0x19c50], R12 ;  /* 0x019c500c130075a7 */ /* 0x0022a4000802017f */
[----:B--2---:R-:W-:Y:S05]  /*213b0*/  @!P1 NANOSLEEP.SYNCS 0x989680 ;  /* 0x009896800000995d */ /* 0x004fea0003900000 */
[----:B------:R-:W2:Y:S02]  /*213c0*/  @!P1 SYNCS.PHASECHK.TRANS64 P1, [R19+URZ+0x19c50], R12 ;  /* 0x019c500c130095a7 */ /* 0x000ea4000802007f */
[----:B--2---:R-:W-:Y:S05]  /*213d0*/  @!P1 BRA `(.L_x_1259) ;  /* 0xfffffffc00f09947 */ /* 0x004fea000383ffff */
[----:B------:R-:W-:Y:S05]  /*213e0*/  BRA `(.L_x_1258) ;  /* 0xfffffedc008c7947 */ /* 0x000fea000383ffff */
.L_x_1280:
[----:B-1----:R1:W2:Y:S02]  /*213f0*/  SYNCS.PHASECHK.TRANS64.TRYWAIT P1, [R15+URZ+0x19c30], R0 ;  /* 0x019c30000f0075a7 */ /* 0x0022a4000802017f */
[----:B--2---:R-:W-:Y:S05]  /*21400*/  @!P1 NANOSLEEP.SYNCS 0x989680 ;  /* 0x009896800000995d */ /* 0x004fea0003900000 */
[----:B------:R-:W2:Y:S02]  /*21410*/  @!P1 SYNCS.PHASECHK.TRANS64 P1, [R15+URZ+0x19c30], R0 ;  /* 0x019c30000f0095a7 */ /* 0x000ea4000802007f */
[----:B--2---:R-:W-:Y:S05]  /*21420*/  @!P1 BRA `(.L_x_1280) ;  /* 0xfffffffc00f09947 */ /* 0x004fea000383ffff */
[----:B------:R-:W-:Y:S05]  /*21430*/  BRA `(.L_x_1279) ;  /* 0xffffff0c00987947 */ /* 0x000fea000383ffff */
.L_x_1285:
[----:B-1----:R1:W2:Y:S02]  /*21440*/  SYNCS.PHASECHK.TRANS64.TRYWAIT P1, [R154+URZ+0x19c50], R0 ;  /* 0x019c50009a0075a7 */ /* 0x0022a4000802017f */
[----:B--2---:R-:W-:Y:S05]  /*21450*/  @!P1 NANOSLEEP.SYNCS 0x989680 ;  /* 0x009896800000995d */ /* 0x004fea0003900000 */
[----:B------:R-:W2:Y:S02]  /*21460*/  @!P1 SYNCS.PHASECHK.TRANS64 P1, [R154+URZ+0x19c50], R0 ;  /* 0x019c50009a0095a7 */ /* 0x000ea4000802007f */
[----:B--2---:R-:W-:Y:S05]  /*21470*/  @!P1 BRA `(.L_x_1285) ;  /* 0xfffffffc00f09947 */ /* 0x004fea000383ffff */
[----:B------:R-:W-:Y:S05]  /*21480*/  BRA `(.L_x_1284) ;  /* 0xffffff1000207947 */ /* 0x000fea000383ffff */
.L_x_1294:
[----:B-1----:R1:W2:Y:S02]  /*21490*/  SYNCS.PHASECHK.TRANS64.TRYWAIT P1, [R0+URZ+0x19c30], R3 ;  /* 0x019c3003000075a7 */ /* 0x0022a4000802017f */
[----:B--2---:R-:W-:Y:S05]  /*214a0*/  @!P1 NANOSLEEP.SYNCS 0x989680 ;  /* 0x009896800000995d */ /* 0x004fea0003900000 */
[----:B------:R-:W2:Y:S02]  /*214b0*/  @!P1 SYNCS.PHASECHK.TRANS64 P1, [R0+URZ+0x19c30], R3 ;  /* 0x019c3003000095a7 */ /* 0x000ea4000802007f */
[----:B--2---:R-:W-:Y:S05]  /*214c0*/  @!P1 BRA `(.L_x_1294) ;  /* 0xfffffffc00f09947 */ /* 0x004fea000383ffff */
[----:B------:R-:W-:Y:S05]  /*214d0*/  BRA `(.L_x_1293) ;  /* 0xffffff2c00047947 */ /* 0x000fea000383ffff */
.L_x_1299:
[----:B-1----:R1:W2:Y:S02]  /*214e0*/  SYNCS.PHASECHK.TRANS64.TRYWAIT P1, [R21+URZ+0x19c50], R3 ;  /* 0x019c5003150075a7 */ /* 0x0022a4000802017f */
[----:B--2---:R-:W-:Y:S05]  /*214f0*/  @!P1 NANOSLEEP.SYNCS 0x989680 ;  /* 0x009896800000995d */ /* 0x004fea0003900000 */
[----:B------:R-:W2:Y:S02]  /*21500*/  @!P1 SYNCS.PHASECHK.TRANS64 P1, [R21+URZ+0x19c50], R3 ;  /* 0x019c5003150095a7 */ /* 0x000ea4000802007f */
[----:B--2---:R-:W-:Y:S05]  /*21510*/  @!P1 BRA `(.L_x_1299) ;  /* 0xfffffffc00f09947 */ /* 0x004fea000383ffff */
[----:B------:R-:W-:Y:S05]  /*21520*/  BRA `(.L_x_1298) ;  /* 0xffffff2c008c7947 */ /* 0x000fea000383ffff */
.L_x_1314:
[----:B-1----:R1:W2:Y:S02]  /*21530*/  SYNCS.PHASECHK.TRANS64.TRYWAIT P0, [R4+URZ+0x19c50], R7 ;  /* 0x019c5007040075a7 */ /* 0x0022a4000800017f */
[----:B--2---:R-:W-:Y:S05]  /*21540*/  @!P0 NANOSLEEP.SYNCS 0x989680 ;  /* 0x009896800000895d */ /* 0x004fea0003900000 */
[----:B------:R-:W2:Y:S02]  /*21550*/  @!P0 SYNCS.PHASECHK.TRANS64 P0, [R4+URZ+0x19c50], R7 ;  /* 0x019c5007040085a7 */ /* 0x000ea4000800007f */
[----:B--2---:R-:W-:Y:S05]  /*21560*/  @!P0 BRA `(.L_x_1314) ;  /* 0xfffffffc00f08947 */ /* 0x004fea000383ffff */
[----:B------:R-:W-:Y:S05]  /*21570*/  BRA `(.L_x_1313) ;  /* 0xffffff5800947947 */ /* 0x000fea000383ffff */
.L_x_1351:
[----:B------:R-:W1:Y:S01]  /*21580*/  S2R R5, SR_TID.X ;  /* 0x0000000000057919 */ /* 0x000e620000002100 */
[----:B------:R-:W-:Y:S01]  /*21590*/  BSSY B1, `(.L_x_1502) ;  /* 0x000000a000017945 */ /* 0x000fe20003800000 */
[----:B------:R-:W-:Y:S02]  /*215a0*/  IMAD.MOV.U32 R12, RZ, RZ, RZ ;  /* 0x000000ffff0c7224 */ /* 0x000fe400078e00ff */
[----:B------:R-:W-:Y:S02]  /*215b0*/  IMAD.MOV.U32 R11, RZ, RZ, 0x1f ;  /* 0x0000001fff0b7424 */ /* 0x000fe400078e00ff */
[----:B------:R-:W-:Y:S01]  /*215c0*/  IMAD.MOV.U32 R15, RZ, RZ, -0x1 ;  /* 0xffffffffff0f7424 */ /* 0x000fe200078e00ff */
[----:B-1----:R-:W-:-:S04]  /*215d0*/  SHF.R.U32.HI R5, RZ, 0x5, R5 ;  /* 0x00000005ff057819 */ /* 0x002fc80000011605 */
[----:B------:R-:W-:-:S05]  /*215e0*/  LOP3.LUT R5, R5, 0x3, RZ, 0xc0, !PT ;  /* 0x0000000305057812 */ /* 0x000fca00078ec0ff */
[----:B0-----:R-:W-:-:S07]  /*215f0*/  IMAD.MOV.U32 R13, RZ, RZ, R5 ;  /* 0x000000ffff0d7224 */ /* 0x001fce00078e0005 */
[----:B------:R-:W-:Y:S05]  /*21600*/  WARPSYNC.COLLECTIVE R15, `(.L_x_1503) ;  /* 0x000000000f087348 */ /* 0x000fea0003c00000 */
[----:B------:R0:W1:Y:S02]  /*21610*/  SHFL.IDX P6, R14, R13, R12, R11 ;  /* 0x0000000c0d0e7389 */ /* 0x00006400000c000b */
[----:B01----:R-:W-:Y:S01]  /*21620*/  ENDCOLLECTIVE ;  /* 0x000000000000791b */ /* 0x003fe20003800000 */
.L_x_1503:
[----:B------:R-:W-:Y:S05]  /*21630*/  BSYNC B1 ;  /* 0x0000000000017941 */ /* 0x000fea0003800000 */
.L_x_1502:
[----:B------:R-:W-:Y:S05]  /*21640*/  BRA `(.L_x_1504) ;  /* 0xffffff9c00a87947 */ /* 0x000fea000383ffff */
.L_x_1353:
[----:B------:R-:W-:Y:S01]  /*21650*/  BSSY B1, `(.L_x_1505) ;  /* 0x0000006000017945 */ /* 0x000fe20003800000 */
[----:B------:R-:W-:-:S07]  /*21660*/  IMAD.MOV.U32 R15, RZ, RZ, -0x1 ;  /* 0xffffffffff0f7424 */ /* 0x000fce00078e00ff */
[----:B01----:R-:W-:Y:S05]  /*21670*/  WARPSYNC.COLLECTIVE R15, `(.L_x_1506) ;  /* 0x000000000f0c7348 */ /* 0x003fea0003c00000 */
[----:B------:R-:W-:Y:S02]  /*21680*/  ELECT P6, UR62, PT ;  /* 0x00000000003e782f */ /* 0x000fe400038c0000 */
[----:B------:R-:W-:Y:S01]  /*21690*/  MOV R14, UR62 ;  /* 0x0000003e000e7c02 */ /* 0x000fe20008000f00 */
[----:B01----:R-:W-:Y:S10]  /*216a0*/  ENDCOLLECTIVE ;  /* 0x000000000000791b */ /* 0x003ff40003800000 */
.L_x_1506:
[----:B------:R-:W-:Y:S05]  /*216b0*/  BSYNC B1 ;  /* 0x0000000000017941 */ /* 0x000fea0003800000 */
.L_x_1505:
[----:B------:R-:W-:Y:S05]  /*216c0*/  BRA `(.L_x_1352) ;  /* 0xffffff9c00a07947 */ /* 0x000fea000383ffff */
.L_x_1355:
[----:B-1----:R1:W2:Y:S02]  /*216d0*/  SYNCS.PHASECHK.TRANS64.TRYWAIT P0, [R23+URZ+0x19c20], R5 ;  /* 0x019c2005170075a7 */ /* 0x0022a4000800017f */
[----:B--2---:R-:W-:Y:S05]  /*216e0*/  @!P0 NANOSLEEP.SYNCS 0x989680 ;  /* 0x009896800000895d */ /* 0x004fea0003900000 */
[----:B------:R-:W2:Y:S02]  /*216f0*/  @!P0 SYNCS.PHASECHK.TRANS64 P0, [R23+URZ+0x19c20], R5 ;  /* 0x019c2005170085a7 */ /* 0x000ea4000800007f */
[----:B--2---:R-:W-:Y:S05]  /*21700*/  @!P0 BRA `(.L_x_1355) ;  /* 0xfffffffc00f08947 */ /* 0x004fea000383ffff */
[----:B------:R-:W-:Y:S05]  /*21710*/  BRA `(.L_x_1507) ;  /* 0xffffff9c00b07947 */ /* 0x000fea000383ffff */
.L_x_1359:
[----:B--2---:R2:W3:Y:S02]  /*21720*/  SYNCS.PHASECHK.TRANS64.TRYWAIT P0, [R10+URZ+0x19ca0], R9 ;  /* 0x019ca0090a0075a7 */ /* 0x0044e4000800017f */
[----:B---3--:R-:W-:Y:S05]  /*21730*/  @!P0 NANOSLEEP.SYNCS 0x989680 ;  /* 0x009896800000895d */ /* 0x008fea0003900000 */
[----:B------:R-:W3:Y:S02]  /*21740*/  @!P0 SYNCS.PHASECHK.TRANS64 P0, [R10+URZ+0x19ca0], R9 ;  /* 0x019ca0090a0085a7 */ /* 0x000ee4000800007f */
[----:B---3--:R-:W-:Y:S05]  /*21750*/  @!P0 BRA `(.L_x_1359) ;  /* 0xfffffffc00f08947 */ /* 0x008fea000383ffff */
[----:B------:R-:W-:Y:S05]  /*21760*/  BRA `(.L_x_1508) ;  /* 0xffffff9c00c87947 */ /* 0x000fea000383ffff */
.L_x_1366:
[----:B-1----:R1:W3:Y:S02]  /*21770*/  SYNCS.PHASECHK.TRANS64.TRYWAIT P0, [R10+URZ+0x19cc0], R9 ;  /* 0x019cc0090a0075a7 */ /* 0x0022e4000800017f */
[----:B---3--:R-:W-:Y:S05]  /*21780*/  @!P0 NANOSLEEP.SYNCS 0x989680 ;  /* 0x009896800000895d */ /* 0x008fea0003900000 */
[----:B------:R-:W3:Y:S02]  /*21790*/  @!P0 SYNCS.PHASECHK.TRANS64 P0, [R10+URZ+0x19cc0], R9 ;  /* 0x019cc0090a0085a7 */ /* 0x000ee4000800007f */
[----:B---3--:R-:W-:Y:S05]  /*217a0*/  @!P0 BRA `(.L_x_1366) ;  /* 0xfffffffc00f08947 */ /* 0x008fea000383ffff */
[----:B------:R-:W-:Y:S05]  /*217b0*/  BRA `(.L_x_1509) ;  /* 0xffffffa000c47947 */ /* 0x000fea000383ffff */
.L_x_1375:
[----:B--2---:R2:W3:Y:S02]  /*217c0*/  SYNCS.PHASECHK.TRANS64.TRYWAIT P1, [R9+URZ+0x19ca0], R7 ;  /* 0x019ca007090075a7 */ /* 0x0044e4000802017f */
[----:B---3--:R-:W-:Y:S05]  /*217d0*/  @!P1 NANOSLEEP.SYNCS 0x989680 ;  /* 0x009896800000995d */ /* 0x008fea0003900000 */
[----:B------:R-:W3:Y:S02]  /*217e0*/  @!P1 SYNCS.PHASECHK.TRANS64 P1, [R9+URZ+0x19ca0], R7 ;  /* 0x019ca007090095a7 */ /* 0x000ee4000802007f */
[----:B---3--:R-:W-:Y:S05]  /*217f0*/  @!P1 BRA `(.L_x_1375) ;  /* 0xfffffffc00f09947 */ /* 0x008fea000383ffff */
[----:B------:R-:W-:Y:S05]  /*21800*/  BRA `(.L_x_1510) ;  /* 0xffffffa400f87947 */ /* 0x000fea000383ffff */
.L_x_1382:
[----:B-1----:R1:W3:Y:S02]  /*21810*/  SYNCS.PHASECHK.TRANS64.TRYWAIT P1, [R9+URZ+0x19cc0], R7 ;  /* 0x019cc007090075a7 */ /* 0x0022e4000802017f */
[----:B---3--:R-:W-:Y:S05]  /*21820*/  @!P1 NANOSLEEP.SYNCS 0x989680 ;  /* 0x009896800000995d */ /* 0x008fea0003900000 */
[----:B------:R-:W3:Y:S02]  /*21830*/  @!P1 SYNCS.PHASECHK.TRANS64 P1, [R9+URZ+0x19cc0], R7 ;  /* 0x019cc007090095a7 */ /* 0x000ee4000802007f */
[----:B---3--:R-:W-:Y:S05]  /*21840*/  @!P1 BRA `(.L_x_1382) ;  /* 0xfffffffc00f09947 */ /* 0x008fea000383ffff */
[----:B------:R-:W-:Y:S05]  /*21850*/  BRA `(.L_x_1511) ;  /* 0xffffffa800f07947 */ /* 0x000fea000383ffff */
.L_x_1407:
[----:B------:R-:W2:Y:S01]  /*21860*/  S2R R20, SR_TID.X ;  /* 0x0000000000147919 */ /* 0x000ea20000002100 */
[----:B------:R-:W-:Y:S01]  /*21870*/  BSSY B0, `(.L_x_1512) ;  /* 0x000000a000007945 */ /* 0x000fe20003800000 */
[----:B------:R-:W-:Y:S02]  /*21880*/  IMAD.MOV.U32 R12, RZ, RZ, RZ ;  /* 0x000000ffff0c7224 */ /* 0x000fe400078e00ff */
[----:B------:R-:W-:Y:S02]  /*21890*/  IMAD.MOV.U32 R11, RZ, RZ, 0x1f ;  /* 0x0000001fff0b7424 */ /* 0x000fe400078e00ff */
[----:B------:R-:W-:Y:S01]  /*218a0*/  IMAD.MOV.U32 R15, RZ, RZ, -0x1 ;  /* 0xffffffffff0f7424 */ /* 0x000fe200078e00ff */
[----:B--2---:R-:W-:-:S04]  /*218b0*/  SHF.R.U32.HI R20, RZ, 0x5, R20 ;  /* 0x00000005ff147819 */ /* 0x004fc80000011614 */
[----:B------:R-:W-:-:S05]  /*218c0*/  LOP3.LUT R20, R20, 0x3, RZ, 0xc0, !PT ;  /* 0x0000000314147812 */ /* 0x000fca00078ec0ff */
[----:B0-----:R-:W-:-:S07]  /*218d0*/  IMAD.MOV.U32 R13, RZ, RZ, R20 ;  /* 0x000000ffff0d7224 */ /* 0x001fce00078e0014 */
[----:B-1----:R-:W-:Y:S05]  /*218e0*/  WARPSYNC.COLLECTIVE R15, `(.L_x_1513) ;  /* 0x000000000f087348 */ /* 0x002fea0003c00000 */
[----:B------:R0:W2:Y:S02]  /*218f0*/  SHFL.IDX P6, R14, R13, R12, R11 ;  /* 0x0000000c0d0e7389 */ /* 0x0000a400000c000b */
[----:B012---:R-:W-:Y:S01]  /*21900*/  ENDCOLLECTIVE ;  /* 0x000000000000791b */ /* 0x007fe20003800000 */
.L_x_1513:
[----:B------:R-:W-:Y:S05]  /*21910*/  BSYNC B0 ;  /* 0x0000000000007941 */ /* 0x000fea0003800000 */
.L_x_1512:
[----:B------:R-:W-:Y:S05]  /*21920*/  BRA `(.L_x_1514) ;  /* 0xffffffb800dc7947 */ /* 0x000fea000383ffff */
.L_x_1409:
[----:B------:R-:W-:Y:S01]  /*21930*/  BSSY B0, `(.L_x_1515) ;  /* 0x0000006000007945 */ /* 0x000fe20003800000 */
[----:B------:R-:W-:-:S07]  /*21940*/  IMAD.MOV.U32 R15, RZ, RZ, -0x1 ;  /* 0xffffffffff0f7424 */ /* 0x000fce00078e00ff */
[----:B012---:R-:W-:Y:S05]  /*21950*/  WARPSYNC.COLLECTIVE R15, `(.L_x_1516) ;  /* 0x000000000f0c7348 */ /* 0x007fea0003c00000 */
[----:B------:R-:W-:Y:S02]  /*21960*/  ELECT P6, UR62, PT ;  /* 0x00000000003e782f */ /* 0x000fe400038c0000 */
[----:B------:R-:W-:Y:S01]  /*21970*/  MOV R14, UR62 ;  /* 0x0000003e000e7c02 */ /* 0x000fe20008000f00 */
[----:B012---:R-:W-:Y:S10]  /*21980*/  ENDCOLLECTIVE ;  /* 0x000000000000791b */ /* 0x007ff40003800000 */
.L_x_1516:
[----:B------:R-:W-:Y:S05]  /*21990*/  BSYNC B0 ;  /* 0x0000000000007941 */ /* 0x000fea0003800000 */
.L_x_1515:
[----:B------:R-:W-:Y:S05]  /*219a0*/  BRA `(.L_x_1517) ;  /* 0xffffffb800dc7947 */ /* 0x000fea000383ffff */
.L_x_1411:
[----:B--2---:R2:W3:Y:S02]  /*219b0*/  SYNCS.PHASECHK.TRANS64.TRYWAIT P0, [R4+URZ+0x19c80], R3 ;  /* 0x019c8003040075a7 */ /* 0x0044e4000800017f */
[----:B---3--:R-:W-:Y:S05]  /*219c0*/  @!P0 NANOSLEEP.SYNCS 0x989680 ;  /* 0x009896800000895d */ /* 0x008fea0003900000 */
[----:B------:R-:W3:Y:S02]  /*219d0*/  @!P0 SYNCS.PHASECHK.TRANS64 P0, [R4+URZ+0x19c80], R3 ;  /* 0x019c8003040085a7 */ /* 0x000ee4000800007f */
[----:B---3--:R-:W-:Y:S05]  /*219e0*/  @!P0 BRA `(.L_x_1411) ;  /* 0xfffffffc00f08947 */ /* 0x008fea000383ffff */
[----:B------:R-:W-:Y:S05]  /*219f0*/  BRA `(.L_x_1518) ;  /* 0xffffffbc00407947 */ /* 0x000fea000383ffff */
.L_x_1413:
[----:B-1----:R1:W3:Y:S02]  /*21a00*/  SYNCS.PHASECHK.TRANS64.TRYWAIT P0, [R4+URZ+0x19c40], R3 ;  /* 0x019c4003040075a7 */ /* 0x0022e4000800017f */
[----:B---3--:R-:W-:Y:S05]  /*21a10*/  @!P0 NANOSLEEP.SYNCS 0x989680 ;  /* 0x009896800000895d */ /* 0x008fea0003900000 */
[----:B------:R-:W3:Y:S02]  /*21a20*/  @!P0 SYNCS.PHASECHK.TRANS64 P0, [R4+URZ+0x19c40], R3 ;  /* 0x019c4003040085a7 */ /* 0x000ee4000800007f */
[----:B---3--:R-:W-:Y:S05]  /*21a30*/  @!P0 BRA `(.L_x_1413) ;  /* 0xfffffffc00f08947 */ /* 0x008fea000383ffff */
[----:B------:R-:W-:Y:S05]  /*21a40*/  BRA `(.L_x_1519) ;  /* 0xffffffbc00bc7947 */ /* 0x000fea000383ffff */
.L_x_1417:
[----:B------:R-:W2:Y:S01]  /*21a50*/  LDL.LU R11, [R1+0x18] ;  /* 0x00001800010b7983 */ /* 0x000ea20000300800 */
[----:B------:R-:W-:Y:S02]  /*21a60*/  IMAD.MOV.U32 R4, RZ, RZ, R12 ;  /* 0x000000ffff047224 */ /* 0x000fe400078e000c */
[----:B------:R-:W-:Y:S02]  /*21a70*/  IMAD.MOV.U32 R13, RZ, RZ, R5 ;  /* 0x000000ffff0d7224 */ /* 0x000fe400078e0005 */
[----:B------:R-:W-:Y:S02]  /*21a80*/  IMAD.MOV.U32 R12, RZ, RZ, RZ ;  /* 0x000000ffff0c7224 */ /* 0x000fe400078e00ff */
[----:B------:R-:W-:Y:S02]  /*21a90*/  IMAD.MOV.U32 R15, RZ, RZ, -0x1 ;  /* 0xffffffffff0f7424 */ /* 0x000fe400078e00ff */
[----:B------:R-:W-:Y:S02]  /*21aa0*/  IMAD.IADD R4, R21, 0x1, R4 ;  /* 0x0000000115047824 */ /* 0x000fe400078e0204 */
[----:B--2---:R-:W-:-:S02]  /*21ab0*/  IMAD R0, R11, R9, RZ ;  /* 0x000000090b007224 */ /* 0x004fc400078e02ff */
[----:B------:R-:W-:-:S03]  /*21ac0*/  IMAD.MOV.U32 R11, RZ, RZ, 0x1e1f ;  /* 0x00001e1fff0b7424 */ /* 0x000fc600078e00ff */
[----:B------:R-:W-:-:S13]  /*21ad0*/  ISETP.GE.AND P4, PT, R4, R0, PT ;  /* 0x000000000400720c */ /* 0x000fda0003f86270 */
[----:B-----5:R-:W-:Y:S05]  /*21ae0*/  WARPSYNC.COLLECTIVE R15, `(.L_x_1520) ;  /* 0x000000000f087348 */ /* 0x020fea0003c00000 */
[----:B------:R0:W1:Y:S02]  /*21af0*/  SHFL.IDX P6, R14, R13, R12, R11 ;  /* 0x0000000c0d0e7389 */ /* 0x00006400000c000b */
[----:B01---5:R-:W-:Y:S01]  /*21b00*/  ENDCOLLECTIVE ;  /* 0x000000000000791b */ /* 0x023fe20003800000 */
.L_x_1520:
[----:B------:R-:W-:Y:S02]  /*21b10*/  IMAD.MOV.U32 R13, RZ, RZ, R6 ;  /* 0x000000ffff0d7224 */ /* 0x000fe400078e0006 */
[----:B------:R-:W-:-:S07]  /*21b20*/  IMAD.MOV.U32 R2, RZ, RZ, R14 ;  /* 0x000000ffff027224 */ /* 0x000fce00078e000e */
[----:B------:R-:W-:Y:S05]  /*21b30*/  WARPSYNC.COLLECTIVE R15, `(.L_x_1521) ;  /* 0x000000000f087348 */ /* 0x000fea0003c00000 */
[----:B------:R0:W1:Y:S02]  /*21b40*/  SHFL.IDX P6, R14, R13, R12, R11 ;  /* 0x0000000c0d0e7389 */ /* 0x00006400000c000b */
[----:B01----:R-:W-:Y:S01]  /*21b50*/  ENDCOLLECTIVE ;  /* 0x000000000000791b */ /* 0x003fe20003800000 */
.L_x_1521:
[----:B------:R-:W-:Y:S02]  /*21b60*/  IMAD.MOV.U32 R13, RZ, RZ, R5 ;  /* 0x000000ffff0d7224 */ /* 0x000fe400078e0005 */
[----:B------:R-:W-:Y:S02]  /*21b70*/  IMAD.MOV.U32 R12, RZ, RZ, 0x1 ;  /* 0x00000001ff0c7424 */ /* 0x000fe400078e00ff */
[----:B------:R-:W-:-:S07]  /*21b80*/  IMAD.MOV.U32 R3, RZ, RZ, R14 ;  /* 0x000000ffff037224 */ /* 0x000fce00078e000e */
[----:B------:R-:W-:Y:S05]  /*21b90*/  WARPSYNC.COLLECTIVE R15, `(.L_x_1522) ;  /* 0x000000000f087348 */ /* 0x000fea0003c00000 */
[----:B------:R0:W1:Y:S02]  /*21ba0*/  SHFL.IDX P6, R14, R13, R12, R11 ;  /* 0x0000000c0d0e7389 */ /* 0x00006400000c000b */
[----:B01----:R-:W-:Y:S01]  /*21bb0*/  ENDCOLLECTIVE ;  /* 0x000000000000791b */ /* 0x003fe20003800000 */
.L_x_1522:
        /* <DEDUP_REMOVED lines=10> */
.L_x_1523:
        /* <DEDUP_REMOVED lines=13> */
.L_x_1524:
        /* <DEDUP_REMOVED lines=14> */
.L_x_1525:
[----:B------:R-:W-:Y:S01]  /*21e10*/  IMAD.MOV.U32 R2, RZ, RZ, R14 ;  /* 0x000000ffff027224 */ /* 0x000fe200078e000e */
[----:B------:R-:W-:Y:S06]  /*21e20*/  BRA `(.L_x_1526) ;  /* 0xffffffc400a87947 */ /* 0x000fec000383ffff */
.L_x_1422:
[----:B--2---:R2:W3:Y:S02]  /*21e30*/  SYNCS.PHASECHK.TRANS64.TRYWAIT P0, [R23+URZ+0x19c20], R0 ;  /* 0x019c2000170075a7 */ /* 0x0044e4000800017f */
[----:B---3--:R-:W-:Y:S05]  /*21e40*/  @!P0 NANOSLEEP.SYNCS 0x989680 ;  /* 0x009896800000895d */ /* 0x008fea0003900000 */
[----:B------:R-:W3:Y:S02]  /*21e50*/  @!P0 SYNCS.PHASECHK.TRANS64 P0, [R23+URZ+0x19c20], R0 ;  /* 0x019c2000170085a7 */ /* 0x000ee4000800007f */
[----:B---3--:R-:W-:Y:S05]  /*21e60*/  @!P0 BRA `(.L_x_1422) ;  /* 0xfffffffc00f08947 */ /* 0x008fea000383ffff */
[----:B------:R-:W-:Y:S05]  /*21e70*/  BRA `(.L_x_1527) ;  /* 0xffffffc800187947 */ /* 0x000fea000383ffff */
.L_x_1428:
[----:B0-----:R0:W1:Y:S02]  /*21e80*/  SYNCS.PHASECHK.TRANS64.TRYWAIT P0, [R6+URZ+0x19c80], R4 ;  /* 0x019c8004060075a7 */ /* 0x001064000800017f */
[----:B-1----:R-:W-:Y:S05]  /*21e90*/  @!P0 NANOSLEEP.SYNCS 0x989680 ;  /* 0x009896800000895d */ /* 0x002fea0003900000 */
[----:B------:R-:W1:Y:S02]  /*21ea0*/  @!P0 SYNCS.PHASECHK.TRANS64 P0, [R6+URZ+0x19c80], R4 ;  /* 0x019c8004060085a7 */ /* 0x000e64000800007f */
[----:B-1----:R-:W-:Y:S05]  /*21eb0*/  @!P0 BRA `(.L_x_1428) ;  /* 0xfffffffc00f08947 */ /* 0x002fea000383ffff */
[----:B------:R-:W-:Y:S05]  /*21ec0*/  BRA `(.L_x_1528) ;  /* 0xffffffc800c07947 */ /* 0x000fea000383ffff */
.L_x_1435:
[----:B-1----:R1:W2:Y:S02]  /*21ed0*/  SYNCS.PHASECHK.TRANS64.TRYWAIT P0, [R6+URZ+0x19c40], R4 ;  /* 0x019c4004060075a7 */ /* 0x0022a4000800017f */
[----:B--2---:R-:W-:Y:S05]  /*21ee0*/  @!P0 NANOSLEEP.SYNCS 0x989680 ;  /* 0x009896800000895d */ /* 0x004fea0003900000 */
[----:B------:R-:W2:Y:S02]  /*21ef0*/  @!P0 SYNCS.PHASECHK.TRANS64 P0, [R6+URZ+0x19c40], R4 ;  /* 0x019c4004060085a7 */ /* 0x000ea4000800007f */
[----:B--2---:R-:W-:Y:S05]  /*21f00*/  @!P0 BRA `(.L_x_1435) ;  /* 0xfffffffc00f08947 */ /* 0x004fea000383ffff */
[----:B------:R-:W-:Y:S05]  /*21f10*/  BRA `(.L_x_1529) ;  /* 0xffffffcc00bc7947 */ /* 0x000fea000383ffff */
.L_x_1443:
[----:B0-----:R0:W1:Y:S02]  /*21f20*/  SYNCS.PHASECHK.TRANS64.TRYWAIT P0, [R3+URZ+0x19c70], R4 ;  /* 0x019c7004030075a7 */ /* 0x001064000800017f */
[----:B-1----:R-:W-:Y:S05]  /*21f30*/  @!P0 NANOSLEEP.SYNCS 0x989680 ;  /* 0x009896800000895d */ /* 0x002fea0003900000 */
[----:B------:R-:W1:Y:S02]  /*21f40*/  @!P0 SYNCS.PHASECHK.TRANS64 P0, [R3+URZ+0x19c70], R4 ;  /* 0x019c7004030085a7 */ /* 0x000e64000800007f */
[----:B-1----:R-:W-:Y:S05]  /*21f50*/  @!P0 BRA `(.L_x_1443) ;  /* 0xfffffffc00f08947 */ /* 0x002fea000383ffff */
[----:B------:R-:W-:Y:S05]  /*21f60*/  BRA `(.L_x_1530) ;  /* 0xffffffd000d07947 */ /* 0x000fea000383ffff */
.L_x_1445:
[----:B0-----:R0:W1:Y:S02]  /*21f70*/  SYNCS.PHASECHK.TRANS64.TRYWAIT P0, [R3+URZ+0x19c60], R4 ;  /* 0x019c6004030075a7 */ /* 0x001064000800017f */
[----:B-1----:R-:W-:Y:S05]  /*21f80*/  @!P0 NANOSLEEP.SYNCS 0x989680 ;  /* 0x009896800000895d */ /* 0x002fea0003900000 */
[----:B------:R-:W1:Y:S02]  /*21f90*/  @!P0 SYNCS.PHASECHK.TRANS64 P0, [R3+URZ+0x19c60], R4 ;  /* 0x019c6004030085a7 */ /* 0x000e64000800007f */
[----:B-1----:R-:W-:Y:S05]  /*21fa0*/  @!P0 BRA `(.L_x_1445) ;  /* 0xfffffffc00f08947 */ /* 0x002fea000383ffff */
[----:B------:R-:W-:Y:S05]  /*21fb0*/  BRA `(.L_x_1531) ;  /* 0xffffffd000d87947 */ /* 0x000fea000383ffff */
.L_x_1452:
[----:B-1----:R1:W2:Y:S02]  /*21fc0*/  SYNCS.PHASECHK.TRANS64.TRYWAIT P1, [R3+URZ+0x19c70], R0 ;  /* 0x019c7000030075a7 */ /* 0x0022a4000802017f */
[----:B--2---:R-:W-:Y:S05]  /*21fd0*/  @!P1 NANOSLEEP.SYNCS 0x989680 ;  /* 0x009896800000995d */ /* 0x004fea0003900000 */
[----:B------:R-:W2:Y:S02]  /*21fe0*/  @!P1 SYNCS.PHASECHK.TRANS64 P1, [R3+URZ+0x19c70], R0 ;  /* 0x019c7000030095a7 */ /* 0x000ea4000802007f */
[----:B--2---:R-:W-:Y:S05]  /*21ff0*/  @!P1 BRA `(.L_x_1452) ;  /* 0xfffffffc00f09947 */ /* 0x004fea000383ffff */
[----:B------:R-:W-:Y:S05]  /*22000*/  BRA `(.L_x_1532) ;  /* 0xffffffd800487947 */ /* 0x000fea000383ffff */
.L_x_1454:
[----:B-1----:R1:W2:Y:S02]  /*22010*/  SYNCS.PHASECHK.TRANS64.TRYWAIT P1, [R3+URZ+0x19c60], R0 ;  /* 0x019c6000030075a7 */ /* 0x0022a4000802017f */
[----:B--2---:R-:W-:Y:S05]  /*22020*/  @!P1 NANOSLEEP.SYNCS 0x989680 ;  /* 0x009896800000995d */ /* 0x004fea0003900000 */
[----:B------:R-:W2:Y:S02]  /*22030*/  @!P1 SYNCS.PHASECHK.TRANS64 P1, [R3+URZ+0x19c60], R0 ;  /* 0x019c6000030095a7 */ /* 0x000ea4000802007f */
[----:B--2---:R-:W-:Y:S05]  /*22040*/  @!P1 BRA `(.L_x_1454) ;  /* 0xfffffffc00f09947 */ /* 0x004fea000383ffff */
[----:B------:R-:W-:Y:S05]  /*22050*/  BRA `(.L_x_1533) ;  /* 0xffffffd8004c7947 */ /* 0x000fea000383ffff */
.L_x_1458:
[----:B------:R-:W-:Y:S01]  /*22060*/  BSSY B0, `(.L_x_1534) ;  /* 0x0000008000007945 */ /* 0x000fe20003800000 */
[----:B0-----:R-:W-:Y:S02]  /*22070*/  IMAD.MOV.U32 R13, RZ, RZ, R16 ;  /* 0x000000ffff0d7224 */ /* 0x001fe400078e0010 */
[----:B------:R-:W-:Y:S02]  /*22080*/  IMAD.MOV.U32 R12, RZ, RZ, RZ ;  /* 0x000000ffff0c7224 */ /* 0x000fe400078e00ff */
[----:B------:R-:W-:Y:S02]  /*22090*/  IMAD.MOV.U32 R11, RZ, RZ, 0x1f ;  /* 0x0000001fff0b7424 */ /* 0x000fe400078e00ff */
[----:B------:R-:W-:-:S07]  /*220a0*/  IMAD.MOV.U32 R15, RZ, RZ, -0x1 ;  /* 0xffffffffff0f7424 */ /* 0x000fce00078e00ff */
[----:B-1----:R-:W-:Y:S05]  /*220b0*/  WARPSYNC.COLLECTIVE R15, `(.L_x_1535) ;  /* 0x000000000f087348 */ /* 0x002fea0003c00000 */
[----:B------:R0:W2:Y:S02]  /*220c0*/  SHFL.IDX P6, R14, R13, R12, R11 ;  /* 0x0000000c0d0e7389 */ /* 0x0000a400000c000b */
[----:B012---:R-:W-:Y:S01]  /*220d0*/  ENDCOLLECTIVE ;  /* 0x000000000000791b */ /* 0x007fe20003800000 */
.L_x_1535:
[----:B------:R-:W-:Y:S05]  /*220e0*/  BSYNC B0 ;  /* 0x0000000000007941 */ /* 0x000fea0003800000 */
.L_x_1534:
        /* <DEDUP_REMOVED lines=9> */
.L_x_1536:
        /* <DEDUP_REMOVED lines=18> */
.L_x_1537:
[----:B------:R-:W-:Y:S01]  /*222a0*/  IMAD.MOV.U32 R12, RZ, RZ, 0x2 ;  /* 0x00000002ff0c7424 */ /* 0x000fe200078e00ff */
[----:B------:R-:W-:-:S05]  /*222b0*/  SEL R5, R14, RZ, P1 ;  /* 0x000000ff0e057207 */ /* 0x000fca0000800000 */
[----:B------:R-:W-:-:S04]  /*222c0*/  IMAD.IADD R4, R2, 0x1, R5 ;  /* 0x0000000102047824 */ /* 0x000fc800078e0205 */
[----:B------:R-:W-:-:S07]  /*222d0*/  IMAD.MOV.U32 R13, RZ, RZ, R4 ;  /* 0x000000ffff0d7224 */ /* 0x000fce00078e0004 */
[----:B------:R-:W-:Y:S05]  /*222e0*/  WARPSYNC.COLLECTIVE R15, `(.L_x_1538) ;  /* 0x000000000f087348 */ /* 0x000fea0003c00000 */
[----:B------:R0:W1:Y:S02]  /*222f0*/  SHFL.UP P6, R14, R13, R12, R11 ;  /* 0x0400000c0d0e7389 */ /* 0x00006400000c000b */
[----:B01----:R-:W-:Y:S01]  /*22300*/  ENDCOLLECTIVE ;  /* 0x000000000000791b */ /* 0x003fe20003800000 */
.L_x_1538:
[----:B------:R-:W-:Y:S01]  /*22310*/  IMAD.MOV.U32 R12, RZ, RZ, 0x4 ;  /* 0x00000004ff0c7424 */ /* 0x000fe200078e00ff */
[----:B------:R-:W-:-:S05]  /*22320*/  SEL R5, R14, RZ, P2 ;  /* 0x000000ff0e057207 */ /* 0x000fca0001000000 */
[----:B------:R-:W-:-:S04]  /*22330*/  IMAD.IADD R5, R4, 0x1, R5 ;  /* 0x0000000104057824 */ /* 0x000fc800078e0205 */
[----:B------:R-:W-:-:S07]  /*22340*/  IMAD.MOV.U32 R13, RZ, RZ, R5 ;  /* 0x000000ffff0d7224 */ /* 0x000fce00078e0005 */
[----:B------:R-:W-:Y:S05]  /*22350*/  WARPSYNC.COLLECTIVE R15, `(.L_x_1539) ;  /* 0x000000000f087348 */ /* 0x000fea0003c00000 */
[----:B------:R0:W1:Y:S02]  /*22360*/  SHFL.UP P6, R14, R13, R12, R11 ;  /* 0x0400000c0d0e7389 */ /* 0x00006400000c000b */
[----:B01----:R-:W-:Y:S01]  /*22370*/  ENDCOLLECTIVE ;  /* 0x000000000000791b */ /* 0x003fe20003800000 */
.L_x_1539:
[----:B------:R-:W-:Y:S01]  /*22380*/  IMAD.MOV.U32 R12, RZ, RZ, 0x8 ;  /* 0x00000008ff0c7424 */ /* 0x000fe200078e00ff */
[----:B------:R-:W-:-:S05]  /*22390*/  SEL R6, R14, RZ, P3 ;  /* 0x000000ff0e067207 */ /* 0x000fca0001800000 */
[----:B------:R-:W-:-:S04]  /*223a0*/  IMAD.IADD R6, R5, 0x1, R6 ;  /* 0x0000000105067824 */ /* 0x000fc800078e0206 */
[----:B------:R-:W-:-:S07]  /*223b0*/  IMAD.MOV.U32 R13, RZ, RZ, R6 ;  /* 0x000000ffff0d7224 */ /* 0x000fce00078e0006 */
[----:B------:R-:W-:Y:S05]  /*223c0*/  WARPSYNC.COLLECTIVE R15, `(.L_x_1540) ;  /* 0x000000000f087348 */ /* 0x000fea0003c00000 */
[----:B------:R0:W1:Y:S02]  /*223d0*/  SHFL.UP P6, R14, R13, R12, R11 ;  /* 0x0400000c0d0e7389 */ /* 0x00006400000c000b */
[----:B01----:R-:W-:Y:S01]  /*223e0*/  ENDCOLLECTIVE ;  /* 0x000000000000791b */ /* 0x003fe20003800000 */
.L_x_1540:
[----:B------:R-:W-:Y:S01]  /*223f0*/  IMAD.MOV.U32 R12, RZ, RZ, 0x10 ;  /* 0x00000010ff0c7424 */ /* 0x000fe200078e00ff */
[----:B------:R-:W-:-:S05]  /*22400*/  SEL R3, R14, RZ, P4 ;  /* 0x000000ff0e037207 */ /* 0x000fca0002000000 */
[----:B------:R-:W-:-:S04]  /*22410*/  IMAD.IADD R4, R6, 0x1, R3 ;  /* 0x0000000106047824 */ /* 0x000fc800078e0203 */
[----:B------:R-:W-:-:S07]  /*22420*/  IMAD.MOV.U32 R13, RZ, RZ, R4 ;  /* 0x000000ffff0d7224 */ /* 0x000fce00078e0004 */
[----:B------:R-:W-:Y:S05]  /*22430*/  WARPSYNC.COLLECTIVE R15, `(.L_x_1541) ;  /* 0x000000000f087348 */ /* 0x000fea0003c00000 */
[----:B------:R0:W1:Y:S02]  /*22440*/  SHFL.UP P6, R14, R13, R12, R11 ;  /* 0x0400000c0d0e7389 */ /* 0x00006400000c000b */
[----:B01----:R-:W-:Y:S01]  /*22450*/  ENDCOLLECTIVE ;  /* 0x000000000000791b */ /* 0x003fe20003800000 */
.L_x_1541:
        /* <DEDUP_REMOVED lines=8> */
.L_x_1542:
[----:B------:R-:W-:Y:S05]  /*224e0*/  BRA `(.L_x_1543) ;  /* 0xffffffd800e47947 */ /* 0x000fea000383ffff */
.L_x_1463:
        /* <DEDUP_REMOVED lines=8> */
.L_x_1545:
[----:B------:R-:W-:Y:S05]  /*22570*/  BSYNC B0 ;  /* 0x0000000000007941 */ /* 0x000fea0003800000 */
.L_x_1544:
        /* <DEDUP_REMOVED lines=8> */
.L_x_1546:
[----:B------:R-:W-:Y:S01]  /*22600*/  IMAD.MOV.U32 R12, RZ, RZ, 0x4 ;  /* 0x00000004ff0c7424 */ /* 0x000fe200078e00ff */
[----:B------:R-:W-:-:S05]  /*22610*/  SEL R4, R14, RZ, P2 ;  /* 0x000000ff0e047207 */ /* 0x000fca0001000000 */
[----:B------:R-:W-:-:S04]  /*22620*/  IMAD.IADD R4, R13, 0x1, R4 ;  /* 0x000000010d047824 */ /* 0x000fc800078e0204 */
[----:B------:R-:W-:-:S07]  /*22630*/  IMAD.MOV.U32 R13, RZ, RZ, R4 ;  /* 0x000000ffff0d7224 */ /* 0x000fce00078e0004 */
[----:B------:R-:W-:Y:S05]  /*22640*/  WARPSYNC.COLLECTIVE R15, `(.L_x_1547) ;  /* 0x000000000f087348 */ /* 0x000fea0003c00000 */
[----:B------:R0:W1:Y:S02]  /*22650*/  SHFL.UP P6, R14, R13, R12, R11 ;  /* 0x0400000c0d0e7389 */ /* 0x00006400000c000b */
[----:B01----:R-:W-:Y:S01]  /*22660*/  ENDCOLLECTIVE ;  /* 0x000000000000791b */ /* 0x003fe20003800000 */
.L_x_1547:
[----:B------:R-:W-:Y:S01]  /*22670*/  IMAD.MOV.U32 R12, RZ, RZ, 0x8 ;  /* 0x00000008ff0c7424 */ /* 0x000fe200078e00ff */
[----:B------:R-:W-:-:S05]  /*22680*/  SEL R5, R14, RZ, P3 ;  /* 0x000000ff0e057207 */ /* 0x000fca0001800000 */
[----:B------:R-:W-:-:S04]  /*22690*/  IMAD.IADD R5, R4, 0x1, R5 ;  /* 0x0000000104057824 */ /* 0x000fc800078e0205 */
[----:B------:R-:W-:-:S07]  /*226a0*/  IMAD.MOV.U32 R13, RZ, RZ, R5 ;  /* 0x000000ffff0d7224 */ /* 0x000fce00078e0005 */
[----:B------:R-:W-:Y:S05]  /*226b0*/  WARPSYNC.COLLECTIVE R15, `(.L_x_1548) ;  /* 0x000000000f087348 */ /* 0x000fea0003c00000 */
[----:B------:R0:W1:Y:S02]  /*226c0*/  SHFL.UP P6, R14, R13, R12, R11 ;  /* 0x0400000c0d0e7389 */ /* 0x00006400000c000b */
[----:B01----:R-:W-:Y:S01]  /*226d0*/  ENDCOLLECTIVE ;  /* 0x000000000000791b */ /* 0x003fe20003800000 */
.L_x_1548:
[----:B------:R-:W-:Y:S01]  /*226e0*/  IMAD.MOV.U32 R12, RZ, RZ, 0x10 ;  /* 0x00000010ff0c7424 */ /* 0x000fe200078e00ff */
[----:B------:R-:W-:-:S05]  /*226f0*/  SEL R6, R14, RZ, P4 ;  /* 0x000000ff0e067207 */ /* 0x000fca0002000000 */
[----:B------:R-:W-:-:S04]  /*22700*/  IMAD.IADD R6, R5, 0x1, R6 ;  /* 0x0000000105067824 */ /* 0x000fc800078e0206 */
[----:B------:R-:W-:-:S07]  /*22710*/  IMAD.MOV.U32 R13, RZ, RZ, R6 ;  /* 0x000000ffff0d7224 */ /* 0x000fce00078e0006 */
[----:B------:R-:W-:Y:S05]  /*22720*/  WARPSYNC.COLLECTIVE R15, `(.L_x_1549) ;  /* 0x000000000f087348 */ /* 0x000fea0003c00000 */
[----:B------:R0:W1:Y:S02]  /*22730*/  SHFL.UP P6, R14, R13, R12, R11 ;  /* 0x0400000c0d0e7389 */ /* 0x00006400000c000b */
[----:B01----:R-:W-:Y:S01]  /*22740*/  ENDCOLLECTIVE ;  /* 0x000000000000791b */ /* 0x003fe20003800000 */
.L_x_1549:
        /* <DEDUP_REMOVED lines=8> */
.L_x_1550:
[----:B------:R-:W-:Y:S05]  /*227d0*/  BRA `(.L_x_1551) ;  /* 0xffffffd800c47947 */ /* 0x000fea000383ffff */
.L_x_1465:
[----:B------:R-:W-:Y:S01]  /*227e0*/  BSSY B0, `(.L_x_1552) ;  /* 0x0000006000007945 */ /* 0x000fe20003800000 */
[----:B------:R-:W-:Y:S01]  /*227f0*/  PLOP3.LUT P6, PT, P6, PT, PT, 0x8, 0x0 ;  /* 0x000000000000781c */ /* 0x000fe200037ce170 */
[----:B------:R-:W-:-:S12]  /*22800*/  IMAD.MOV.U32 R15, RZ, RZ, -0x1 ;  /* 0xffffffffff0f7424 */ /* 0x000fd800078e00ff */
[----:B0-----:R-:W-:Y:S05]  /*22810*/  WARPSYNC.COLLECTIVE R15, `(.L_x_1553) ;  /* 0x000000000f087348 */ /* 0x001fea0003c00000 */
[----:B------:R-:W-:Y:S01]  /*22820*/  VOTE.ANY R14, PT, P6 ;  /* 0x00000000000e7806 */ /* 0x000fe200030e0100 */
[----:B0-----:R-:W-:Y:S06]  /*22830*/  ENDCOLLECTIVE ;  /* 0x000000000000791b */ /* 0x001fec0003800000 */
.L_x_1553:
[----:B------:R-:W-:Y:S05]  /*22840*/  BSYNC B0 ;  /* 0x0000000000007941 */ /* 0x000fea0003800000 */
.L_x_1552:
        /* <DEDUP_REMOVED lines=9> */
.L_x_1554:
[----:B------:R-:W-:Y:S01]  /*228e0*/  IMAD.MOV.U32 R17, RZ, RZ, R14 ;  /* 0x000000ffff117224 */ /* 0x000fe200078e000e */
[----:B------:R-:W-:Y:S06]  /*228f0*/  BRA `(.L_x_1555) ;  /* 0xffffffd800b47947 */ /* 0x000fec000383ffff */
.L_x_1467:
[----:B------:R-:W-:Y:S01]  /*22900*/  BSSY B0, `(.L_x_1556) ;  /* 0x0000007000007945 */ /* 0x000fe20003800000 */
[----:B------:R-:W-:Y:S02]  /*22910*/  IMAD.MOV.U32 R13, RZ, RZ, R3 ;  /* 0x000000ffff0d7224 */ /* 0x000fe400078e0003 */
[----:B------:R-:W-:Y:S02]  /*22920*/  IMAD.MOV.U32 R11, RZ, RZ, 0x1f ;  /* 0x0000001fff0b7424 */ /* 0x000fe400078e00ff */
[----:B------:R-:W-:-:S07]  /*22930*/  IMAD.MOV.U32 R15, RZ, RZ, -0x1 ;  /* 0xffffffffff0f7424 */ /* 0x000fce00078e00ff */
[----:B012---:R-:W-:Y:S05]  /*22940*/  WARPSYNC.COLLECTIVE R15, `(.L_x_1557) ;  /* 0x000000000f087348 */ /* 0x007fea0003c00000 */
[----:B------:R3:W4:Y:S02]  /*22950*/  SHFL.IDX P6, R14, R13, R12, R11 ;  /* 0x0000000c0d0e7389 */ /* 0x00072400000c000b */
[----:B01234-:R-:W-:Y:S01]  /*22960*/  ENDCOLLECTIVE ;  /* 0x000000000000791b */ /* 0x01ffe20003800000 */
.L_x_1557:
[----:B------:R-:W-:Y:S05]  /*22970*/  BSYNC B0 ;  /* 0x0000000000007941 */ /* 0x000fea0003800000 */
.L_x_1556:
[----:B------:R-:W-:Y:S01]  /*22980*/  IMAD.MOV.U32 R5, RZ, RZ, R14 ;  /* 0x000000ffff057224 */ /* 0x000fe200078e000e */
[----:B------:R-:W-:Y:S06]  /*22990*/  BRA `(.L_x_1466) ;  /* 0xffffffd800a87947 */ /* 0x000fec000383ffff */
.L_x_1471:
[----:B0-----:R0:W1:Y:S02]  /*229a0*/  SYNCS.PHASECHK.TRANS64.TRYWAIT P0, [R9+URZ+0x19c20], R0 ;  /* 0x019c2000090075a7 */ /* 0x001064000800017f */
[----:B-1----:R-:W-:Y:S05]  /*229b0*/  @!P0 NANOSLEEP.SYNCS 0x989680 ;  /* 0x009896800000895d */ /* 0x002fea0003900000 */
[----:B------:R-:W1:Y:S02]  /*229c0*/  @!P0 SYNCS.PHASECHK.TRANS64 P0, [R9+URZ+0x19c20], R0 ;  /* 0x019c2000090085a7 */ /* 0x000e64000800007f */
[----:B-1----:R-:W-:Y:S05]  /*229d0*/  @!P0 BRA `(.L_x_1471) ;  /* 0xfffffffc00f08947 */ /* 0x002fea000383ffff */
[----:B------:R-:W-:Y:S05]  /*229e0*/  BRA `(.L_x_1558) ;  /* 0xffffffe000207947 */ /* 0x000fea000383ffff */
.L_x_1472:
        /* <DEDUP_REMOVED lines=11> */
.L_x_1560:
[----:B------:R-:W-:Y:S05]  /*22aa0*/  BSYNC B0 ;  /* 0x0000000000007941 */ /* 0x000fea0003800000 */
.L_x_1559:
[----:B------:R-:W-:Y:S05]  /*22ab0*/  BRA `(.L_x_1561) ;  /* 0xffffffe000087947 */ /* 0x000fea000383ffff */
.L_x_1473:
[----:B------:R-:W-:Y:S01]  /*22ac0*/  BSSY B0, `(.L_x_1562) ;  /* 0x0000006000007945 */ /* 0x000fe20003800000 */
[----:B------:R-:W-:-:S07]  /*22ad0*/  IMAD.MOV.U32 R15, RZ, RZ, -0x1 ;  /* 0xffffffffff0f7424 */ /* 0x000fce00078e00ff */
[----:B0-----:R-:W-:Y:S05]  /*22ae0*/  WARPSYNC.COLLECTIVE R15, `(.L_x_1563) ;  /* 0x000000000f0c7348 */ /* 0x001fea0003c00000 */
[----:B------:R-:W-:Y:S02]  /*22af0*/  ELECT P6, UR62, PT ;  /* 0x00000000003e782f */ /* 0x000fe400038c0000 */
[----:B------:R-:W-:Y:S01]  /*22b00*/  MOV R14, UR62 ;  /* 0x0000003e000e7c02 */ /* 0x000fe20008000f00 */
[----:B0-----:R-:W-:Y:S10]  /*22b10*/  ENDCOLLECTIVE ;  /* 0x000000000000791b */ /* 0x001ff40003800000 */
.L_x_1563:
[----:B------:R-:W-:Y:S05]  /*22b20*/  BSYNC B0 ;  /* 0x0000000000007941 */ /* 0x000fea0003800000 */
.L_x_1562:
[----:B------:R-:W-:Y:S05]  /*22b30*/  BRA `(.L_x_1564) ;  /* 0xffffffdc00fc7947 */ /* 0x000fea000383ffff */
.L_x_1475:
[----:B0-----:R0:W1:Y:S02]  /*22b40*/  SYNCS.PHASECHK.TRANS64.TRYWAIT P1, [R7+URZ], R2 ;  /* 0x00000002070075a7 */ /* 0x001064000802017f */
[----:B-1----:R-:W-:Y:S05]  /*22b50*/  @!P1 NANOSLEEP.SYNCS 0x989680 ;  /* 0x009896800000995d */ /* 0x002fea0003900000 */
[----:B------:R-:W1:Y:S02]  /*22b60*/  @!P1 SYNCS.PHASECHK.TRANS64 P1, [R7+URZ], R2 ;  /* 0x00000002070095a7 */ /* 0x000e64000802007f */
[----:B-1----:R-:W-:Y:S05]  /*22b70*/  @!P1 BRA `(.L_x_1475) ;  /* 0xfffffffc00f09947 */ /* 0x002fea000383ffff */
[----:B------:R-:W-:Y:S05]  /*22b80*/  BRA `(.L_x_1565) ;  /* 0xffffffe000307947 */ /* 0x000fea000383ffff */
.L_x_1476:
[----:B-1----:R1:W2:Y:S02]  /*22b90*/  SYNCS.PHASECHK.TRANS64.TRYWAIT P1, [R3+URZ], R0 ;  /* 0x00000000030075a7 */ /* 0x0022a4000802017f */
[----:B--2---:R-:W-:Y:S05]  /*22ba0*/  @!P1 NANOSLEEP.SYNCS 0x989680 ;  /* 0x009896800000995d */ /* 0x004fea0003900000 */
[----:B------:R-:W2:Y:S02]  /*22bb0*/  @!P1 SYNCS.PHASECHK.TRANS64 P1, [R3+URZ], R0 ;  /* 0x00000000030095a7 */ /* 0x000ea4000802007f */
[----:B--2---:R-:W-:Y:S05]  /*22bc0*/  @!P1 BRA `(.L_x_1476) ;  /* 0xfffffffc00f09947 */ /* 0x004fea000383ffff */
[----:B------:R-:W-:Y:S05]  /*22bd0*/  BRA `(.L_x_1566) ;  /* 0xffffffe000247947 */ /* 0x000fea000383ffff */
.L_x_1478:
[----:B-1----:R1:W2:Y:S02]  /*22be0*/  SYNCS.PHASECHK.TRANS64.TRYWAIT P1, [R3+URZ+0x19c60], R2 ;  /* 0x019c6002030075a7 */ /* 0x0022a4000802017f */
[----:B--2---:R-:W-:Y:S05]  /*22bf0*/  @!P1 NANOSLEEP.SYNCS 0x989680 ;  /* 0x009896800000995d */ /* 0x004fea0003900000 */
[----:B------:R-:W2:Y:S02]  /*22c00*/  @!P1 SYNCS.PHASECHK.TRANS64 P1, [R3+URZ+0x19c60], R2 ;  /* 0x019c6002030095a7 */ /* 0x000ea4000802007f */
[----:B--2---:R-:W-:Y:S05]  /*22c10*/  @!P1 BRA `(.L_x_1478) ;  /* 0xfffffffc00f09947 */ /* 0x004fea000383ffff */
[----:B------:R-:W-:Y:S05]  /*22c20*/  BRA `(.L_x_1567) ;  /* 0xffffffe000247947 */ /* 0x000fea000383ffff */
.L_x_1480:
[----:B--2---:R2:W3:Y:S02]  /*22c30*/  SYNCS.PHASECHK.TRANS64.TRYWAIT P1, [R5+URZ+0x19c60], R0 ;  /* 0x019c6000050075a7 */ /* 0x0044e4000802017f */
[----:B---3--:R-:W-:Y:S05]  /*22c40*/  @!P1 NANOSLEEP.SYNCS 0x989680 ;  /* 0x009896800000995d */ /* 0x008fea0003900000 */
[----:B------:R-:W3:Y:S02]  /*22c50*/  @!P1 SYNCS.PHASECHK.TRANS64 P1, [R5+URZ+0x19c60], R0 ;  /* 0x019c6000050095a7 */ /* 0x000ee4000802007f */
[----:B---3--:R-:W-:Y:S05]  /*22c60*/  @!P1 BRA `(.L_x_1480) ;  /* 0xfffffffc00f09947 */ /* 0x008fea000383ffff */
[----:B------:R-:W-:Y:S05]  /*22c70*/  BRA `(.L_x_1568) ;  /* 0xffffffe000247947 */ /* 0x000fea000383ffff */
.L_x_1482:
[----:B---3--:R3:W4:Y:S02]  /*22c80*/  SYNCS.PHASECHK.TRANS64.TRYWAIT P0, [R3+URZ+0x19c80], R2 ;  /* 0x019c8002030075a7 */ /* 0x008724000800017f */
[----:B----4-:R-:W-:Y:S05]  /*22c90*/  @!P0 NANOSLEEP.SYNCS 0x989680 ;  /* 0x009896800000895d */ /* 0x010fea0003900000 */
[----:B------:R-:W4:Y:S02]  /*22ca0*/  @!P0 SYNCS.PHASECHK.TRANS64 P0, [R3+URZ+0x19c80], R2 ;  /* 0x019c8002030085a7 */ /* 0x000f24000800007f */
[----:B----4-:R-:W-:Y:S05]  /*22cb0*/  @!P0 BRA `(.L_x_1482) ;  /* 0xfffffffc00f08947 */ /* 0x010fea000383ffff */
[----:B------:R-:W-:Y:S05]  /*22cc0*/  BRA `(.L_x_1483) ;  /* 0xffffffe000207947 */ /* 0x000fea000383ffff */
.L_x_1569:
        /* <DEDUP_REMOVED lines=11> */
.L_x_2303:


//--------------------- .text._ZN7cutlass13device_kernelIN5flash11enable_sm90INS1_16FlashAttnFwdSm90INS1_25CollectiveMainloopFwdSm90ILi2EN4cute5tupleIJNS5_1CILi1EEES8_S8_EEENS6_IJNS7_ILi192EEENS7_ILi128EEENS7_ILi96EEEEEELi96ENS_12float_e4m3_tEfNS_4arch4Sm90ELb1ELb0ELb0ELb0ELb0ELb0ELb0ELb1ELb1ELb1ELb0ELb0EEENS1_21CollectiveEpilogueFwdINS6_IJSA_SC_SB_EEES9_NS_10bfloat16_tESG_Li384ELb0ELb1ELb0ELb1EEENS1_30DynamicPersistentTileSchedulerILi384ELi128ELb0ELb1ELb1EEEEEEEEEvNT_6ParamsE --------------------------
	.section	.text._ZN7cutlass13device_kernelIN5flash11enable_sm90INS1_16FlashAttnFwdSm90INS1_25CollectiveMainloopFwdSm90ILi2EN4cute5tupleIJNS5_1CILi1EEES8_S8_EEENS6_IJNS7_ILi192EEENS7_ILi128EEENS7_ILi96EEEEEELi96ENS_12float_e4m3_tEfNS_4arch4Sm90ELb1ELb0ELb0ELb0ELb0ELb0ELb0ELb1ELb1ELb1ELb0ELb0EEENS1_21CollectiveEpilogueFwdINS6_IJSA_SC_SB_EEES9_NS_10bfloat16_tESG_Li384ELb0ELb1ELb0ELb1EEENS1_30DynamicPersistentTileSchedulerILi384ELi128ELb0ELb1ELb1EEEEEEEEEvNT_6ParamsE,"ax",@progbits
	.align	128
.text._ZN7cutlass13device_kernelIN5flash11enable_sm90INS1_16FlashAttnFwdSm90INS1_25CollectiveMainloopFwdSm90ILi2EN4cute5tupleIJNS5_1CILi1EEES8_S8_EEENS6_IJNS7_ILi192EEENS7_ILi128EEENS7_ILi96EEEEEELi96ENS_12float_e4m3_tEfNS_4arch4Sm90ELb1ELb0ELb0ELb0ELb0ELb0ELb0ELb1ELb1ELb1ELb0ELb0EEENS1_21CollectiveEpilogueFwdINS6_IJSA_SC_SB_EEES9_NS_10bfloat16_tESG_Li384ELb0ELb1ELb0ELb1EEENS1_30DynamicPersistentTileSchedulerILi384ELi128ELb0ELb1ELb1EEEEEEEEEvNT_6ParamsE:
        .type           _ZN7cutlass13device_kernelIN5flash11enable_sm90INS1_16FlashAttnFwdSm90INS1_25CollectiveMainloopFwdSm90ILi2EN4cute5tupleIJNS5_1CILi1EEES8_S8_EEENS6_IJNS7_ILi192EEENS7_ILi128EEENS7_ILi96EEEEEELi96ENS_12float_e4m3_tEfNS_4arch4Sm90ELb1ELb0ELb0ELb0ELb0ELb0ELb0ELb1ELb1ELb1ELb0ELb0EEENS1_21CollectiveEpilogueFwdINS6_IJSA_SC_SB_EEES9_NS_10bfloat16_tESG_Li384ELb0ELb1ELb0ELb1EEENS1_30DynamicPersistentTileSchedulerILi384ELi128ELb0ELb1ELb1EEEEEEEEEvNT_6ParamsE,@function
        .size           _ZN7cutlass13device_kernelIN5flash11enable_sm90INS1_16FlashAttnFwdSm90INS1_25CollectiveMainloopFwdSm90ILi2EN4cute5tupleIJNS5_1CILi1EEES8_S8_EEENS6_IJNS7_ILi192EEENS7_ILi128EEENS7_ILi96EEEEEELi96ENS_12float_e4m3_tEfNS_4arch4Sm90ELb1ELb0ELb0ELb0ELb0ELb0ELb0ELb1ELb1ELb1ELb0ELb0EEENS1_21CollectiveEpilogueFwdINS6_IJSA_SC_SB_EEES9_NS_10bfloat16_tESG_Li384ELb0ELb1ELb0ELb1EEENS1_30DynamicPersistentTileSchedulerILi384ELi128ELb0ELb1ELb1EEEEEEEEEvNT_6ParamsE,(.L_x_2304 - _ZN7cutlass13device_kernelIN5flash11enable_sm90INS1_16FlashAttnFwdSm90INS1_25CollectiveMainloopFwdSm90ILi2EN4cute5tupleIJNS5_1CILi1EEES8_S8_EEENS6_IJNS7_ILi192EEENS7_ILi128EEENS7_ILi96EEEEEELi96ENS_12float_e4m3_tEfNS_4arch4Sm90ELb1ELb0ELb0ELb0ELb0ELb0ELb0ELb1ELb1ELb1ELb0ELb0EEENS1_21CollectiveEpilogueFwdINS6_IJSA_SC_SB_EEES9_NS_10bfloat16_tESG_Li384ELb0ELb1ELb0ELb1EEENS1_30DynamicPersistentTileSchedulerILi384ELi128ELb0ELb1ELb1EEEEEEEEEvNT_6ParamsE)
        .other          _ZN7cutlass13device_kernelIN5flash11enable_sm90INS1_16FlashAttnFwdSm90INS1_25CollectiveMainloopFwdSm90ILi2EN4cute5tupleIJNS5_1CILi1EEES8_S8_EEENS6_IJNS7_ILi192EEENS7_ILi128EEENS7_ILi96EEEEEELi96ENS_12float_e4m3_tEfNS_4arch4Sm90ELb1ELb0ELb0ELb0ELb0ELb0ELb0ELb1ELb1ELb1ELb0ELb0EEENS1_21CollectiveEpilogueFwdINS6_IJSA_SC_SB_EEES9_NS_10bfloat16_tESG_Li384ELb0ELb1ELb0ELb1EEENS1_30DynamicPersistentTileSchedulerILi384ELi128ELb0ELb1ELb1EEEEEEEEEvNT_6ParamsE,@"STO_CUDA_ENTRY STV_DEFAULT"
_ZN7cutlass13device_kernelIN5flash11enable_sm90INS1_16FlashAttnFwdSm90INS1_25CollectiveMainloopFwdSm90ILi2EN4cute5tupleIJNS5_1CILi1EEES8_S8_EEENS6_IJNS7_ILi192EEENS7_ILi128EEENS7_ILi96EEEEEELi96ENS_12float_e4m3_tEfNS_4arch4Sm90ELb1ELb0ELb0ELb0ELb0ELb0ELb0ELb1ELb1ELb1ELb0ELb0EEENS1_21CollectiveEpilogueFwdINS6_IJSA_SC_SB_EEES9_NS_10bfloat16_tESG_Li384ELb0ELb1ELb0ELb1EEENS1_30DynamicPersistentTileSchedulerILi384ELi128ELb0ELb1ELb1EEEEEEEEEvNT_6ParamsE:
        /* <DEDUP_REMOVED lines=18> */
.L_x_1571:
[----:B------:R-:W-:Y:S05]  /*0120*/  BSYNC B0 ;  /* 0x0000000000007941 */ /* 0x000fea0003800000 */
.L_x_1570:
        /* <DEDUP_REMOVED lines=41> */
.L_x_1572:
        /* <DEDUP_REMOVED lines=22> */
.L_x_1573:
        /* <DEDUP_REMOVED lines=18> */
.L_x_1574:
        /* <DEDUP_REMOVED lines=22> */
.L_x_1575:
        /* <DEDUP_REMOVED lines=22> */
.L_x_1576:
[----:B------:R-:W-:Y:S01]  /*0900*/  PLOP3.LUT P0, PT, PT, PT, UP0, 0x80, 0x0 ;  /* 0x000000000000781c */ /* 0x000fe20003f0f008 */
[----:B------:R-:W-:Y:S01]  /*0910*/  UMOV UR41, 0x1 ;  /* 0x0000000100297882 */ /* 0x000fe20000000000 */
[----:B------:R-:W-:Y:S01]  /*0920*/  NOP ;  /* 0x0000000000007918 */ /* 0x000fe20000000000 */
[----:B------:R-:W-:Y:S01]  /*0930*/  USEL UR41, UR41, 0x2, !UP0 ;  /* 0x0000000229297887 */ /* 0x000fe2000c000000 */
[----:B------:R-:W-:Y:S01]  /*0940*/  ULDC.64 UR46, c[0x0][0x208] ;  /* 0x00008200002e7ab9 */ /* 0x000fe20000000a00 */
[----:B012-4-:R-:W-:Y:S08]  /*0950*/  BAR.SYNC.DEFER_BLOCKING 0x0 ;  /* 0x0000000000007b1d */ /* 0x017ff00000010000 */
[----:B------:R-:W-:Y:S05]  /*0960*/  @!P0 BRA `(.L_x_1577) ;  /* 0x00000098001c8947 */ /* 0x000fea0003800000 */
.L_x_1578:
        /* <DEDUP_REMOVED lines=20> */
[CC--:B------:R-:W-:Y:S02]  /*0ab0*/  LEA.HI R3, R0.reuse, R11.reuse, RZ, 0x5 ;  /* 0x0000000b00037211 */ /* 0x0c0fe400078f28ff */
        /* <DEDUP_REMOVED lines=41> */
.L_x_1624:
        /* <DEDUP_REMOVED lines=12> */
[----:B012345:R-:W-:Y:S05]  /*0e10*/  @!P0 BRA `(.L_x_1579) ;  /* 0x0000000000208947 */ /* 0x03ffea0003800000 */
        /* <DEDUP_REMOVED lines=8> */
.L_x_1579:
[----:B------:R-:W-:Y:S01]  /*0ea0*/  ULDC UR6, c[0x0][0xc54] ;  /* 0x0003150000067ab9 */ /* 0x000fe20000000800 */
[----:B------:R-:W-:Y:S01]  /*0eb0*/  UMOV UR8, UR7 ;  /* 0x0000000700087c82 */ /* 0x000fe20008000000 */
[----:B------:R-:W-:-:S11]  /*0ec0*/  UISETP.NE.AND UP0, UPT, UR6, 0x1, UPT ;  /* 0x000000010600788c */ /* 0x000fd6000bf05270 */
[----:B------:R-:W-:Y:S02]  /*0ed0*/  @UP0 ULDC.64 UR10, c[0x0][0xc58] ;  /* 0x00031600000a0ab9 */ /* 0x000fe40000000a00 */
[----:B------:R-:W-:-:S04]  /*0ee0*/  UIMAD.WIDE.U32 UR4, UR7, UR10, URZ ;  /* 0x0000000a070472a5 */ /* 0x000fc8000f8e003f */
[----:B------:R-:W-:-:S04]  /*0ef0*/  @UP0 USHF.R.U32.HI UR8, URZ, UR11, UR5 ;  /* 0x0000000b3f080299 */ /* 0x000fc80008011605 */
[----:B------:R-:W-:-:S12]  /*0f00*/  UIMAD UR4, UR8, UR6, URZ ;  /* 0x00000006080472a4 */ /* 0x000fd8000f8e023f */
.L_x_1580:
        /* <DEDUP_REMOVED lines=55> */
[----:B------:R-:W-:Y:S01]  /*1280*/  ULDC UR5, c[0x0][0x448] ;  /* 0x0001120000057ab9 */ /* 0x000fe20000000800 */
[----:B------:R-:W-:Y:S01]  /*1290*/  IMAD.U32 R5, RZ, RZ, UR7 ;  /* 0x00000007ff057e24 */ /* 0x000fe2000f8e00ff */
[----:B------:R-:W-:Y:S01]  /*12a0*/  ULDC UR49, c[0x0][0x424] ;  /* 0x0001090000317ab9 */ /* 0x000fe20000000800 */
[----:B------:R-:W-:Y:S01]  /*12b0*/  ULDC UR9, c[0x0][0x2f0] ;  /* 0x0000bc0000097ab9 */ /* 0x000fe20000000800 */
[----:B------:R0:W2:Y:S01]  /*12c0*/  @P0 LDG.E R7, desc[UR46][R2.64] ;  /* 0x0000002e02070981 */ /* 0x0000a2000c1e1900 */
[----:B------:R-:W-:Y:S01]  /*12d0*/  UISETP.NE.AND UP1, UPT, UR5, 0x1, UPT ;  /* 0x000000010500788c */ /* 0x000fe2000bf25270 */
[----:B------:R-:W-:Y:S02]  /*12e0*/  ULDC.64 UR6, c[0x0][0x418] ;  /* 0x0001060000067ab9 */ /* 0x000fe40000000a00 */
[----:B------:R-:W2:Y:S01]  /*12f0*/  @P1 LDG.E R0, desc[UR46][R4.64] ;  /* 0x0000002e04001981 */ /* 0x000ea2000c1e1900 */
[----:B------:R-:W-:Y:S01]  /*1300*/  UISETP.NE.U32.AND UP0, UPT, UR6, URZ, UPT ;  /* 0x0000003f0600728c */ /* 0x000fe2000bf05070 */
[----:B------:R-:W-:-:S02]  /*1310*/  PLOP3.LUT P0, PT, PT, PT, PT, 0x80, 0x0 ;  /* 0x000000000000781c */ /* 0x000fc40003f0f070 */
[----:B------:R-:W-:Y:S02]  /*1320*/  CS2R R8, SRZ ;  /* 0x0000000000087805 */ /* 0x000fe4000001ff00 */
[----:B------:R-:W-:Y:S01]  /*1330*/  CS2R R134, SRZ ;  /* 0x0000000000867805 */ /* 0x000fe2000001ff00 */
[----:B------:R-:W-:Y:S01]  /*1340*/  UISETP.NE.AND.EX UP0, UPT, UR7, URZ, UPT, UP0 ;  /* 0x0000003f0700728c */ /* 0x000fe2000bf05300 */
[----:B0-----:R-:W-:Y:S01]  /*1350*/  IMAD.MOV.U32 R3, RZ, RZ, RZ ;  /* 0x000000ffff037224 */ /* 0x001fe200078e00ff */
[----:B------:R-:W-:Y:S01]  /*1360*/  CS2R R132, SRZ ;  /* 0x0000000000847805 */ /* 0x000fe2000001ff00 */
[----:B------:R-:W-:Y:S01]  /*1370*/  ULDC UR7, c[0x0][0x288] ;  /* 0x0000a20000077ab9 */ /* 0x000fe20000000800 */
[----:B------:R-:W-:Y:S01]  /*1380*/  USEL UR49, UR49, 0x1, UP0 ;  /* 0x0000000131317887 */ /* 0x000fe20008000000 */
[----:B------:R-:W-:Y:S01]  /*1390*/  CS2R R10, SRZ ;  /* 0x00000000000a7805 */ /* 0x000fe2000001ff00 */
[----:B------:R-:W-:Y:S01]  /*13a0*/  UIADD3 UR7, -UR7, 0x80, URZ ;  /* 0x0000008007077890 */ /* 0x000fe2000fffe13f */
[----:B------:R-:W-:-:S02]  /*13b0*/  CS2R R126, SRZ ;  /* 0x00000000007e7805 */ /* 0x000fc4000001ff00 */
[----:B------:R-:W-:Y:S02]  /*13c0*/  CS2R R12, SRZ ;  /* 0x00000000000c7805 */ /* 0x000fe4000001ff00 */
[----:B------:R-:W-:Y:S01]  /*13d0*/  CS2R R124, SRZ ;  /* 0x00000000007c7805 */ /* 0x000fe2000001ff00 */
[----:B------:R-:W-:Y:S01]  /*13e0*/  UIMAD UR7, UR49, UR9, UR7 ;  /* 0x00000009310772a4 */ /* 0x000fe2000f8e0207 */
        /* <DEDUP_REMOVED lines=16> */
[----:B------:R-:W-:-:S02]  /*14f0*/  IMAD.MOV.U32 R36, RZ, RZ, RZ ;  /* 0x000000ffff247224 */ /* 0x000fc400078e00ff */
[----:B--2---:R-:W-:Y:S01]  /*1500*/  FMUL.FTZ R0, R7, R0 ;  /* 0x0000000007007220 */ /* 0x004fe20000410000 */
[----:B------:R-:W-:-:S03]  /*1510*/  CS2R R6, SRZ ;  /* 0x0000000000067805 */ /* 0x000fc6000001ff00 */
[----:B------:R-:W-:Y:S01]  /*1520*/  FMUL.FTZ R0, R0, UR4 ;  /* 0x0000000400007c20 */ /* 0x000fe20008410000 */
[----:B------:R-:W-:Y:S02]  /*1530*/  ULDC UR4, c[0x0][0xc3c] ;  /* 0x00030f0000047ab9 */ /* 0x000fe40000000800 */
[----:B------:R-:W-:Y:S02]  /*1540*/  UIADD3 UR4, UR8, UR4, URZ ;  /* 0x0000000408047290 */ /* 0x000fe4000fffe03f */
[----:B------:R-:W-:Y:S01]  /*1550*/  R2UR UR42, R0 ;  /* 0x00000000002a72ca */ /* 0x000fe200000e0000 */
[----:B------:R-:W-:Y:S01]  /*1560*/  @UP1 ULDC UR8, c[0x0][0x450] ;  /* 0x0001140000081ab9 */ /* 0x000fe20000000800 */
[----:B------:R-:W-:-:S03]  /*1570*/  UIMAD UR43, UR4, 0xc0, URZ ;  /* 0x000000c0042b78a4 */ /* 0x000fc6000f8e023f */
[----:B------:R-:W-:Y:S01]  /*1580*/  @UP1 ULDC UR4, c[0x0][0x44c] ;  /* 0x0001130000041ab9 */ /* 0x000fe20000000800 */
[----:B------:R-:W-:-:S04]  /*1590*/  UIADD3 UR6, UR43, 0xbf, URZ ;  /* 0x000000bf2b067890 */ /* 0x000fc8000fffe03f */
[----:B------:R-:W-:Y:S02]  /*15a0*/  UIMAD.WIDE.U32 UR4, UR6, UR4, URZ ;  /* 0x00000004060472a5 */ /* 0x000fe4000f8e003f */
[----:B------:R-:W-:Y:S02]  /*15b0*/  UIMAD UR4, UR49, UR9, 0x7f ;  /* 0x0000007f310474a4 */ /* 0x000fe4000f8e0209 */
[----:B------:R-:W-:Y:S02]  /*15c0*/  @UP1 USHF.R.U32.HI UR6, URZ, UR8, UR5 ;  /* 0x000000083f061299 */ /* 0x000fe40008011605 */
[----:B------:R-:W-:Y:S02]  /*15d0*/  USHF.R.S32.HI UR5, URZ, 0x1f, UR4 ;  /* 0x0000001f3f057899 */ /* 0x000fe40008011404 */
[----:B------:R-:W-:Y:S02]  /*15e0*/  UIADD3 UR6, UR7, UR6, URZ ;  /* 0x0000000607067290 */ /* 0x000fe4000fffe03f */
[----:B------:R-:W-:-:S02]  /*15f0*/  ULEA.HI UR5, UR5, UR4, URZ, 0x7 ;  /* 0x0000000405057291 */ /* 0x000fc4000f8f383f */
[----:B------:R-:W-:Y:S02]  /*1600*/  USHF.R.S32.HI UR7, URZ, 0x1f, UR6 ;  /* 0x0000001f3f077899 */ /* 0x000fe40008011406 */
[----:B------:R-:W-:Y:S02]  /*1610*/  USHF.R.S32.HI UR5, URZ, 0x7, UR5 ;  /* 0x000000073f057899 */ /* 0x000fe40008011405 */
[----:B------:R-:W-:-:S04]  /*1620*/  ULEA.HI UR7, UR7, UR6, URZ, 0x7 ;  /* 0x0000000607077291 */ /* 0x000fc8000f8f383f */
[----:B------:R-:W-:-:S04]  /*1630*/  USHF.R.S32.HI UR7, URZ, 0x7, UR7 ;  /* 0x000000073f077899 */ /* 0x000fc80008011407 */
[----:B------:R-:W-:-:S04]  /*1640*/  UISETP.LT.AND UP0, UPT, UR5, UR7, UPT ;  /* 0x000000070500728c */ /* 0x000fc8000bf01270 */
[----:B------:R-:W-:-:S04]  /*1650*/  USEL UR50, UR5, UR7, UP0 ;  /* 0x0000000705327287 */ /* 0x000fc80008000000 */
[----:B------:R-:W-:-:S06]  /*1660*/  UISETP.GE.AND UP0, UPT, UR50, 0x1, UPT ;  /* 0x000000013200788c */ /* 0x000fcc000bf06270 */
[----:B------:R-:W-:-:S13]  /*1670*/  PLOP3.LUT P1, PT, PT, PT, UP0, 0x80, 0x0 ;  /* 0x000000000000781c */ /* 0x000fda0003f2f008 */
[----:B------:R-:W-:Y:S05]  /*1680*/  @!P1 BRA `(.L_x_1581) ;  /* 0x0000006c00a09947 */ /* 0x000fea0003800000 */
        /* <DEDUP_REMOVED lines=31> */
.L_x_1582:
        /* <DEDUP_REMOVED lines=9> */
.L_x_1707:
[----:B------:R-:W-:Y:S05]  /*1910*/  @!P0 BRA `(.L_x_1584) ;  /* 0x0000000000048947 */ /* 0x000fea0003800000 */
[----:B------:R-:W-:Y:S01]  /*1920*/  BPT.TRAP 0x1 ;  /* 0x000000040000795c */ /* 0x000fe20000300000 */
.L_x_1584:
[----:B0-----:R-:W-:Y:S02]  /*1930*/  IMAD.U32 R3, RZ, RZ, UR38 ;  /* 0x00000026ff037e24 */ /* 0x001fe4000f8e00ff */
[----:B------:R-:W-:-:S03]  /*1940*/  IMAD.U32 R0, RZ, RZ, UR37 ;  /* 0x00000025ff007e24 */ /* 0x000fc6000f8e00ff */
[----:B------:R-:W-:Y:S02]  /*1950*/  LEA R3, R3, UR45, 0x3 ;  /* 0x0000002d03037c11 */ /* 0x000fe4000f8e18ff */
[----:B------:R-:W-:-:S04]  /*1960*/  SHF.L.U32 R0, R0, 0x1f, RZ ;  /* 0x0000001f00007819 */ /* 0x000fc800000006ff */
[----:B------:R0:W1:Y:S01]  /*1970*/  SYNCS.PHASECHK.TRANS64.TRYWAIT P2, [R3+URZ+0x19c30], R0 ;  /* 0x019c3000030075a7 */ /* 0x000062000804017f */
[----:B------:R-:W-:Y:S05]  /*1980*/  @!P0 BRA `(.L_x_1585) ;  /* 0x0000000000048947 */ /* 0x000fea0003800000 */
[----:B------:R-:W-:Y:S01]  /*1990*/  BPT.TRAP 0x1 ;  /* 0x000000040000795c */ /* 0x000fe20000300000 */
.L_x_1585:
[----:B------:R-:W2:Y:S02]  /*19a0*/  S2R R2, SR_TID.X ;  /* 0x0000000000027919 */ /* 0x000ea40000002100 */
[----:B--2---:R-:W-:Y:S01]  /*19b0*/  LOP3.LUT P1, RZ, R2, 0x7f, RZ, 0xc0, !PT ;  /* 0x0000007f02ff7812 */ /* 0x004fe2000782c0ff */
[----:B-1----:R-:W-:-:S12]  /*19c0*/  @P2 BRA `(.L_x_1586) ;  /* 0x0000000000082947 */ /* 0x002fd80003800000 */
[----:B------:R-:W1:Y:S02]  /*19d0*/  SYNCS.PHASECHK.TRANS64.TRYWAIT P2, [R3+URZ+0x19c30], R0 ;  /* 0x019c3000030075a7 */ /* 0x000e64000804017f */
[----:B-1----:R-:W-:Y:S05]  /*19e0*/  @!P2 BRA `(.L_x_1587) ;  /* 0x000000c40074a947 */ /* 0x002fea0003800000 */
.L_x_1586:
[----:B------:R-:W-:Y:S05]  /*19f0*/  WARPSYNC.ALL ;  /* 0x0000000000007948 */ /* 0x000fea0003800000 */
[----:B------:R-:W-:Y:S01]  /*1a00*/  UIADD3 UR4, UR45, 0x13800, URZ ;  /* 0x000138002d047890 */ /* 0x000fe2000fffe03f */
[----:B------:R-:W-:Y:S01]  /*1a10*/  WARPGROUP.ARRIVE ;  /* 0x00000000000079c5 */ /* 0x000fe20000000000 */
[----:B------:R-:W-:Y:S01]  /*1a20*/  ULOP3.LUT UR12, UR51, 0x10000, URZ, 0xfc, !UPT ;  /* 0x00010000330c7892 */ /* 0x000fe2000f8efc3f */
[----:B01----:R-:W-:Y:S01]  /*1a30*/  VIADD R0, R17, UR43 ;  /* 0x0000002b11007c36 */ /* 0x003fe20008000000 */
[----:B------:R-:W-:Y:S01]  /*1a40*/  USHF.R.U32.HI UR4, URZ, 0x4, UR4 ;  /* 0x000000043f047899 */ /* 0x000fe20008011604 */
[----:B------:R-:W-:Y:S01]  /*1a50*/  CS2R R134, SRZ ;  /* 0x0000000000867805 */ /* 0x000fe2000001ff00 */
[----:B------:R-:W-:Y:S01]  /*1a60*/  UMOV UR13, 0xc0000010 ;  /* 0xc0000010000d7882 */ /* 0x000fe20000000000 */
[----:B------:R-:W-:Y:S01]  /*1a70*/  UMOV UR15, 0xc0000010 ;  /* 0xc0000010000f7882 */ /* 0x000fe20000000000 */
[----:B------:R-:W-:Y:S01]  /*1a80*/  ULOP3.LUT UR4, UR4, 0x3fff, URZ, 0xc0, !UPT ;  /* 0x00003fff04047892 */ /* 0x000fe2000f8ec03f */
[----:B------:R-:W-:Y:S01]  /*1a90*/  CS2R R132, SRZ ;  /* 0x0000000000847805 */ /* 0x000fe2000001ff00 */
[----:B------:R-:W-:Y:S01]  /*1aa0*/  UMOV UR5, 0xc0000010 ;  /* 0xc000001000057882 */ /* 0x000fe20000000000 */
[----:B------:R-:W-:Y:S01]  /*1ab0*/  UMOV UR7, 0xc0000010 ;  /* 0xc000001000077882 */ /* 0x000fe20000000000 */
[----:B------:R-:W-:Y:S01]  /*1ac0*/  ULOP3.LUT UR16, UR4, 0x10000, URZ, 0xfc, !UPT ;  /* 0x0001000004107892 */ /* 0x000fe2000f8efc3f */
[----:B------:R-:W-:Y:S01]  /*1ad0*/  CS2R R130, SRZ ;  /* 0x0000000000827805 */ /* 0x000fe2000001ff00 */
[----:B------:R-:W-:Y:S01]  /*1ae0*/  UIADD3 UR4, UR12, 0x180, URZ ;  /* 0x000001800c047890 */ /* 0x000fe2000fffe03f */
[----:B------:R-:W-:Y:S01]  /*1af0*/  CS2R R128, SRZ ;  /* 0x0000000000807805 */ /* 0x000fe2000001ff00 */
[----:B------:R-:W-:Y:S01]  /*1b00*/  UIMAD UR14, UR38, 0x300, UR16 ;  /* 0x00000300260e78a4 */ /* 0x000fe2000f8e0210 */
[----:B------:R-:W-:Y:S01]  /*1b10*/  CS2R R126, SRZ ;  /* 0x00000000007e7805 */ /* 0x000fe2000001ff00 */
[----:B------:R-:W-:Y:S01]  /*1b20*/  UIADD3 UR8, UR12, 0x300, URZ ;  /* 0x000003000c087890 */ /* 0x000fe2000fffe03f */
[----:B------:R-:W-:Y:S01]  /*1b30*/  CS2R R124, SRZ ;  /* 0x00000000007c7805 */ /* 0x000fe2000001ff00 */
[----:B------:R-:W-:Y:S01]  /*1b40*/  UIADD3 UR6, UR14, 0x100, URZ ;  /* 0x000001000e067890 */ /* 0x000fe2000fffe03f */
[----:B------:R-:W-:Y:S01]  /*1b50*/  CS2R R122, SRZ ;  /* 0x00000000007a7805 */ /* 0x000fe2000001ff00 */
[----:B------:R-:W-:Y:S01]  /*1b60*/  UIADD3 UR10, UR14, 0x200, URZ ;  /* 0x000002000e0a7890 */ /* 0x000fe2000fffe03f */
[----:B------:R-:W-:Y:S01]  /*1b70*/  CS2R R120, SRZ ;  /* 0x0000000000787805 */ /* 0x000fe2000001ff00 */
[----:B------:R-:W-:Y:S01]  /*1b80*/  UMOV UR9, 0xc0000010 ;  /* 0xc000001000097882 */ /* 0x000fe20000000000 */
[----:B------:R-:W-:Y:S01]  /*1b90*/  QGMMA.64x128x32.F32.E4M3.E4M3 R24, gdesc[UR12], RZ, !UPT, gsb0 ;  /* 0x01e000000c1879f3 */ /* 0x000fe2000c0008ff */
[----:B------:R-:W-:Y:S01]  /*1ba0*/  UMOV UR11, 0xc0000010 ;  /* 0xc0000010000b7882 */ /* 0x000fe20000000000 */
[----:B------:R-:W-:Y:S01]  /*1bb0*/  ULDC UR14, c[0x0][0x288] ;  /* 0x0000a200000e7ab9 */ /* 0x000fe20000000800 */
        /* <DEDUP_REMOVED lines=12> */
[----:B------:R-:W-:Y:S02]  /*1c80*/  WARPGROUP.DEPBAR.LE gsb0, 0x0 ;  /* 0x00008000000079c5 */ /* 0x000fe40000010000 */
[----:B------:R-:W-:-:S06]  /*1c90*/  WARPGROUP.ARRIVE ;  /* 0x00000000000079c5 */ /* 0x000fcc0000000000 */
[----:B------:R-:W-:Y:S01]  /*1ca0*/  QGMMA.64x128x32.F32.E4M3.E4M3 R24, gdesc[UR4], R24, gsb0 ;  /* 0x01e00000041879f3 */ /* 0x000fe20008000818 */
[----:B------:R-:W-:Y:S02]  /*1cb0*/  ULDC UR6, c[0x0][0x448] ;  /* 0x0001120000067ab9 */ /* 0x000fe40000000800 */
[----:B------:R-:W-:-:S06]  /*1cc0*/  UISETP.NE.AND UP0, UPT, UR6, 0x1, UPT ;  /* 0x000000010600788c */ /* 0x000fcc000bf05270 */
[----:B------:R-:W-:-:S05]  /*1cd0*/  PLOP3.LUT P2, PT, PT, PT, UP0, 0x80, 0x0 ;  /* 0x000000000000781c */ /* 0x000fca0003f4f008 */
[----:B------:R-:W-:-:S08]  /*1ce0*/  @UP0 ULDC UR6, c[0x0][0x44c] ;  /* 0x0001130000060ab9 */ /* 0x000fd00000000800 */
[----:B------:R-:W-:Y:S01]  /*1cf0*/  @P2 IMAD.HI.U32 R2, R0, UR6, RZ ;  /* 0x0000000600022c27 */ /* 0x000fe2000f8e00ff */
[----:B------:R-:W-:-:S04]  /*1d00*/  @UP0 ULDC UR6, c[0x0][0x450] ;  /* 0x0001140000060ab9 */ /* 0x000fc80000000800 */
[----:B------:R-:W-:Y:S01]  /*1d10*/  @P2 SHF.R.U32.HI R0, RZ, UR6, R2 ;  /* 0x00000006ff002c19 */ /* 0x000fe20008011602 */
[----:B------:R-:W-:Y:S02]  /*1d20*/  UMOV UR6, 0xffffff80 ;  /* 0xffffff8000067882 */ /* 0x000fe40000000000 */
[----:B------:R-:W-:Y:S02]  /*1d30*/  UIMAD UR6, UR50, UR6, 0x80 ;  /* 0x00000080320674a4 */ /* 0x000fe4000f8e0206 */
[----:B------:R-:W0:Y:S01]  /*1d40*/  SHFL.IDX PT, R5, R0, 0x1, 0x1c1f ;  /* 0x003c1f0000057f89 */ /* 0x000e2200000e0000 */
[----:B------:R-:W-:Y:S02]  /*1d50*/  UIADD3 UR50, UR50, -0x2, URZ ;  /* 0xfffffffe32327890 */ /* 0x000fe4000fffe03f */
[----:B------:R-:W-:-:S06]  /*1d60*/  UIADD3 UR7, UR6, 0x1, URZ ;  /* 0x0000000106077890 */ /* 0x000fcc000fffe03f */
[----:B------:R-:W-:-:S04]  /*1d70*/  IMAD.U32 R7, RZ, RZ, UR7 ;  /* 0x00000007ff077e24 */ /* 0x000fc8000f8e00ff */
[----:B------:R-:W-:Y:S01]  /*1d80*/  IMAD R4, R16, -0x2, R7 ;  /* 0xfffffffe10047824 */ /* 0x000fe200078e0207 */
[----:B------:R-:W-:Y:S02]  /*1d90*/  WARPGROUP.DEPBAR.LE gsb0, 0x0 ;  /* 0x00008000000079c5 */ /* 0x000fe40000010000 */
[----:B------:R-:W-:-:S06]  /*1da0*/  WARPGROUP.ARRIVE ;  /* 0x00000000000079c5 */ /* 0x000fcc0000000000 */
[----:B------:R-:W-:Y:S01]  /*1db0*/  QGMMA.64x128x32.F32.E4M3.E4M3 R24, gdesc[UR8], R24, gsb0 ;  /* 0x01e00000081879f3 */ /* 0x000fe20008000818 */
[----:B------:R-:W-:Y:S01]  /*1dc0*/  ULDC UR11, c[0x0][0x2f0] ;  /* 0x0000bc00000b7ab9 */ /* 0x000fe20000000800 */
[----:B------:R-:W-:Y:S01]  /*1dd0*/  UMOV UR10, UR43 ;  /* 0x0000002b000a7c82 */ /* 0x000fe20008000000 */
[----:B------:R-:W-:Y:S02]  /*1de0*/  UIMAD UR6, UR49, UR11, UR6 ;  /* 0x0000000b310672a4 */ /* 0x000fe4000f8e0206 */
[----:B------:R-:W-:Y:S01]  /*1df0*/  IMAD.U32 R9, RZ, RZ, UR11 ;  /* 0x0000000bff097e24 */ /* 0x000fe2000f8e00ff */
[----:B------:R-:W-:-:S03]  /*1e00*/  UIMAD UR11, UR49, UR11, -UR14 ;  /* 0x0000000b310b72a4 */ /* 0x000fc6000f8e0a0e */
[----:B------:R-:W-:Y:S02]  /*1e10*/  IMAD R4, R9, UR49, R4 ;  /* 0x0000003109047c24 */ /* 0x000fe4000f8e0204 */
[----:B------:R-:W-:Y:S01]  /*1e20*/  IMAD.U32 R7, RZ, RZ, UR6 ;  /* 0x00000006ff077e24 */ /* 0x000fe2000f8e00ff */
[----:B------:R-:W-:Y:S02]  /*1e30*/  @UP0 ULDC UR6, c[0x0][0x44c] ;  /* 0x0001130000060ab9 */ /* 0x000fe40000000800 */
[----:B0-----:R-:W-:Y:S01]  /*1e40*/  IADD3 R5, R5, -UR14, R4 ;  /* 0x8000000e05057c10 */ /* 0x001fe2000fffe004 */
[----:B------:R-:W-:Y:S01]  /*1e50*/  IMAD R2, R16, -0x2, R7 ;  /* 0xfffffffe10027824 */ /* 0x000fe200078e0207 */
[----:B------:R-:W-:-:S04]  /*1e60*/  UIMAD.WIDE.U32 UR6, UR43, UR6, URZ ;  /* 0x000000062b0672a5 */ /* 0x000fc8000f8e003f */
[----:B------:R-:W-:-:S04]  /*1e70*/  VIMNMX R5, R2, R5, PT ;  /* 0x0000000502057248 */ /* 0x000fc80003fe0100 */
[C---:B------:R-:W-:Y:S02]  /*1e80*/  ISETP.GT.AND P3, PT, R5.reuse, RZ, PT ;  /* 0x000000ff0500720c */ /* 0x040fe40003f64270 */
[C---:B------:R-:W-:Y:S02]  /*1e90*/  ISETP.GT.AND P4, PT, R5.reuse, 0x1, PT ;  /* 0x000000010500780c */ /* 0x040fe40003f84270 */
[----:B------:R-:W-:Y:S01]  /*1ea0*/  ISETP.GT.AND P5, PT, R5, 0x8, PT ;  /* 0x000000080500780c */ /* 0x000fe20003fa4270 */
[----:B------:R-:W-:Y:S02]  /*1eb0*/  WARPGROUP.DEPBAR.LE gsb0, 0x0 ;  /* 0x00008000000079c5 */ /* 0x000fe40000010000 */
[----:B------:R-:W-:Y:S02]  /*1ec0*/  FSEL R91, R26, -INF , P3 ;  /* 0xff8000001a5b7808 */ /* 0x000fe40001800000 */
[----:B------:R-:W-:Y:S02]  /*1ed0*/  FSEL R93, R27, -INF , P4 ;  /* 0xff8000001b5d7808 */ /* 0x000fe40002000000 */
[----:B------:R-:W-:-:S02]  /*1ee0*/  ISETP.GT.AND P3, PT, R5, 0x9, PT ;  /* 0x000000090500780c */ /* 0x000fc40003f64270 */
[----:B------:R-:W-:Y:S02]  /*1ef0*/  FSEL R89, R30, -INF , P5 ;  /* 0xff8000001e597808 */ /* 0x000fe40002800000 */
[----:B------:R-:W-:Y:S02]  /*1f00*/  FMNMX.FTZ R6, R91, R93, !PT ;  /* 0x0000005d5b067209 */ /* 0x000fe40007810000 */
[----:B------:R-:W-:Y:S02]  /*1f10*/  ISETP.GT.AND P4, PT, R5, 0x10, PT ;  /* 0x000000100500780c */ /* 0x000fe40003f84270 */
[----:B------:R-:W-:Y:S02]  /*1f20*/  FSEL R7, R31, -INF , P3 ;  /* 0xff8000001f077808 */ /* 0x000fe40001800000 */
[----:B------:R-:W-:Y:S02]  /*1f30*/  FMNMX.FTZ R6, R89, R6, !PT ;  /* 0x0000000659067209 */ /* 0x000fe40007810000 */
        /* <DEDUP_REMOVED lines=77> */
[----:B------:R-:W-:Y:S01]  /*2410*/  FMNMX.FTZ R6, R82, R95, !PT ;  /* 0x0000005f52067209 */ /* 0x000fe20007810000 */
[----:B------:R-:W-:Y:S01]  /*2420*/  IMAD.U32 R95, RZ, RZ, UR42 ;  /* 0x0000002aff5f7e24 */ /* 0x000fe2000f8e00ff */
[----:B------:R-:W-:-:S02]  /*2430*/  ISETP.GT.AND P3, PT, R5, 0x79, PT ;  /* 0x000000790500780c */ /* 0x000fc40003f64270 */
[----:B------:R-:W-:Y:S02]  /*2440*/  FSEL R86, R86, -INF , P4 ;  /* 0xff80000056567808 */ /* 0x000fe40002000000 */
[----:B------:R-:W-:Y:S02]  /*2450*/  FMNMX.FTZ R5, R83, R6, !PT ;  /* 0x0000000653057209 */ /* 0x000fe40007810000 */
[----:B------:R-:W-:Y:S02]  /*2460*/  FSEL R87, R87, -INF , P3 ;  /* 0xff80000057577808 */ /* 0x000fe40001800000 */
[----:B------:R-:W-:-:S04]  /*2470*/  FMNMX.FTZ R6, R86, R5, !PT ;  /* 0x0000000556067209 */ /* 0x000fc80007810000 */
[----:B------:R-:W-:Y:S02]  /*2480*/  FMNMX.FTZ R8, R87, R6, !PT ;  /* 0x0000000657087209 */ /* 0x000fe40007810000 */
[----:B------:R-:W-:Y:S04]  /*2490*/  SHFL.IDX PT, R6, R0, RZ, 0x1c1f ;  /* 0x001c1fff00067589 */ /* 0x000fe800000e0000 */
[----:B------:R-:W0:Y:S02]  /*24a0*/  SHFL.BFLY PT, R5, R8, 0x2, 0x1f ;  /* 0x0c401f0008057f89 */ /* 0x000e2400000e0000 */
[----:B0-----:R-:W-:-:S05]  /*24b0*/  FMNMX.FTZ R12, R8, R5, !PT ;  /* 0x00000005080c7209 */ /* 0x001fca0007810000 */
[----:B------:R-:W0:Y:S02]  /*24c0*/  SHFL.BFLY PT, R5, R12, 0x1, 0x1f ;  /* 0x0c201f000c057f89 */ /* 0x000e2400000e0000 */
[----:B0-----:R-:W-:Y:S01]  /*24d0*/  FMNMX.FTZ R0, R12, R5, !PT ;  /* 0x000000050c007209 */ /* 0x001fe20007810000 */
[----:B------:R-:W-:Y:S01]  /*24e0*/  VIADD R5, R4, -UR14 ;  /* 0x8000000e04057c36 */ /* 0x000fe20008000000 */
[----:B------:R-:W-:Y:S02]  /*24f0*/  @UP0 ULDC UR14, c[0x0][0x450] ;  /* 0x00011400000e0ab9 */ /* 0x000fe40000000800 */
[C---:B------:R-:W-:Y:S01]  /*2500*/  FSETP.NEU.FTZ.AND P3, PT, R0.reuse, -INF , PT ;  /* 0xff8000000000780b */ /* 0x040fe20003f7d000 */
[----:B------:R-:W-:-:S01]  /*2510*/  FFMA.FTZ R10, R0, R95, -8 ;  /* 0xc1000000000a7423 */ /* 0x000fc2000001005f */
[----:B------:R-:W-:Y:S01]  /*2520*/  VIADDMNMX R2, R6, R5, R2, PT ;  /* 0x0000000506027246 */ /* 0x000fe20003800102 */
[----:B------:R-:W-:Y:S01]  /*2530*/  @UP0 USHF.R.U32.HI UR10, URZ, UR14, UR7 ;  /* 0x0000000e3f0a0299 */ /* 0x000fe20008011607 */
[----:B------:R-:W-:-:S02]  /*2540*/  CS2R R94, SRZ ;  /* 0x00000000005e7805 */ /* 0x000fc4000001ff00 */
[----:B------:R-:W-:Y:S01]  /*2550*/  FSEL R10, R10, RZ, P3 ;  /* 0x000000ff0a0a7208 */ /* 0x000fe20001800000 */
[----:B------:R-:W-:Y:S01]  /*2560*/  UIADD3 UR11, UR11, UR10, URZ ;  /* 0x0000000a0b0b7290 */ /* 0x000fe2000fffe03f */
[C---:B------:R-:W-:Y:S02]  /*2570*/  ISETP.GT.AND P3, PT, R2.reuse, RZ, PT ;  /* 0x000000ff0200720c */ /* 0x040fe40003f64270 */
[----:B------:R-:W-:Y:S01]  /*2580*/  ISETP.GT.AND P4, PT, R2, 0x1, PT ;  /* 0x000000010200780c */ /* 0x000fe20003f84270 */
[----:B------:R-:W-:-:S01]  /*2590*/  FFMA.FTZ R6, R89, UR42, -R10 ;  /* 0x0000002a59067c23 */ /* 0x000fc2000801080a */
[----:B------:R-:W-:Y:S01]  /*25a0*/  ISETP.GT.AND P5, PT, R2, 0x8, PT ;  /* 0x000000080200780c */ /* 0x000fe20003fa4270 */
[----:B------:R-:W-:-:S01]  /*25b0*/  FFMA.FTZ R20, R35, UR42, -R10 ;  /* 0x0000002a23147c23 */ /* 0x000fc2000801080a */
[----:B------:R-:W-:Y:S01]  /*25c0*/  FSEL R24, R24, -INF , P3 ;  /* 0xff80000018187808 */ /* 0x000fe20001800000 */
[----:B------:R-:W-:-:S01]  /*25d0*/  FFMA.FTZ R47, R47, UR42, -R10 ;  /* 0x0000002a2f2f7c23 */ /* 0x000fc2000801080a */
[----:B------:R-:W-:Y:S01]  /*25e0*/  FSEL R25, R25, -INF , P4 ;  /* 0xff80000019197808 */ /* 0x000fe20002000000 */
[----:B------:R-:W-:-:S01]  /*25f0*/  FFMA.FTZ R43, R43, UR42, -R10 ;  /* 0x0000002a2b2b7c23 */ /* 0x000fc2000801080a */
[----:B------:R-:W-:Y:S01]  /*2600*/  ISETP.GT.AND P3, PT, R2, 0x9, PT ;  /* 0x000000090200780c */ /* 0x000fe20003f64270 */
[----:B------:R-:W-:-:S01]  /*2610*/  FFMA.FTZ R38, R62, UR42, -R10 ;  /* 0x0000002a3e267c23 */ /* 0x000fc2000801080a */
[----:B------:R-:W-:Y:S01]  /*2620*/  FSEL R28, R28, -INF , P5 ;  /* 0xff8000001c1c7808 */ /* 0x000fe20002800000 */
[----:B------:R-:W-:-:S01]  /*2630*/  FFMA.FTZ R5, R93, UR42, -R10 ;  /* 0x0000002a5d057c23 */ /* 0x000fc2000801080a */
[----:B------:R-:W-:Y:S01]  /*2640*/  FMNMX.FTZ R89, R24, R25, !PT ;  /* 0x0000001918597209 */ /* 0x000fe20007810000 */
[----:B------:R-:W-:-:S01]  /*2650*/  FFMA.FTZ R91, R91, UR42, -R10 ;  /* 0x0000002a5b5b7c23 */ /* 0x000fc2000801080a */
[----:B------:R-:W-:Y:S01]  /*2660*/  ISETP.GT.AND P4, PT, R2, 0x10, PT ;  /* 0x000000100200780c */ /* 0x000fe20003f84270 */
[----:B------:R-:W-:-:S01]  /*2670*/  FFMA.FTZ R7, R7, UR42, -R10 ;  /* 0x0000002a07077c23 */ /* 0x000fc2000801080a */
[----:B------:R-:W-:Y:S01]  /*2680*/  FSEL R29, R29, -INF , P3 ;  /* 0xff8000001d1d7808 */ /* 0x000fe20001800000 */
[----:B------:R0:W-:Y:S01]  /*2690*/  MUFU.EX2 R4, R91 ;  /* 0x0000005b00047308 */ /* 0x0001e20000000800 */
[----:B------:R-:W-:Y:S01]  /*26a0*/  FMNMX.FTZ R8, R28, R89, !PT ;  /* 0x000000591c087209 */ /* 0x000fe20007810000 */
[--C-:B------:R-:W-:Y:S01]  /*26b0*/  FFMA.FTZ R39, R39, UR42, -R10.reuse ;  /* 0x0000002a27277c23 */ /* 0x100fe2000801080a */
[----:B------:R-:W-:Y:S01]  /*26c0*/  ISETP.GT.AND P3, PT, R2, 0x11, PT ;  /* 0x000000110200780c */ /* 0x000fe20003f64270 */
[--C-:B------:R-:W-:Y:S01]  /*26d0*/  FFMA.FTZ R42, R67, UR42, -R10.reuse ;  /* 0x0000002a432a7c23 */ /* 0x100fe2000801080a */
[----:B------:R-:W-:Y:S01]  /*26e0*/  FSEL R32, R32, -INF , P4 ;  /* 0xff80000020207808 */ /* 0x000fe20002000000 */
[--C-:B------:R-:W-:Y:S01]  /*26f0*/  FFMA.FTZ R15, R15, UR42, -R10.reuse ;  /* 0x0000002a0f0f7c23 */ /* 0x100fe2000801080a */
[----:B------:R-:W-:Y:S01]  /*2700*/  FMNMX.FTZ R89, R29, R8, !PT ;  /* 0x000000081d597209 */ /* 0x000fe20007810000 */
[--C-:B------:R-:W-:Y:S01]  /*2710*/  FFMA.FTZ R8, R9, UR42, -R10.reuse ;  /* 0x0000002a09087c23 */ /* 0x100fe2000801080a */
[----:B------:R-:W-:Y:S01]  /*2720*/  ISETP.GT.AND P4, PT, R2, 0x18, PT ;  /* 0x000000180200780c */ /* 0x000fe20003f84270 */
[----:B------:R-:W-:Y:S01]  /*2730*/  MUFU.EX2 R5, R5 ;  /* 0x0000000500057308 */ /* 0x000fe20000000800 */
[----:B------:R-:W-:Y:S01]  /*2740*/  FSEL R33, R33, -INF , P3 ;  /* 0xff80000021217808 */ /* 0x000fe20001800000 */
[--C-:B------:R-:W-:Y:S01]  /*2750*/  FFMA.FTZ R46, R71, UR42, -R10.reuse ;  /* 0x0000002a472e7c23 */ /* 0x100fe2000801080a */
[----:B------:R-:W-:Y:S01]  /*2760*/  FMNMX.FTZ R12, R32, R89, !PT ;  /* 0x00000059200c7209 */ /* 0x000fe20007810000 */
[--C-:B------:R-:W-:Y:S01]  /*2770*/  FFMA.FTZ R13, R13, UR42, -R10.reuse ;  /* 0x0000002a0d0d7c23 */ /* 0x100fe2000801080a */
[----:B------:R-:W-:Y:S01]  /*2780*/  ISETP.GT.AND P3, PT, R2, 0x19, PT ;  /* 0x000000190200780c */ /* 0x000fe20003f64270 */
[--C-:B------:R-:W-:Y:S01]  /*2790*/  FFMA.FTZ R11, R11, UR42, -R10.reuse ;  /* 0x0000002a0b0b7c23 */ /* 0x100fe2000801080a */
[----:B------:R-:W-:Y:S01]  /*27a0*/  FSEL R36, R36, -INF , P4 ;  /* 0xff80000024247808 */ /* 0x000fe20002000000 */
[----:B------:R-:W-:Y:S01]  /*27b0*/  MUFU.EX2 R6, R6 ;  /* 0x0000000600067308 */ /* 0x000fe20000000800 */
[----:B------:R-:W-:Y:S01]  /*27c0*/  FMNMX.FTZ R9, R33, R12, !PT ;  /* 0x0000000c21097209 */ /* 0x000fe20007810000 */
[--C-:B------:R-:W-:Y:S01]  /*27d0*/  FFMA.FTZ R54, R79, UR42, -R10.reuse ;  /* 0x0000002a4f367c23 */ /* 0x100fe2000801080a */
[----:B------:R-:W-:Y:S01]  /*27e0*/  ISETP.GT.AND P4, PT, R2, 0x20, PT ;  /* 0x000000200200780c */ /* 0x000fe20003f84270 */
[----:B------:R-:W-:Y:S01]  /*27f0*/  FFMA.FTZ R50, R75, UR42, -R10 ;  /* 0x0000002a4b327c23 */ /* 0x000fe2000801080a */
[----:B------:R-:W-:Y:S01]  /*2800*/  FSEL R37, R37, -INF , P3 ;  /* 0xff80000025257808 */ /* 0x000fe20001800000 */
[----:B------:R-:W-:Y:S01]  /*2810*/  USHF.R.S32.HI UR6, URZ, 0x1f, UR11 ;  /* 0x0000001f3f067899 */ /* 0x000fe2000801140b */
[----:B------:R-:W-:Y:S01]  /*2820*/  FMNMX.FTZ R12, R36, R9, !PT ;  /* 0x00000009240c7209 */ /* 0x000fe20007810000 */
[----:B------:R-:W1:Y:S01]  /*2830*/  MUFU.EX2 R7, R7 ;  /* 0x0000000700077308 */ /* 0x000e620000000800 */
[----:B------:R-:W-:Y:S01]  /*2840*/  ISETP.GT.AND P3, PT, R2, 0x21, PT ;  /* 0x000000210200780c */ /* 0x000fe20003f64270 */
[----:B------:R-:W-:Y:S01]  /*2850*/  ULEA.HI UR6, UR6, UR11, URZ, 0x7 ;  /* 0x0000000b06067291 */ /* 0x000fe2000f8f383f */
[----:B------:R-:W-:-:S02]  /*2860*/  FSEL R40, R40, -INF , P4 ;  /* 0xff80000028287808 */ /* 0x000fc40002000000 */
[----:B------:R-:W-:Y:S02]  /*2870*/  CS2R R92, SRZ ;  /* 0x00000000005c7805 */ /* 0x000fe4000001ff00 */
[----:B------:R-:W-:Y:S01]  /*2880*/  FMNMX.FTZ R35, R37, R12, !PT ;  /* 0x0000000c25237209 */ /* 0x000fe20007810000 */
[----:B------:R-:W-:Y:S01]  /*2890*/  FFMA.FTZ R12, R27, UR42, -R10 ;  /* 0x0000002a1b0c7c23 */ /* 0x000fe2000801080a */
[----:B------:R-:W-:Y:S01]  /*28a0*/  ISETP.GT.AND P4, PT, R2, 0x28, PT ;  /* 0x000000280200780c */ /* 0x000fe20003f84270 */
[----:B------:R2:W-:Y:S01]  /*28b0*/  MUFU.EX2 R9, R20 ;  /* 0x0000001400097308 */ /* 0x0005e20000000800 */
[----:B------:R-:W-:Y:S01]  /*28c0*/  FSEL R41, R41, -INF , P3 ;  /* 0xff80000029297808 */ /* 0x000fe20001800000 */
[----:B------:R-:W-:Y:S01]  /*28d0*/  USHF.R.S32.HI UR6, URZ, 0x7, UR6 ;  /* 0x000000073f067899 */ /* 0x000fe20008011406 */
[----:B------:R-:W-:Y:S02]  /*28e0*/  FMNMX.FTZ R14, R40, R35, !PT ;  /* 0x00000023280e7209 */ /* 0x000fe40007810000 */
[----:B0-----:R-:W-:-:S02]  /*28f0*/  CS2R R90, SRZ ;  /* 0x00000000005a7805 */ /* 0x001fc4000001ff00 */
[----:B------:R-:W-:Y:S01]  /*2900*/  ISETP.GT.AND P3, PT, R2, 0x29, PT ;  /* 0x000000290200780c */ /* 0x000fe20003f64270 */
[----:B------:R-:W-:Y:S01]  /*2910*/  UISETP.LT.AND UP1, UPT, URZ, UR6, UPT ;  /* 0x000000063f00728c */ /* 0x000fe2000bf21270 */
[----:B------:R-:W-:Y:S01]  /*2920*/  FSEL R44, R44, -INF , P4 ;  /* 0xff8000002c2c7808 */ /* 0x000fe20002000000 */
[----:B------:R-:W-:Y:S01]  /*2930*/  MUFU.EX2 R8, R8 ;  /* 0x0000000800087308 */ /* 0x000fe20000000800 */
[----:B------:R-:W-:Y:S01]  /*2940*/  FMNMX.FTZ R27, R41, R14, !PT ;  /* 0x0000000e291b7209 */ /* 0x000fe20007810000 */
[----:B------:R-:W-:Y:S01]  /*2950*/  USEL UR17, URZ, UR6, !UP1 ;  /* 0x000000063f117287 */ /* 0x000fe2000c800000 */
[----:B------:R-:W-:Y:S02]  /*2960*/  ISETP.GT.AND P4, PT, R2, 0x30, PT ;  /* 0x000000300200780c */ /* 0x000fe40003f84270 */
[----:B------:R-:W-:Y:S02]  /*2970*/  CS2R R88, SRZ ;  /* 0x0000000000587805 */ /* 0x000fe4000001ff00 */
[----:B------:R-:W-:Y:S01]  /*2980*/  FSEL R45, R45, -INF , P3 ;  /* 0xff8000002d2d7808 */ /* 0x000fe20001800000 */
[----:B------:R-:W-:Y:S01]  /*2990*/  UISETP.GE.AND UP1, UPT, UR50, UR17, UPT ;  /* 0x000000113200728c */ /* 0x000fe2000bf26270 */
[----:B------:R-:W-:Y:S01]  /*29a0*/  FMNMX.FTZ R14, R44, R27, !PT ;  /* 0x0000001b2c0e7209 */ /* 0x000fe20007810000 */
[----:B------:R-:W-:Y:S01]  /*29b0*/  MUFU.EX2 R12, R12 ;  /* 0x0000000c000c7308 */ /* 0x000fe20000000800 */
[----:B------:R-:W-:-:S02]  /*29c0*/  ISETP.GT.AND P3, PT, R2, 0x31, PT ;  /* 0x000000310200780c */ /* 0x000fc40003f64270 */
[----:B------:R-:W-:Y:S02]  /*29d0*/  FSEL R48, R48, -INF , P4 ;  /* 0xff80000030307808 */ /* 0x000fe40002000000 */
[----:B------:R-:W-:Y:S01]  /*29e0*/  FMNMX.FTZ R35, R45, R14, !PT ;  /* 0x0000000e2d237209 */ /* 0x000fe20007810000 */
[----:B------:R-:W-:Y:S01]  /*29f0*/  FFMA.FTZ R14, R31, UR42, -R10 ;  /* 0x0000002a1f0e7c23 */ /* 0x000fe2000801080a */
[----:B------:R-:W-:Y:S01]  /*2a00*/  ISETP.GT.AND P4, PT, R2, 0x38, PT ;  /* 0x000000380200780c */ /* 0x000fe20003f84270 */
[----:B------:R0:W3:Y:S01]  /*2a10*/  MUFU.EX2 R27, R39 ;  /* 0x00000027001b7308 */ /* 0x0000e20000000800 */
[----:B------:R-:W-:Y:S02]  /*2a20*/  FSEL R49, R49, -INF , P3 ;  /* 0xff80000031317808 */ /* 0x000fe40001800000 */
[----:B--2---:R-:W-:Y:S02]  /*2a30*/  FMNMX.FTZ R20, R48, R35, !PT ;  /* 0x0000002330147209 */ /* 0x004fe40007810000 */
[----:B------:R-:W-:-:S02]  /*2a40*/  ISETP.GT.AND P3, PT, R2, 0x39, PT ;  /* 0x000000390200780c */ /* 0x000fc40003f64270 */
[----:B------:R-:W-:Y:S01]  /*2a50*/  FSEL R52, R52, -INF , P4 ;  /* 0xff80000034347808 */ /* 0x000fe20002000000 */
[----:B------:R-:W-:Y:S01]  /*2a60*/  MUFU.EX2 R14, R14 ;  /* 0x0000000e000e7308 */ /* 0x000fe20000000800 */
[----:B------:R-:W-:Y:S01]  /*2a70*/  FMNMX.FTZ R31, R49, R20, !PT ;  /* 0x00000014311f7209 */ /* 0x000fe20007810000 */
[----:B0-----:R-:W-:Y:S01]  /*2a80*/  FFMA.FTZ R39, R70, UR42, -R10 ;  /* 0x0000002a46277c23 */ /* 0x001fe2000801080a */
[----:B------:R-:W-:Y:S02]  /*2a90*/  ISETP.GT.AND P4, PT, R2, 0x40, PT ;  /* 0x000000400200780c */ /* 0x000fe40003f84270 */
[----:B------:R-:W-:Y:S02]  /*2aa0*/  FSEL R53, R53, -INF , P3 ;  /* 0xff80000035357808 */ /* 0x000fe40001800000 */
[----:B------:R-:W-:Y:S01]  /*2ab0*/  FMNMX.FTZ R20, R52, R31, !PT ;  /* 0x0000001f34147209 */ /* 0x000fe20007810000 */
[----:B------:R-:W-:Y:S01]  /*2ac0*/  MUFU.EX2 R15, R15 ;  /* 0x0000000f000f7308 */ /* 0x000fe20000000800 */
[----:B------:R-:W-:-:S02]  /*2ad0*/  ISETP.GT.AND P3, PT, R2, 0x41, PT ;  /* 0x000000410200780c */ /* 0x000fc40003f64270 */
[----:B------:R-:W-:Y:S02]  /*2ae0*/  FSEL R56, R56, -INF , P4 ;  /* 0xff80000038387808 */ /* 0x000fe40002000000 */
[----:B------:R-:W-:Y:S01]  /*2af0*/  FMNMX.FTZ R35, R53, R20, !PT ;  /* 0x0000001435237209 */ /* 0x000fe20007810000 */
[----:B------:R-:W-:Y:S01]  /*2b00*/  FFMA.FTZ R20, R21, UR42, -R10 ;  /* 0x0000002a15147c23 */ /* 0x000fe2000801080a */
[----:B------:R-:W-:Y:S01]  /*2b10*/  ISETP.GT.AND P4, PT, R2, 0x48, PT ;  /* 0x000000480200780c */ /* 0x000fe20003f84270 */
[----:B------:R0:W-:Y:S01]  /*2b20*/  MUFU.EX2 R31, R43 ;  /* 0x0000002b001f7308 */ /* 0x0001e20000000800 */
[----:B------:R-:W-:Y:S02]  /*2b30*/  FSEL R57, R57, -INF , P3 ;  /* 0xff80000039397808 */ /* 0x000fe40001800000 */
[----:B------:R-:W-:Y:S02]  /*2b40*/  FMNMX.FTZ R26, R56, R35, !PT ;  /* 0x00000023381a7209 */ /* 0x000fe40007810000 */
[----:B------:R-:W-:-:S02]  /*2b50*/  ISETP.GT.AND P3, PT, R2, 0x49, PT ;  /* 0x000000490200780c */ /* 0x000fc40003f64270 */
[----:B------:R-:W-:Y:S01]  /*2b60*/  FSEL R60, R60, -INF , P4 ;  /* 0xff8000003c3c7808 */ /* 0x000fe20002000000 */
[----:B------:R-:W-:Y:S01]  /*2b70*/  MUFU.EX2 R20, R20 ;  /* 0x0000001400147308 */ /* 0x000fe20000000800 */
[----:B------:R-:W-:Y:S01]  /*2b80*/  FMNMX.FTZ R21, R57, R26, !PT ;  /* 0x0000001a39157209 */ /* 0x000fe20007810000 */
[----:B0-----:R-:W-:Y:S01]  /*2b90*/  FFMA.FTZ R43, R63, UR42, -R10 ;  /* 0x0000002a3f2b7c23 */ /* 0x001fe2000801080a */
[----:B------:R-:W-:Y:S01]  /*2ba0*/  ISETP.GT.AND P4, PT, R2, 0x50, PT ;  /* 0x000000500200780c */ /* 0x000fe20003f84270 */
[----:B------:R-:W-:Y:S01]  /*2bb0*/  IMAD.U32 R63, RZ, RZ, UR42 ;  /* 0x0000002aff3f7e24 */ /* 0x000fe2000f8e00ff */
[----:B------:R-:W-:Y:S02]  /*2bc0*/  FSEL R61, R61, -INF , P3 ;  /* 0xff8000003d3d7808 */ /* 0x000fe40001800000 */
[----:B------:R-:W-:Y:S01]  /*2bd0*/  FMNMX.FTZ R26, R60, R21, !PT ;  /* 0x000000153c1a7209 */ /* 0x000fe20007810000 */
[----:B------:R-:W-:Y:S01]  /*2be0*/  MUFU.EX2 R13, R13 ;  /* 0x0000000d000d7308 */ /* 0x000fe20000000800 */
[----:B------:R-:W-:-:S02]  /*2bf0*/  ISETP.GT.AND P3, PT, R2, 0x51, PT ;  /* 0x000000510200780c */ /* 0x000fc40003f64270 */
[----:B------:R-:W-:Y:S02]  /*2c00*/  FSEL R64, R64, -INF , P4 ;  /* 0xff80000040407808 */ /* 0x000fe40002000000 */
[----:B------:R-:W-:Y:S02]  /*2c10*/  FMNMX.FTZ R35, R61, R26, !PT ;  /* 0x0000001a3d237209 */ /* 0x000fe40007810000 */
[----:B------:R-:W-:Y:S01]  /*2c20*/  ISETP.GT.AND P4, PT, R2, 0x58, PT ;  /* 0x000000580200780c */ /* 0x000fe20003f84270 */
[----:B------:R-:W-:Y:S01]  /*2c30*/  MUFU.EX2 R21, R47 ;  /* 0x0000002f00157308 */ /* 0x000fe20000000800 */
[----:B------:R-:W-:Y:S02]  /*2c40*/  FSEL R65, R65, -INF , P3 ;  /* 0xff80000041417808 */ /* 0x000fe40001800000 */
[----:B------:R-:W-:Y:S02]  /*2c50*/  FMNMX.FTZ R26, R64, R35, !PT ;  /* 0x00000023401a7209 */ /* 0x000fe40007810000 */
[----:B------:R-:W-:-:S02]  /*2c60*/  ISETP.GT.AND P3, PT, R2, 0x59, PT ;  /* 0x000000590200780c */ /* 0x000fc40003f64270 */
[----:B------:R-:W-:Y:S01]  /*2c70*/  FSEL R68, R68, -INF , P4 ;  /* 0xff80000044447808 */ /* 0x000fe20002000000 */
[----:B------:R-:W-:Y:S01]  /*2c80*/  MUFU.EX2 R11, R11 ;  /* 0x0000000b000b7308 */ /* 0x000fe20000000800 */
[----:B------:R-:W-:Y:S01]  /*2c90*/  FMNMX.FTZ R35, R65, R26, !PT ;  /* 0x0000001a41237209 */ /* 0x000fe20007810000 */
[--C-:B------:R-:W-:Y:S01]  /*2ca0*/  FFMA.FTZ R26, R51, UR42, -R10.reuse ;  /* 0x0000002a331a7c23 */ /* 0x100fe2000801080a */
[----:B------:R-:W-:Y:S01]  /*2cb0*/  ISETP.GT.AND P4, PT, R2, 0x60, PT ;  /* 0x000000600200780c */ /* 0x000fe20003f84270 */
[----:B------:R-:W-:Y:S01]  /*2cc0*/  FFMA.FTZ R51, R78, UR42, -R10 ;  /* 0x0000002a4e337c23 */ /* 0x000fe2000801080a */
        /* <DEDUP_REMOVED lines=19> */
[----:B------:R-:W0:Y:S01]  /*2e00*/  MUFU.EX2 R30, R30 ;  /* 0x0000001e001e7308 */ /* 0x000e220000000800 */
        /* <DEDUP_REMOVED lines=12> */
[----:B------:R-:W-:Y:S02]  /*2ed0*/  FSEL R85, R85, -INF , P3 ;  /* 0xff80000055557808 */ /* 0x000fe40001800000 */
[----:B------:R-:W-:Y:S01]  /*2ee0*/  FMNMX.FTZ R2, R84, R35, !PT ;  /* 0x0000002354027209 */ /* 0x000fe20007810000 */
[----:B------:R-:W-:-:S01]  /*2ef0*/  FFMA.FTZ R35, R66, UR42, -R10 ;  /* 0x0000002a42237c23 */ /* 0x000fc2000801080a */
[----:B-1----:R-:W-:Y:S01]  /*2f00*/  F2FP.SATFINITE.E4M3.F32.PACK_AB_MERGE_C R149, R7, R6, RZ ;  /* 0x000000060795723e */ /* 0x002fe200048070ff */
[----:B------:R-:W-:Y:S01]  /*2f10*/  MUFU.EX2 R34, R34 ;  /* 0x0000002200227308 */ /* 0x000fe20000000800 */
[----:B------:R-:W-:-:S02]  /*2f20*/  FMNMX.FTZ R2, R85, R2, !PT ;  /* 0x0000000255027209 */ /* 0x000fc40007810000 */
[----:B---3--:R-:W-:Y:S02]  /*2f30*/  F2FP.SATFINITE.E4M3.F32.PACK_AB_MERGE_C R151, R27, R12, RZ ;  /* 0x0000000c1b97723e */ /* 0x008fe400048070ff */
[----:B0-----:R-:W-:Y:S01]  /*2f40*/  F2FP.SATFINITE.E4M3.F32.PACK_AB_MERGE_C R147, R30, R13, RZ ;  /* 0x0000000d1e93723e */ /* 0x001fe200048070ff */
[----:B------:R-:W0:Y:S01]  /*2f50*/  SHFL.BFLY PT, R47, R2, 0x2, 0x1f ;  /* 0x0c401f00022f7f89 */ /* 0x000e2200000e0000 */
[----:B------:R-:W-:Y:S01]  /*2f60*/  F2FP.SATFINITE.E4M3.F32.PACK_AB_MERGE_C R149, R5, R4, R149 ;  /* 0x000000040595723e */ /* 0x000fe20004807095 */
[----:B------:R-:W-:Y:S01]  /*2f70*/  MUFU.EX2 R35, R35 ;  /* 0x0000002300237308 */ /* 0x000fe20000000800 */
[----:B------:R-:W-:Y:S02]  /*2f80*/  F2FP.SATFINITE.E4M3.F32.PACK_AB_MERGE_C R151, R9, R8, R151 ;  /* 0x000000080997723e */ /* 0x000fe40004807097 */
[----:B------:R-:W-:Y:S02]  /*2f90*/  F2FP.SATFINITE.E4M3.F32.PACK_AB_MERGE_C R145, R21, R20, RZ ;  /* 0x000000141591723e */ /* 0x000fe400048070ff */
[----:B------:R-:W-:-:S02]  /*2fa0*/  F2FP.SATFINITE.E4M3.F32.PACK_AB_MERGE_C R147, R26, R15, R147 ;  /* 0x0000000f1a93723e */ /* 0x000fc40004807093 */
[----:B------:R-:W-:Y:S01]  /*2fb0*/  F2FP.SATFINITE.E4M3.F32.PACK_AB_MERGE_C R145, R31, R14, R145 ;  /* 0x0000000e1f91723e */ /* 0x000fe20004807091 */
[----:B------:R-:W-:Y:S08]  /*2fc0*/  MUFU.EX2 R46, R46 ;  /* 0x0000002e002e7308 */ /* 0x000ff00000000800 */
[----:B------:R-:W-:Y:S01]  /*2fd0*/  MUFU.EX2 R51, R51 ;  /* 0x0000003300337308 */ /* 0x000fe20000000800 */
[----:B0-----:R-:W-:Y:S01]  /*2fe0*/  FMNMX.FTZ R58, R2, R47, !PT ;  /* 0x0000002f023a7209 */ /* 0x001fe20007810000 */
[----:B------:R-:W-:-:S06]  /*2ff0*/  FFMA.FTZ R47, R74, UR42, -R10 ;  /* 0x0000002a4a2f7c23 */ /* 0x000fcc000801080a */
[----:B------:R-:W-:Y:S01]  /*3000*/  MUFU.EX2 R54, R54 ;  /* 0x0000003600367308 */ /* 0x000fe20000000800 */
[----:B------:R-:W0:Y:S07]  /*3010*/  SHFL.BFLY PT, R59, R58, 0x1, 0x1f ;  /* 0x0c201f003a3b7f89 */ /* 0x000e2e00000e0000 */
[----:B------:R-:W-:Y:S08]  /*3020*/  MUFU.EX2 R47, R47 ;  /* 0x0000002f002f7308 */ /* 0x000ff00000000800 */
[----:B------:R-:W-:Y:S08]  /*3030*/  MUFU.EX2 R50, R50 ;  /* 0x0000003200327308 */ /* 0x000ff00000000800 */
[----:B------:R-:W-:Y:S01]  /*3040*/  MUFU.EX2 R55, R55 ;  /* 0x0000003700377308 */ /* 0x000fe20000000800 */
[----:B0-----:R-:W-:Y:S01]  /*3050*/  FMNMX.FTZ R2, R58, R59, !PT ;  /* 0x0000003b3a027209 */ /* 0x001fe20007810000 */
[--C-:B------:R-:W-:Y:S01]  /*3060*/  FFMA.FTZ R58, R83, UR42, -R10.reuse ;  /* 0x0000002a533a7c23 */ /* 0x100fe2000801080a */
[----:B------:R-:W-:-:S01]  /*3070*/  FFMA.FTZ R59, R86, UR42, -R10 ;  /* 0x0000002a563b7c23 */ /* 0x000fc2000801080a */
[----:B------:R-:W-:Y:S01]  /*3080*/  FFMA.FTZ R10, R87, UR42, -R10 ;  /* 0x0000002a570a7c23 */ /* 0x000fe2000801080a */
[C---:B------:R-:W-:Y:S01]  /*3090*/  FSETP.NEU.FTZ.AND P3, PT, R2.reuse, -INF , PT ;  /* 0xff8000000200780b */ /* 0x040fe20003f7d000 */
[----:B------:R-:W-:-:S02]  /*30a0*/  FFMA.FTZ R62, R2, R63, -8 ;  /* 0xc1000000023e7423 */ /* 0x000fc4000001003f */
[----:B------:R-:W-:Y:S03]  /*30b0*/  MUFU.EX2 R58, R58 ;  /* 0x0000003a003a7308 */ /* 0x000fe60000000800 */
        /* <DEDUP_REMOVED lines=34> */
[----:B------:R-:W-:Y:S01]  /*32e0*/  FFMA.FTZ R68, R68, UR42, -R62 ;  /* 0x0000002a44447c23 */ /* 0x000fe2000801083e */
[----:B------:R-:W-:-:S01]  /*32f0*/  FADD.FTZ R74, R12, R57 ;  /* 0x000000390c4a7221 */ /* 0x000fc20000010000 */
[--C-:B------:R-:W-:Y:S01]  /*3300*/  FFMA.FTZ R69, R69, UR42, -R62.reuse ;  /* 0x0000002a45457c23 */ /* 0x100fe2000801083e */
[----:B------:R-:W-:-:S01]  /*3310*/  FFMA.FTZ R73, R73, UR42, -R62 ;  /* 0x0000002a49497c23 */ /* 0x000fc2000801083e */
[----:B------:R-:W-:Y:S01]  /*3320*/  FFMA.FTZ R76, R76, UR42, -R62 ;  /* 0x0000002a4c4c7c23 */ /* 0x000fe2000801083e */
[----:B------:R-:W-:-:S01]  /*3330*/  FADD.FTZ R71, R27, R74 ;  /* 0x0000004a1b477221 */ /* 0x000fc20000010000 */
[----:B------:R-:W0:Y:S01]  /*3340*/  MUFU.EX2 R28, R28 ;  /* 0x0000001c001c7308 */ /* 0x000e220000000800 */
[----:B-1----:R-:W-:-:S01]  /*3350*/  FADD.FTZ R49, R63, R48 ;  /* 0x000000303f317221 */ /* 0x002fc20000010000 */
[----:B------:R-:W-:-:S02]  /*3360*/  @!P1 VIADD R48, R3, 0x19c40 ;  /* 0x00019c4003309836 */ /* 0x000fc40000000000 */
[----:B------:R-:W-:-:S01]  /*3370*/  FFMA.FTZ R77, R77, UR42, -R62 ;  /* 0x0000002a4d4d7c23 */ /* 0x000fc2000801083e */
[--C-:B------:R-:W-:Y:S01]  /*3380*/  FFMA.FTZ R80, R80, UR42, -R62.reuse ;  /* 0x0000002a50507c23 */ /* 0x100fe2000801083e */
[----:B------:R-:W-:-:S01]  /*3390*/  FFMA.FTZ R81, R81, UR42, -R62 ;  /* 0x0000002a51517c23 */ /* 0x000fc2000801083e */
[----:B------:R-:W-:Y:S01]  /*33a0*/  F2FP.SATFINITE.E4M3.F32.PACK_AB_MERGE_C R8, R54, R51, RZ ;  /* 0x000000333608723e */ /* 0x000fe200048070ff */
[----:B------:R-:W-:-:S01]  /*33b0*/  FFMA.FTZ R84, R84, UR42, -R62 ;  /* 0x0000002a54547c23 */ /* 0x000fc2000801083e */
[----:B------:R-:W1:Y:S01]  /*33c0*/  MUFU.EX2 R29, R29 ;  /* 0x0000001d001d7308 */ /* 0x000e620000000800 */
[----:B--2---:R-:W-:-:S01]  /*33d0*/  FADD.FTZ R49, R66, R49 ;  /* 0x0000003142317221 */ /* 0x004fc20000010000 */
[----:B------:R-:W-:Y:S02]  /*33e0*/  @!P1 PRMT R48, RZ, 0x654, R48 ;  /* 0x00000654ff309816 */ /* 0x000fe40000000030 */
[----:B------:R-:W-:Y:S02]  /*33f0*/  F2FP.SATFINITE.E4M3.F32.PACK_AB_MERGE_C R137, R50, R47, R8 ;  /* 0x0000002f3289723e */ /* 0x000fe40004807008 */
[----:B------:R2:W-:Y:S01]  /*3400*/  @!P1 SYNCS.ARRIVE.TRANS64.RED.A1T0 RZ, [R48+URZ], RZ ;  /* 0x000000ff30ff99a7 */ /* 0x0005e2000810043f */
[----:B------:R-:W-:Y:S01]  /*3410*/  F2FP.SATFINITE.E4M3.F32.PACK_AB_MERGE_C R63, R66, R63, RZ ;  /* 0x0000003f423f723e */ /* 0x000fe200048070ff */
[----:B------:R-:W3:Y:S01]  /*3420*/  MUFU.EX2 R36, R36 ;  /* 0x0000002400247308 */ /* 0x000ee20000000800 */
[----:B0-----:R-:W-:-:S02]  /*3430*/  FADD.FTZ R56, R28, R49 ;  /* 0x000000311c387221 */ /* 0x001fc40000010000 */
[----:B------:R-:W-:-:S05]  /*3440*/  F2FP.SATFINITE.E4M3.F32.PACK_AB_MERGE_C R148, R25, R24, R63 ;  /* 0x000000181994723e */ /* 0x000fca000480703f */
[----:B------:R-:W0:Y:S01]  /*3450*/  MUFU.EX2 R37, R37 ;  /* 0x0000002500257308 */ /* 0x000e220000000800 */
[----:B-1----:R-:W-:-:S07]  /*3460*/  FADD.FTZ R49, R29, R56 ;  /* 0x000000381d317221 */ /* 0x002fce0000010000 */
[----:B------:R-:W1:Y:S01]  /*3470*/  MUFU.EX2 R32, R32 ;  /* 0x0000002000207308 */ /* 0x000e620000000800 */
[----:B---3--:R-:W-:-:S01]  /*3480*/  FADD.FTZ R56, R36, R49 ;  /* 0x0000003124387221 */ /* 0x008fc20000010000 */
[--C-:B------:R-:W-:Y:S01]  /*3490*/  FFMA.FTZ R49, R72, UR42, -R62.reuse ;  /* 0x0000002a48317c23 */ /* 0x100fe2000801083e */
[----:B------:R-:W-:-:S05]  /*34a0*/  FFMA.FTZ R62, R85, UR42, -R62 ;  /* 0x0000002a553e7c23 */ /* 0x000fca000801083e */
[----:B------:R-:W3:Y:S01]  /*34b0*/  MUFU.EX2 R33, R33 ;  /* 0x0000002100217308 */ /* 0x000ee20000000800 */
[----:B0-----:R-:W-:-:S01]  /*34c0*/  FADD.FTZ R57, R37, R56 ;  /* 0x0000003825397221 */ /* 0x001fc20000010000 */
[----:B------:R-:W-:-:S04]  /*34d0*/  F2FP.SATFINITE.E4M3.F32.PACK_AB_MERGE_C R36, R37, R36, RZ ;  /* 0x000000242524723e */ /* 0x000fc800048070ff */
[----:B------:R-:W-:Y:S02]  /*34e0*/  F2FP.SATFINITE.E4M3.F32.PACK_AB_MERGE_C R150, R29, R28, R36 ;  /* 0x0000001c1d96723e */ /* 0x000fe40004807024 */
[----:B------:R-:W0:Y:S01]  /*34f0*/  MUFU.EX2 R67, R67 ;  /* 0x0000004300437308 */ /* 0x000e220000000800 */
[----:B-1----:R-:W-:-:S07]  /*3500*/  FADD.FTZ R56, R32, R57 ;  /* 0x0000003920387221 */ /* 0x002fce0000010000 */
[----:B------:R-:W1:Y:S01]  /*3510*/  MUFU.EX2 R70, R70 ;  /* 0x0000004600467308 */ /* 0x000e620000000800 */
[----:B---3--:R-:W-:-:S07]  /*3520*/  FADD.FTZ R56, R33, R56 ;  /* 0x0000003821387221 */ /* 0x008fce0000010000 */
[----:B------:R3:W-:Y:S08]  /*3530*/  MUFU.EX2 R3, R64 ;  /* 0x0000004000037308 */ /* 0x0007f00000000800 */
[----:B------:R-:W4:Y:S01]  /*3540*/  MUFU.EX2 R40, R40 ;  /* 0x0000002800287308 */ /* 0x000f220000000800 */
[----:B---3--:R-:W-:-:S04]  /*3550*/  FADD.FTZ R64, R14, R71 ;  /* 0x000000470e407221 */ /* 0x008fc80000010000 */
[----:B------:R-:W-:-:S03]  /*3560*/  FADD.FTZ R57, R31, R64 ;  /* 0x000000401f397221 */ /* 0x000fc60000010000 */
[----:B------:R-:W3:Y:S01]  /*3570*/  MUFU.EX2 R41, R41 ;  /* 0x0000002900297308 */ /* 0x000ee20000000800 */
[----:B------:R-:W-:-:S01]  /*3580*/  FADD.FTZ R64, R20, R57 ;  /* 0x0000003914407221 */ /* 0x000fc20000010000 */
[----:B0-----:R-:W-:Y:S01]  /*3590*/  FADD.FTZ R57, R67, R56 ;  /* 0x0000003843397221 */ /* 0x001fe20000010000 */
[C---:B-1----:R-:W-:Y:S02]  /*35a0*/  F2FP.SATFINITE.E4M3.F32.PACK_AB_MERGE_C R67, R70.reuse, R67, RZ ;  /* 0x000000434643723e */ /* 0x042fe400048070ff */
[----:B------:R-:W-:Y:S01]  /*35b0*/  FADD.FTZ R64, R21, R64 ;  /* 0x0000004015407221 */ /* 0x000fe20000010000 */
[----:B------:R-:W-:-:S01]  /*35c0*/  FADD.FTZ R57, R70, R57 ;  /* 0x0000003946397221 */ /* 0x000fc20000010000 */
[----:B------:R-:W-:Y:S01]  /*35d0*/  F2FP.SATFINITE.E4M3.F32.PACK_AB_MERGE_C R144, R33, R32, R67 ;  /* 0x000000202190723e */ /* 0x000fe20004807043 */
[----:B------:R-:W0:Y:S02]  /*35e0*/  MUFU.EX2 R52, R52 ;  /* 0x0000003400347308 */ /* 0x000e240000000800 */
[----:B----4-:R-:W-:-:S06]  /*35f0*/  FADD.FTZ R56, R40, R57 ;  /* 0x0000003928387221 */ /* 0x010fcc0000010000 */
[----:B------:R-:W1:Y:S01]  /*3600*/  MUFU.EX2 R53, R53 ;  /* 0x0000003500357308 */ /* 0x000e620000000800 */
[----:B---3--:R-:W-:-:S07]  /*3610*/  FADD.FTZ R7, R41, R56 ;  /* 0x0000003829077221 */ /* 0x008fce0000010000 */
[----:B--2---:R2:W-:Y:S01]  /*3620*/  MUFU.EX2 R48, R65 ;  /* 0x0000004100307308 */ /* 0x0045e20000000800 */
[----:B0-----:R-:W-:-:S07]  /*3630*/  FADD.FTZ R12, R52, R7 ;  /* 0x00000007340c7221 */ /* 0x001fce0000010000 */
[----:B------:R-:W0:Y:S01]  /*3640*/  MUFU.EX2 R44, R44 ;  /* 0x0000002c002c7308 */ /* 0x000e220000000800 */
[----:B--2---:R-:W-:-:S01]  /*3650*/  FADD.FTZ R65, R15, R64 ;  /* 0x000000400f417221 */ /* 0x004fc20000010000 */
[C---:B-1----:R-:W-:Y:S01]  /*3660*/  FADD.FTZ R7, R53.reuse, R12 ;  /* 0x0000000c35077221 */ /* 0x042fe20000010000 */
[----:B------:R-:W-:Y:S02]  /*3670*/  F2FP.SATFINITE.E4M3.F32.PACK_AB_MERGE_C R52, R53, R52, RZ ;  /* 0x000000343534723e */ /* 0x000fe400048070ff */
[----:B------:R-:W-:Y:S02]  /*3680*/  FADD.FTZ R64, R26, R65 ;  /* 0x000000411a407221 */ /* 0x000fe40000010000 */
[----:B------:R-:W-:Y:S01]  /*3690*/  F2FP.SATFINITE.E4M3.F32.PACK_AB_MERGE_C R146, R41, R40, R52 ;  /* 0x000000282992723e */ /* 0x000fe20004807034 */
[----:B------:R-:W1:Y:S01]  /*36a0*/  MUFU.EX2 R45, R45 ;  /* 0x0000002d002d7308 */ /* 0x000e620000000800 */
[----:B------:R-:W-:-:S04]  /*36b0*/  FADD.FTZ R27, R13, R64 ;  /* 0x000000400d1b7221 */ /* 0x000fc80000010000 */
[----:B------:R-:W-:-:S03]  /*36c0*/  FADD.FTZ R30, R30, R27 ;  /* 0x0000001b1e1e7221 */ /* 0x000fc60000010000 */
[----:B------:R-:W2:Y:S01]  /*36d0*/  MUFU.EX2 R60, R60 ;  /* 0x0000003c003c7308 */ /* 0x000ea20000000800 */
[----:B------:R-:W-:-:S01]  /*36e0*/  FADD.FTZ R13, R11, R30 ;  /* 0x0000001e0b0d7221 */ /* 0x000fc20000010000 */
[----:B0-----:R-:W-:-:S03]  /*36f0*/  FADD.FTZ R12, R44, R7 ;  /* 0x000000072c0c7221 */ /* 0x001fc60000010000 */
[----:B------:R-:W-:-:S03]  /*3700*/  FADD.FTZ R13, R34, R13 ;  /* 0x0000000d220d7221 */ /* 0x000fc60000010000 */
[----:B------:R-:W0:Y:S01]  /*3710*/  MUFU.EX2 R61, R61 ;  /* 0x0000003d003d7308 */ /* 0x000e220000000800 */
[----:B-1----:R-:W-:-:S01]  /*3720*/  FADD.FTZ R7, R45, R12 ;  /* 0x0000000c2d077221 */ /* 0x002fc20000010000 */
[----:B------:R-:W-:Y:S01]  /*3730*/  FADD.FTZ R12, R38, R13 ;  /* 0x0000000d260c7221 */ /* 0x000fe20000010000 */
[----:B------:R-:W-:-:S03]  /*3740*/  F2FP.SATFINITE.E4M3.F32.PACK_AB_MERGE_C R38, R43, R38, RZ ;  /* 0x000000262b26723e */ /* 0x000fc600048070ff */
[----:B------:R-:W-:Y:S01]  /*3750*/  FADD.FTZ R12, R43, R12 ;  /* 0x0000000c2b0c7221 */ /* 0x000fe20000010000 */
[----:B------:R-:W-:Y:S01]  /*3760*/  F2FP.SATFINITE.E4M3.F32.PACK_AB_MERGE_C R141, R34, R11, R38 ;  /* 0x0000000b228d723e */ /* 0x000fe20004807026 */
[----:B------:R-:W1:Y:S01]  /*3770*/  MUFU.EX2 R68, R68 ;  /* 0x0000004400447308 */ /* 0x000e620000000800 */
[----:B--2---:R-:W-:-:S01]  /*3780*/  FADD.FTZ R4, R60, R7 ;  /* 0x000000073c047221 */ /* 0x004fc20000010000 */
[----:B------:R-:W-:-:S06]  /*3790*/  FADD.FTZ R7, R35, R12 ;  /* 0x0000000c23077221 */ /* 0x000fcc0000010000 */
[----:B------:R-:W2:Y:S01]  /*37a0*/  MUFU.EX2 R69, R69 ;  /* 0x0000004500457308 */ /* 0x000ea20000000800 */
[----:B0-----:R-:W-:-:S01]  /*37b0*/  FADD.FTZ R4, R61, R4 ;  /* 0x000000043d047221 */ /* 0x001fc20000010000 */
[----:B------:R-:W-:-:S03]  /*37c0*/  F2FP.SATFINITE.E4M3.F32.PACK_AB_MERGE_C R60, R61, R60, RZ ;  /* 0x0000003c3d3c723e */ /* 0x000fc600048070ff */
[----:B------:R-:W-:Y:S01]  /*37d0*/  FADD.FTZ R5, R3, R4 ;  /* 0x0000000403057221 */ /* 0x000fe20000010000 */
[----:B------:R-:W-:-:S01]  /*37e0*/  FADD.FTZ R4, R42, R7 ;  /* 0x000000072a047221 */ /* 0x000fc20000010000 */
[----:B------:R-:W-:Y:S01]  /*37f0*/  F2FP.SATFINITE.E4M3.F32.PACK_AB_MERGE_C R140, R45, R44, R60 ;  /* 0x0000002c2d8c723e */ /* 0x000fe2000480703c */
[----:B------:R-:W0:Y:S01]  /*3800*/  MUFU.EX2 R49, R49 ;  /* 0x0000003100317308 */ /* 0x000e220000000800 */
[----:B------:R-:W-:-:S01]  /*3810*/  FADD.FTZ R5, R48, R5 ;  /* 0x0000000530057221 */ /* 0x000fc20000010000 */
[----:B------:R-:W-:Y:S01]  /*3820*/  FADD.FTZ R7, R39, R4 ;  /* 0x0000000427077221 */ /* 0x000fe20000010000 */
[----:B------:R-:W-:Y:S02]  /*3830*/  F2FP.SATFINITE.E4M3.F32.PACK_AB_MERGE_C R39, R46, R39, RZ ;  /* 0x000000272e27723e */ /* 0x000fe400048070ff */
[----:B-1----:R-:W-:Y:S01]  /*3840*/  FADD.FTZ R4, R68, R5 ;  /* 0x0000000544047221 */ /* 0x002fe20000010000 */
[----:B------:R-:W-:-:S01]  /*3850*/  FADD.FTZ R46, R46, R7 ;  /* 0x000000072e2e7221 */ /* 0x000fc20000010000 */
[----:B------:R-:W-:Y:S01]  /*3860*/  F2FP.SATFINITE.E4M3.F32.PACK_AB_MERGE_C R143, R42, R35, R39 ;  /* 0x000000232a8f723e */ /* 0x000fe20004807027 */
[----:B------:R-:W1:Y:S01]  /*3870*/  MUFU.EX2 R6, R73 ;  /* 0x0000004900067308 */ /* 0x000e620000000800 */
[----:B--2---:R-:W-:-:S01]  /*3880*/  FADD.FTZ R4, R69, R4 ;  /* 0x0000000445047221 */ /* 0x004fc20000010000 */
[----:B------:R-:W-:Y:S01]  /*3890*/  FADD.FTZ R7, R47, R46 ;  /* 0x0000002e2f077221 */ /* 0x000fe20000010000 */
[----:B------:R-:W-:-:S03]  /*38a0*/  F2FP.SATFINITE.E4M3.F32.PACK_AB_MERGE_C R68, R69, R68, RZ ;  /* 0x000000444544723e */ /* 0x000fc600048070ff */
[----:B------:R-:W-:Y:S01]  /*38b0*/  FADD.FTZ R50, R50, R7 ;  /* 0x0000000732327221 */ /* 0x000fe20000010000 */
[----:B------:R-:W-:Y:S01]  /*38c0*/  F2FP.SATFINITE.E4M3.F32.PACK_AB_MERGE_C R142, R48, R3, R68 ;  /* 0x00000003308e723e */ /* 0x000fe20004807044 */
[----:B------:R-:W2:Y:S01]  /*38d0*/  MUFU.EX2 R76, R76 ;  /* 0x0000004c004c7308 */ /* 0x000ea20000000800 */
[----:B0-----:R-:W-:-:S01]  /*38e0*/  FADD.FTZ R5, R49, R4 ;  /* 0x0000000431057221 */ /* 0x001fc20000010000 */
[----:B------:R-:W-:-:S04]  /*38f0*/  FADD.FTZ R51, R51, R50 ;  /* 0x0000003233337221 */ /* 0x000fc80000010000 */
[----:B------:R-:W-:Y:S02]  /*3900*/  FADD.FTZ R54, R54, R51 ;  /* 0x0000003336367221 */ /* 0x000fe40000010000 */
[----:B------:R-:W0:Y:S01]  /*3910*/  MUFU.EX2 R77, R77 ;  /* 0x0000004d004d7308 */ /* 0x000e220000000800 */
[----:B-1----:R-:W-:-:S07]  /*3920*/  FADD.FTZ R7, R6, R5 ;  /* 0x0000000506077221 */ /* 0x002fce0000010000 */
[----:B------:R-:W-:Y:S01]  /*3930*/  MUFU.EX2 R59, R59 ;  /* 0x0000003b003b7308 */ /* 0x000fe20000000800 */
[----:B--2---:R-:W-:-:S01]  /*3940*/  FADD.FTZ R4, R76, R7 ;  /* 0x000000074c047221 */ /* 0x004fc20000010000 */
[----:B------:R-:W-:-:S06]  /*3950*/  FADD.FTZ R7, R55, R54 ;  /* 0x0000003637077221 */ /* 0x000fcc0000010000 */
[----:B------:R-:W1:Y:S01]  /*3960*/  MUFU.EX2 R10, R10 ;  /* 0x0000000a000a7308 */ /* 0x000e620000000800 */
[C---:B0-----:R-:W-:Y:S01]  /*3970*/  F2FP.SATFINITE.E4M3.F32.PACK_AB_MERGE_C R76, R77.reuse, R76, RZ ;  /* 0x0000004c4d4c723e */ /* 0x041fe200048070ff */
[----:B------:R-:W-:-:S03]  /*3980*/  FADD.FTZ R77, R77, R4 ;  /* 0x000000044d4d7221 */ /* 0x000fc60000010000 */
[----:B------:R-:W-:-:S03]  /*3990*/  F2FP.SATFINITE.E4M3.F32.PACK_AB_MERGE_C R136, R6, R49, R76 ;  /* 0x000000310688723e */ /* 0x000fc6000480704c */
[----:B------:R-:W0:Y:S08]  /*39a0*/  MUFU.EX2 R80, R80 ;  /* 0x0000005000507308 */ /* 0x000e300000000800 */
[----:B------:R-:W2:Y:S01]  /*39b0*/  MUFU.EX2 R81, R81 ;  /* 0x0000005100517308 */ /* 0x000ea20000000800 */
[----:B-1----:R-:W-:-:S04]  /*39c0*/  F2FP.SATFINITE.E4M3.F32.PACK_AB_MERGE_C R8, R10, R59, RZ ;  /* 0x0000003b0a08723e */ /* 0x002fc800048070ff */
[C---:B------:R-:W-:Y:S01]  /*39d0*/  F2FP.SATFINITE.E4M3.F32.PACK_AB_MERGE_C R139, R58.reuse, R55, R8 ;  /* 0x000000373a8b723e */ /* 0x040fe20004807008 */
[----:B------:R-:W-:-:S02]  /*39e0*/  FADD.FTZ R58, R58, R7 ;  /* 0x000000073a3a7221 */ /* 0x000fc40000010000 */
[----:B------:R-:W1:Y:S01]  /*39f0*/  MUFU.EX2 R84, R84 ;  /* 0x0000005400547308 */ /* 0x000e620000000800 */
[----:B0-----:R-:W-:-:S01]  /*3a00*/  FADD.FTZ R4, R80, R77 ;  /* 0x0000004d50047221 */ /* 0x001fc20000010000 */
[----:B------:R-:W-:-:S04]  /*3a10*/  FADD.FTZ R3, R59, R58 ;  /* 0x0000003a3b037221 */ /* 0x000fc80000010000 */
[----:B------:R-:W-:Y:S02]  /*3a20*/  FADD.FTZ R3, R10, R3 ;  /* 0x000000030a037221 */ /* 0x000fe40000010000 */
[----:B------:R-:W0:Y:S01]  /*3a30*/  MUFU.EX2 R5, R62 ;  /* 0x0000003e00057308 */ /* 0x000e220000000800 */
[----:B--2---:R-:W-:-:S04]  /*3a40*/  FADD.FTZ R7, R81, R4 ;  /* 0x0000000451077221 */ /* 0x004fc80000010000 */
[----:B-1----:R-:W-:Y:S01]  /*3a50*/  FADD.FTZ R4, R84, R7 ;  /* 0x0000000754047221 */ /* 0x002fe20000010000 */
[----:B0-----:R-:W-:-:S03]  /*3a60*/  F2FP.SATFINITE.E4M3.F32.PACK_AB_MERGE_C R8, R5, R84, RZ ;  /* 0x000000540508723e */ /* 0x001fc600048070ff */
[----:B------:R-:W-:Y:S01]  /*3a70*/  FADD.FTZ R4, R5, R4 ;  /* 0x0000000405047221 */ /* 0x000fe20000010000 */
[----:B------:R-:W-:Y:S01]  /*3a80*/  F2FP.SATFINITE.E4M3.F32.PACK_AB_MERGE_C R138, R81, R80, R8 ;  /* 0x00000050518a723e */ /* 0x000fe20004807008 */
[----:B------:R-:W-:Y:S06]  /*3a90*/  @!P3 BRA `(.L_x_1588) ;  /* 0x000000240048b947 */ /* 0x000fec0003800000 */
[----:B------:R-:W-:Y:S01]  /*3aa0*/  IMAD.MOV.U32 R5, RZ, RZ, R0 ;  /* 0x000000ffff057224 */ /* 0x000fe200078e0000 */
[----:B------:R-:W-:Y:S01]  /*3ab0*/  UMOV UR18, UR37 ;  /* 0x0000002500127c82 */ /* 0x000fe20008000000 */
[----:B------:R-:W-:Y:S01]  /*3ac0*/  IMAD.MOV.U32 R6, RZ, RZ, R2 ;  /* 0x000000ffff067224 */ /* 0x000fe200078e0002 */
[----:B------:R-:W-:Y:S01]  /*3ad0*/  UMOV UR19, UR38 ;  /* 0x0000002600137c82 */ /* 0x000fe20008000000 */
[----:B------:R-:W-:Y:S01]  /*3ae0*/  IMAD.MOV.U32 R135, RZ, RZ, RZ ;  /* 0x000000ffff877224 */ /* 0x000fe200078e00ff */
[----:B------:R-:W-:-:S06]  /*3af0*/  ULDC UR20, c[0x0][0x288] ;  /* 0x0000a20000147ab9 */ /* 0x000fcc0000000800 */
.L_x_1598:
[----:B------:R-:W-:-:S04]  /*3b00*/  UISETP.NE.AND UP1, UPT, UR19, 0x1, UPT ;  /* 0x000000011300788c */ /* 0x000fc8000bf25270 */
[----:B------:R-:W-:-:S04]  /*3b10*/  USEL UR37, URZ, 0x1, UP1 ;  /* 0x000000013f257887 */ /* 0x000fc80008800000 */
[----:B------:R-:W-:Y:S01]  /*3b20*/  ULOP3.LUT UR37, UR18, UR37, URZ, 0x3c, !UPT ;  /* 0x0000002512257292 */ /* 0x000fe2000f8e3c3f */
[----:B------:R-:W-:Y:S11]  /*3b30*/  @!P0 BRA `(.L_x_1589) ;  /* 0x0000000000048947 */ /* 0x000ff60003800000 */
[----:B------:R-:W-:Y:S01]  /*3b40*/  BPT.TRAP 0x1 ;  /* 0x000000040000795c */ /* 0x000fe20000300000 */
.L_x_1589:
        /* <DEDUP_REMOVED lines=9> */
.L_x_1590:
[----:B-1----:R-:W-:Y:S05]  /*3be0*/  @P3 BRA `(.L_x_1591) ;  /* 0x0000000000083947 */ /* 0x002fea0003800000 */
[----:B------:R-:W1:Y:S02]  /*3bf0*/  SYNCS.PHASECHK.TRANS64.TRYWAIT P3, [UR21+0x19c30], R0 ;  /* 0x019c3000ff0075a7 */ /* 0x000e640008060155 */
[----:B-1----:R-:W-:Y:S05]  /*3c00*/  @!P3 BRA `(.L_x_1592) ;  /* 0x000000a40000b947 */ /* 0x002fea0003800000 */
.L_x_1591:
        /* <DEDUP_REMOVED lines=17> */
.L_x_1593:
[----:B------:R-:W-:Y:S01]  /*3d20*/  ULEA UR11, UR19, UR45, 0x3 ;  /* 0x0000002d130b7291 */ /* 0x000fe2000f8e183f */
[----:B01----:R-:W-:-:S05]  /*3d30*/  IMAD.U32 R0, RZ, RZ, UR18 ;  /* 0x00000012ff007e24 */ /* 0x003fca000f8e00ff */
[----:B------:R-:W-:-:S04]  /*3d40*/  SHF.L.U32 R0, R0, 0x1f, RZ ;  /* 0x0000001f00007819 */ /* 0x000fc800000006ff */
[----:B------:R0:W1:Y:S01]  /*3d50*/  SYNCS.PHASECHK.TRANS64.TRYWAIT P3, [UR11+0x19c50], R0 ;  /* 0x019c5000ff0075a7 */ /* 0x000062000806014b */
[----:B------:R-:W-:Y:S05]  /*3d60*/  @!P0 BRA `(.L_x_1594) ;  /* 0x0000000000048947 */ /* 0x000fea0003800000 */
[----:B------:R-:W-:Y:S01]  /*3d70*/  BPT.TRAP 0x1 ;  /* 0x000000040000795c */ /* 0x000fe20000300000 */
.L_x_1594:
[----:B-1----:R-:W-:Y:S05]  /*3d80*/  @P3 BRA `(.L_x_1595) ;  /* 0x0000000000083947 */ /* 0x002fea0003800000 */
[----:B------:R-:W1:Y:S02]  /*3d90*/  SYNCS.PHASECHK.TRANS64.TRYWAIT P3, [UR11+0x19c50], R0 ;  /* 0x019c5000ff0075a7 */ /* 0x000e64000806014b */
[----:B-1----:R-:W-:Y:S05]  /*3da0*/  @!P3 BRA `(.L_x_1596) ;  /* 0x000000a000b0b947 */ /* 0x002fea0003800000 */
.L_x_1595:
[----:B------:R-:W-:Y:S01]  /*3db0*/  UIADD3 UR6, UR45, 0x3000, URZ ;  /* 0x000030002d067890 */ /* 0x000fe2000fffe03f */
[----:B------:R-:W-:Y:S01]  /*3dc0*/  WARPGROUP.ARRIVE ;  /* 0x00000000000079c5 */ /* 0x000fe20000000000 */
[----:B------:R-:W-:Y:S01]  /*3dd0*/  UMOV UR7, 0x40000040 ;  /* 0x4000004000077882 */ /* 0x000fe20000000000 */
[----:B------:R-:W-:Y:S01]  /*3de0*/  VIADD R8, R17, UR43 ;  /* 0x0000002b11087c36 */ /* 0x000fe20008000000 */
[----:B------:R-:W-:Y:S01]  /*3df0*/  USHF.R.U32.HI UR6, URZ, 0x4, UR6 ;  /* 0x000000043f067899 */ /* 0x000fe20008011606 */
[----:B------:R-:W2:Y:S01]  /*3e00*/  LDC R9, c[0x0][0x2f0] ;  /* 0x0000bc00ff097b82 */ /* 0x000ea20000000800 */
[----:B------:R-:W-:Y:S02]  /*3e10*/  IMAD.MOV.U32 R11, RZ, RZ, -0x2 ;  /* 0xfffffffeff0b7424 */ /* 0x000fe400078e00ff */
[----:B------:R-:W-:Y:S01]  /*3e20*/  ULOP3.LUT UR6, UR6, 0x3fff, URZ, 0xc0, !UPT ;  /* 0x00003fff06067892 */ /* 0x000fe2000f8ec03f */
[----:B------:R-:W-:-:S03]  /*3e30*/  IMAD.U32 R13, RZ, RZ, UR42 ;  /* 0x0000002aff0d7e24 */ /* 0x000fc6000f8e00ff */
[----:B------:R-:W-:-:S04]  /*3e40*/  ULOP3.LUT UR6, UR6, 0x10000, URZ, 0xfc, !UPT ;  /* 0x0001000006067892 */ /* 0x000fc8000f8efc3f */
[----:B------:R-:W-:-:S07]  /*3e50*/  UIMAD UR10, UR19, 0x300, UR6 ;  /* 0x00000300130a78a4 */ /* 0x000fce000f8e0206 */
[----:B------:R-:W-:Y:S02]  /*3e60*/  UMOV UR6, UR10 ;  /* 0x0000000a00067c82 */ /* 0x000fe40008000000 */
[----:B------:R-:W-:Y:S01]  /*3e70*/  QGMMA.64x96x32.F32.E4M3.E4M3 R88, R148, gdesc[UR4], R88, gsb0 ;  /* 0x0160000494587df3 */ /* 0x000fe20008000858 */
[----:B------:R-:W-:Y:S01]  /*3e80*/  @UP0 ULDC UR6, c[0x0][0x44c] ;  /* 0x0001130000060ab9 */ /* 0x000fe20000000800 */
[----:B------:R-:W-:Y:S01]  /*3e90*/  UMOV UR7, 0x40000040 ;  /* 0x4000004000077882 */ /* 0x000fe20000000000 */
[----:B01----:R-:W-:Y:S01]  /*3ea0*/  @P2 IMAD.HI.U32 R0, R8, UR6, RZ ;  /* 0x0000000608002c27 */ /* 0x003fe2000f8e00ff */
[----:B------:R-:W-:-:S04]  /*3eb0*/  @UP0 ULDC UR6, c[0x0][0x450] ;  /* 0x0001140000060ab9 */ /* 0x000fc80000000800 */
[----:B------:R-:W-:Y:S01]  /*3ec0*/  @P2 SHF.R.U32.HI R8, RZ, UR6, R0 ;  /* 0x00000006ff082c19 */ /* 0x000fe20008011600 */
[----:B------:R-:W-:Y:S02]  /*3ed0*/  UMOV UR6, 0xffffff80 ;  /* 0xffffff8000067882 */ /* 0x000fe40000000000 */
[----:B------:R-:W-:Y:S02]  /*3ee0*/  UIMAD UR6, UR50, UR6, 0x1 ;  /* 0x00000001320674a4 */ /* 0x000fe4000f8e0206 */
[----:B------:R-:W0:Y:S04]  /*3ef0*/  SHFL.IDX PT, R7, R8, RZ, 0x1c1f ;  /* 0x001c1fff08077589 */ /* 0x000e2800000e0000 */
[----:B------:R-:W-:Y:S01]  /*3f00*/  IMAD R0, R16, R11, UR6 ;  /* 0x0000000610007e24 */ /* 0x000fe2000f8e020b */
[----:B------:R-:W-:-:S03]  /*3f10*/  UIADD3 UR6, UR10, 0x2, URZ ;  /* 0x000000020a067890 */ /* 0x000fc6000fffe03f */
[----:B--2---:R-:W-:-:S05]  /*3f20*/  IMAD R0, R9, UR49, R0 ;  /* 0x0000003109007c24 */ /* 0x004fca000f8e0200 */
[----:B0-----:R-:W-:-:S04]  /*3f30*/  IADD3 R2, R7, -UR20, R0 ;  /* 0x8000001407027c10 */ /* 0x001fc8000fffe000 */
[C---:B------:R-:W-:Y:S02]  /*3f40*/  ISETP.GT.AND P3, PT, R2.reuse, RZ, PT ;  /* 0x000000ff0200720c */ /* 0x040fe40003f64270 */
[----:B------:R-:W-:Y:S02]  /*3f50*/  ISETP.GT.AND P4, PT, R2, 0x1, PT ;  /* 0x000000010200780c */ /* 0x000fe40003f84270 */
[----:B------:R-:W-:Y:S02]  /*3f60*/  FSEL R7, R24, -INF , P3 ;  /* 0xff80000018077808 */ /* 0x000fe40001800000 */
[----:B------:R-:W-:Y:S02]  /*3f70*/  ISETP.GT.AND P3, PT, R2, 0x8, PT ;  /* 0x000000080200780c */ /* 0x000fe40003f64270 */
[----:B------:R-:W-:Y:S02]  /*3f80*/  FSEL R25, R25, -INF , P4 ;  /* 0xff80000019197808 */ /* 0x000fe40002000000 */
[----:B------:R-:W-:-:S02]  /*3f90*/  FMNMX.FTZ R10, R7, R6, !PT ;  /* 0x00000006070a7209 */ /* 0x000fc40007810000 */
[----:B------:R-:W-:Y:S02]  /*3fa0*/  ISETP.GT.AND P4, PT, R2, 0x9, PT ;  /* 0x000000090200780c */ /* 0x000fe40003f84270 */
[----:B------:R-:W-:Y:S02]  /*3fb0*/  FSEL R28, R28, -INF , P3 ;  /* 0xff8000001c1c7808 */ /* 0x000fe40001800000 */
[----:B------:R-:W-:Y:S02]  /*3fc0*/  FMNMX.FTZ R9, R25, R10, !PT ;  /* 0x0000000a19097209 */ /* 0x000fe40007810000 */
        /* <DEDUP_REMOVED lines=25> */
[----:B------:R-:W-:Y:S01]  /*4160*/  FSEL R45, R45, -INF , P4 ;  /* 0xff8000002d2d7808 */ /* 0x000fe20002000000 */
[----:B------:R-:W-:Y:S02]  /*4170*/  WARPGROUP.DEPBAR.LE gsb0, 0x0 ;  /* 0x00008000000079c5 */ /* 0x000fe40000010000 */
[----:B------:R-:W-:Y:S01]  /*4180*/  FMNMX.FTZ R10, R44, R9, !PT ;  /* 0x000000092c0a7209 */ /* 0x000fe20007810000 */
[----:B------:R-:W-:Y:S01]  /*4190*/  WARPGROUP.ARRIVE ;  /* 0x00000000000079c5 */ /* 0x000fe20000000000 */
[----:B------:R-:W-:-:S02]  /*41a0*/  ISETP.GT.AND P4, PT, R2, 0x31, PT ;  /* 0x000000310200780c */ /* 0x000fc40003f84270 */
[----:B------:R-:W-:Y:S02]  /*41b0*/  FSEL R48, R48, -INF , P3 ;  /* 0xff80000030307808 */ /* 0x000fe40001800000 */
[----:B------:R-:W-:Y:S01]  /*41c0*/  FMNMX.FTZ R9, R45, R10, !PT ;  /* 0x0000000a2d097209 */ /* 0x000fe20007810000 */
[----:B------:R-:W-:Y:S01]  /*41d0*/  QGMMA.64x96x32.F32.E4M3.E4M3 R88, R144, gdesc[UR4], R88, gsb0 ;  /* 0x0160000490587df3 */ /* 0x000fe20008000858 */
[----:B------:R-:W-:Y:S01]  /*41e0*/  ISETP.GT.AND P3, PT, R2, 0x38, PT ;  /* 0x000000380200780c */ /* 0x000fe20003f64270 */
[----:B------:R-:W-:Y:S01]  /*41f0*/  UIADD3 UR6, UR10, 0x4, URZ ;  /* 0x000000040a067890 */ /* 0x000fe2000fffe03f */
[----:B------:R-:W-:Y:S01]  /*4200*/  FSEL R49, R49, -INF , P4 ;  /* 0xff80000031317808 */ /* 0x000fe20002000000 */
[----:B------:R-:W-:Y:S01]  /*4210*/  UMOV UR7, 0x40000040 ;  /* 0x4000004000077882 */ /* 0x000fe20000000000 */
        /* <DEDUP_REMOVED lines=40> */
[----:B------:R-:W-:Y:S02]  /*44a0*/  FSEL R77, R77, -INF , P5 ;  /* 0xff8000004d4d7808 */ /* 0x000fe40002800000 */
[C---:B------:R-:W-:Y:S02]  /*44b0*/  ISETP.GT.AND P3, PT, R2.reuse, 0x70, PT ;  /* 0x000000700200780c */ /* 0x040fe40003f64270 */
[C---:B------:R-:W-:Y:S02]  /*44c0*/  ISETP.GT.AND P4, PT, R2.reuse, 0x71, PT ;  /* 0x000000710200780c */ /* 0x040fe40003f84270 */
[----:B------:R-:W-:-:S02]  /*44d0*/  ISETP.GT.AND P6, PT, R2, 0x78, PT ;  /* 0x000000780200780c */ /* 0x000fc40003fc4270 */
[----:B------:R-:W-:Y:S02]  /*44e0*/  ISETP.GT.AND P5, PT, R2, 0x79, PT ;  /* 0x000000790200780c */ /* 0x000fe40003fa4270 */
[----:B------:R-:W-:Y:S02]  /*44f0*/  FMNMX.FTZ R2, R76, R9, !PT ;  /* 0x000000094c027209 */ /* 0x000fe40007810000 */
[----:B------:R-:W-:Y:S02]  /*4500*/  FSEL R80, R80, -INF , P3 ;  /* 0xff80000050507808 */ /* 0x000fe40001800000 */
[----:B------:R-:W-:Y:S02]  /*4510*/  FMNMX.FTZ R9, R77, R2, !PT ;  /* 0x000000024d097209 */ /* 0x000fe40007810000 */
[----:B------:R-:W-:Y:S02]  /*4520*/  FSEL R81, R81, -INF , P4 ;  /* 0xff80000051517808 */ /* 0x000fe40002000000 */
[----:B------:R-:W-:-:S02]  /*4530*/  FMNMX.FTZ R2, R80, R9, !PT ;  /* 0x0000000950027209 */ /* 0x000fc40007810000 */
[----:B------:R-:W-:Y:S02]  /*4540*/  FSEL R84, R84, -INF , P6 ;  /* 0xff80000054547808 */ /* 0x000fe40003000000 */
[----:B------:R-:W-:Y:S02]  /*4550*/  FMNMX.FTZ R9, R81, R2, !PT ;  /* 0x0000000251097209 */ /* 0x000fe40007810000 */
[----:B------:R-:W-:Y:S01]  /*4560*/  FSEL R85, R85, -INF , P5 ;  /* 0xff80000055557808 */ /* 0x000fe20002800000 */
[----:B------:R-:W-:Y:S02]  /*4570*/  WARPGROUP.DEPBAR.LE gsb0, 0x0 ;  /* 0x00008000000079c5 */ /* 0x000fe40000010000 */
[----:B------:R-:W-:Y:S01]  /*4580*/  FMNMX.FTZ R2, R84, R9, !PT ;  /* 0x0000000954027209 */ /* 0x000fe20007810000 */
[----:B------:R-:W-:-:S03]  /*4590*/  WARPGROUP.ARRIVE ;  /* 0x00000000000079c5 */ /* 0x000fc60000000000 */
[----:B------:R-:W-:-:S03]  /*45a0*/  FMNMX.FTZ R10, R85, R2, !PT ;  /* 0x00000002550a7209 */ /* 0x000fc60007810000 */
[----:B------:R-:W-:Y:S01]  /*45b0*/  QGMMA.64x96x32.F32.E4M3.E4M3 R88, R140, gdesc[UR4], R88, gsb0 ;  /* 0x016000048c587df3 */ /* 0x000fe20008000858 */
[----:B------:R-:W-:Y:S01]  /*45c0*/  UIADD3 UR6, UR10, 0x6, URZ ;  /* 0x000000060a067890 */ /* 0x000fe2000fffe03f */
[----:B------:R-:W0:Y:S01]  /*45d0*/  SHFL.BFLY PT, R9, R10, 0x2, 0x1f ;  /* 0x0c401f000a097f89 */ /* 0x000e2200000e0000 */
[----:B------:R-:W-:Y:S01]  /*45e0*/  UMOV UR7, 0x40000040 ;  /* 0x4000004000077882 */ /* 0x000fe20000000000 */
[----:B0-----:R-:W-:Y:S02]  /*45f0*/  FMNMX.FTZ R11, R10, R9, !PT ;  /* 0x000000090a0b7209 */ /* 0x001fe40007810000 */
[----:B------:R-:W0:Y:S04]  /*4600*/  SHFL.IDX PT, R9, R8, 0x1, 0x1c1f ;  /* 0x003c1f0008097f89 */ /* 0x000e2800000e0000 */
[----:B------:R-:W1:Y:S01]  /*4610*/  SHFL.BFLY PT, R2, R11, 0x1, 0x1f ;  /* 0x0c201f000b027f89 */ /* 0x000e6200000e0000 */
[----:B0-----:R-:W-:-:S02]  /*4620*/  IADD3 R0, R9, -UR20, R0 ;  /* 0x8000001409007c10 */ /* 0x001fc4000fffe000 */
[----:B-1----:R-:W-:Y:S02]  /*4630*/  FMNMX.FTZ R2, R11, R2, !PT ;  /* 0x000000020b027209 */ /* 0x002fe40007810000 */
[----:B------:R-:W-:Y:S02]  /*4640*/  ISETP.GT.AND P4, PT, R0, RZ, PT ;  /* 0x000000ff0000720c */ /* 0x000fe40003f84270 */
[C---:B------:R-:W-:Y:S01]  /*4650*/  FSETP.NEU.FTZ.AND P3, PT, R2.reuse, -INF , PT ;  /* 0xff8000000200780b */ /* 0x040fe20003f7d000 */
[----:B------:R-:W-:-:S01]  /*4660*/  FFMA.FTZ R12, R2, R13, -8 ;  /* 0xc1000000020c7423 */ /* 0x000fc2000001000d */
[----:B------:R-:W-:Y:S02]  /*4670*/  ISETP.GT.AND P5, PT, R0, 0x1, PT ;  /* 0x000000010000780c */ /* 0x000fe40003fa4270 */
[----:B------:R-:W-:Y:S02]  /*4680*/  FSEL R26, R26, -INF , P4 ;  /* 0xff8000001a1a7808 */ /* 0x000fe40002000000 */
[----:B------:R-:W-:-:S02]  /*4690*/  FSEL R10, R12, RZ, P3 ;  /* 0x000000ff0c0a7208 */ /* 0x000fc40001800000 */
[----:B------:R-:W-:Y:S02]  /*46a0*/  ISETP.GT.AND P4, PT, R0, 0x8, PT ;  /* 0x000000080000780c */ /* 0x000fe40003f84270 */
        /* <DEDUP_REMOVED lines=25> */
[----:B------:R-:W-:Y:S01]  /*4840*/  FFMA.FTZ R56, R56, UR42, -R10 ;  /* 0x0000002a38387c23 */ /* 0x000fe2000801080a */
[----:B------:R-:W-:-:S02]  /*4850*/  FMNMX.FTZ R14, R34, R11, !PT ;  /* 0x0000000b220e7209 */ /* 0x000fc40007810000 */
[----:B------:R-:W-:Y:S02]  /*4860*/  ISETP.GT.AND P5, PT, R0, 0x19, PT ;  /* 0x000000190000780c */ /* 0x000fe40003fa4270 */
[----:B------:R-:W-:Y:S01]  /*4870*/  FSEL R38, R38, -INF , P4 ;  /* 0xff80000026267808 */ /* 0x000fe20002000000 */
[----:B------:R1:W-:Y:S01]  /*4880*/  MUFU.EX2 R11, R32 ;  /* 0x00000020000b7308 */ /* 0x0003e20000000800 */
[----:B------:R-:W-:Y:S01]  /*4890*/  FMNMX.FTZ R13, R35, R14, !PT ;  /* 0x0000000e230d7209 */ /* 0x000fe20007810000 */
[----:B------:R-:W-:Y:S01]  /*48a0*/  FFMA.FTZ R14, R33, UR42, -R10 ;  /* 0x0000002a210e7c23 */ /* 0x000fe2000801080a */
[----:B------:R-:W-:Y:S02]  /*48b0*/  ISETP.GT.AND P4, PT, R0, 0x20, PT ;  /* 0x000000200000780c */ /* 0x000fe40003f84270 */
[----:B------:R-:W-:Y:S02]  /*48c0*/  FSEL R39, R39, -INF , P5 ;  /* 0xff80000027277808 */ /* 0x000fe40002800000 */
[----:B------:R-:W-:Y:S01]  /*48d0*/  FMNMX.FTZ R20, R38, R13, !PT ;  /* 0x0000000d26147209 */ /* 0x000fe20007810000 */
[----:B------:R-:W-:Y:S01]  /*48e0*/  MUFU.EX2 R7, R7 ;  /* 0x0000000700077308 */ /* 0x000fe20000000800 */
[----:B------:R-:W-:Y:S01]  /*48f0*/  ISETP.GT.AND P5, PT, R0, 0x21, PT ;  /* 0x000000210000780c */ /* 0x000fe20003fa4270 */
[----:B------:R-:W-:-:S02]  /*4900*/  WARPGROUP.DEPBAR.LE gsb0, 0x0 ;  /* 0x00008000000079c5 */ /* 0x000fc40000010000 */
[----:B------:R-:W-:Y:S01]  /*4910*/  FSEL R42, R42, -INF , P4 ;  /* 0xff8000002a2a7808 */ /* 0x000fe20002000000 */
[----:B------:R-:W-:Y:S01]  /*4920*/  WARPGROUP.ARRIVE ;  /* 0x00000000000079c5 */ /* 0x000fe20000000000 */
[----:B------:R-:W-:Y:S02]  /*4930*/  FMNMX.FTZ R13, R39, R20, !PT ;  /* 0x00000014270d7209 */ /* 0x000fe40007810000 */
[----:B------:R-:W-:Y:S01]  /*4940*/  ISETP.GT.AND P4, PT, R0, 0x28, PT ;  /* 0x000000280000780c */ /* 0x000fe20003f84270 */
[----:B------:R-:W-:Y:S01]  /*4950*/  MUFU.EX2 R12, R12 ;  /* 0x0000000c000c7308 */ /* 0x000fe20000000800 */
[----:B------:R-:W-:Y:S01]  /*4960*/  FSEL R43, R43, -INF , P5 ;  /* 0xff8000002b2b7808 */ /* 0x000fe20002800000 */
[----:B------:R-:W-:Y:S01]  /*4970*/  QGMMA.64x96x32.F32.E4M3.E4M3 R88, R136, gdesc[UR4], R88, gsb0 ;  /* 0x0160000488587df3 */ /* 0x000fe20008000858 */
[----:B------:R-:W-:Y:S02]  /*4980*/  FMNMX.FTZ R20, R42, R13, !PT ;  /* 0x0000000d2a147209 */ /* 0x000fe40007810000 */
[----:B------:R-:W-:-:S02]  /*4990*/  ISETP.GT.AND P5, PT, R0, 0x29, PT ;  /* 0x000000290000780c */ /* 0x000fc40003fa4270 */
[----:B------:R-:W-:Y:S01]  /*49a0*/  FSEL R46, R46, -INF , P4 ;  /* 0xff8000002e2e7808 */ /* 0x000fe20002000000 */
[----:B------:R-:W-:Y:S01]  /*49b0*/  MUFU.EX2 R13, R36 ;  /* 0x00000024000d7308 */ /* 0x000fe20000000800 */
[----:B------:R-:W-:Y:S01]  /*49c0*/  FMNMX.FTZ R15, R43, R20, !PT ;  /* 0x000000142b0f7209 */ /* 0x000fe20007810000 */
[----:B------:R-:W-:Y:S01]  /*49d0*/  FFMA.FTZ R20, R37, UR42, -R10 ;  /* 0x0000002a25147c23 */ /* 0x000fe2000801080a */
[----:B------:R-:W-:Y:S02]  /*49e0*/  ISETP.GT.AND P4, PT, R0, 0x30, PT ;  /* 0x000000300000780c */ /* 0x000fe40003f84270 */
        /* <DEDUP_REMOVED lines=16> */
[--C-:B------:R-:W-:Y:S01]  /*4af0*/  FFMA.FTZ R41, R64, UR42, -R10.reuse ;  /* 0x0000002a40297c23 */ /* 0x100fe2000801080a */
[----:B------:R-:W-:Y:S01]  /*4b00*/  FSEL R55, R55, -INF , P5 ;  /* 0xff80000037377808 */ /* 0x000fe20002800000 */
[----:B------:R-:W-:Y:S01]  /*4b10*/  FFMA.FTZ R64, R81, UR42, -R10 ;  /* 0x0000002a51407c23 */ /* 0x000fe2000801080a */
        /* <DEDUP_REMOVED lines=11> */
[----:B------:R2:W-:Y:S01]  /*4bd0*/  MUFU.EX2 R21, R44 ;  /* 0x0000002c00157308 */ /* 0x0005e20000000800 */
[----:B0-----:R-:W-:Y:S01]  /*4be0*/  FMNMX.FTZ R25, R59, R28, !PT ;  /* 0x0000001c3b197209 */ /* 0x001fe20007810000 */
[--C-:B------:R-:W-:Y:S01]  /*4bf0*/  FFMA.FTZ R28, R45, UR42, -R10.reuse ;  /* 0x0000002a2d1c7c23 */ /* 0x100fe2000801080a */
[----:B------:R-:W-:Y:S01]  /*4c00*/  ISETP.GT.AND P4, PT, R0, 0x50, PT ;  /* 0x000000500000780c */ /* 0x000fe20003f84270 */
[--C-:B------:R-:W-:Y:S01]  /*4c10*/  FFMA.FTZ R45, R68, UR42, -R10.reuse ;  /* 0x0000002a442d7c23 */ /* 0x100fe2000801080a */
[----:B------:R-:W-:Y:S02]  /*4c20*/  FSEL R63, R63, -INF , P5 ;  /* 0xff8000003f3f7808 */ /* 0x000fe40002800000 */
[----:B-1----:R-:W-:Y:S01]  /*4c30*/  FMNMX.FTZ R32, R62, R25, !PT ;  /* 0x000000193e207209 */ /* 0x002fe20007810000 */
[----:B------:R-:W-:Y:S01]  /*4c40*/  MUFU.EX2 R28, R28 ;  /* 0x0000001c001c7308 */ /* 0x000fe20000000800 */
[----:B------:R-:W-:Y:S01]  /*4c50*/  ISETP.GT.AND P5, PT, R0, 0x51, PT ;  /* 0x000000510000780c */ /* 0x000fe20003fa4270 */
[----:B--2---:R-:W-:Y:S01]  /*4c60*/  FFMA.FTZ R44, R61, UR42, -R10 ;  /* 0x0000002a3d2c7c23 */ /* 0x004fe2000801080a */
[----:B------:R-:W-:-:S02]  /*4c70*/  FSEL R66, R66, -INF , P4 ;  /* 0xff80000042427808 */ /* 0x000fc40002000000 */
[----:B------:R-:W-:Y:S02]  /*4c80*/  FMNMX.FTZ R25, R63, R32, !PT ;  /* 0x000000203f197209 */ /* 0x000fe40007810000 */
[----:B------:R-:W-:Y:S01]  /*4c90*/  ISETP.GT.AND P4, PT, R0, 0x58, PT ;  /* 0x000000580000780c */ /* 0x000fe20003f84270 */
[----:B------:R-:W-:Y:S01]  /*4ca0*/  MUFU.EX2 R44, R44 ;  /* 0x0000002c002c7308 */ /* 0x000fe20000000800 */
[----:B------:R-:W-:Y:S02]  /*4cb0*/  FSEL R67, R67, -INF , P5 ;  /* 0xff80000043437808 */ /* 0x000fe40002800000 */
[----:B------:R-:W-:Y:S02]  /*4cc0*/  FMNMX.FTZ R32, R66, R25, !PT ;  /* 0x0000001942207209 */ /* 0x000fe40007810000 */
[----:B------:R-:W-:Y:S02]  /*4cd0*/  ISETP.GT.AND P5, PT, R0, 0x59, PT ;  /* 0x000000590000780c */ /* 0x000fe40003fa4270 */
[----:B------:R-:W-:Y:S01]  /*4ce0*/  FSEL R70, R70, -INF , P4 ;  /* 0xff80000046467808 */ /* 0x000fe20002000000 */
[----:B------:R0:W-:Y:S01]  /*4cf0*/  MUFU.EX2 R25, R48 ;  /* 0x0000003000197308 */ /* 0x0001e20000000800 */
[----:B------:R-:W-:Y:S01]  /*4d00*/  FMNMX.FTZ R29, R67, R32, !PT ;  /* 0x00000020431d7209 */ /* 0x000fe20007810000 */
[----:B------:R-:W-:Y:S01]  /*4d10*/  FFMA.FTZ R32, R49, UR42, -R10 ;  /* 0x0000002a31207c23 */ /* 0x000fe2000801080a */
[----:B------:R-:W-:-:S02]  /*4d20*/  ISETP.GT.AND P4, PT, R0, 0x60, PT ;  /* 0x000000600000780c */ /* 0x000fc40003f84270 */
[----:B------:R-:W-:Y:S02]  /*4d30*/  FSEL R71, R71, -INF , P5 ;  /* 0xff80000047477808 */ /* 0x000fe40002800000 */
[----:B------:R-:W-:Y:S01]  /*4d40*/  FMNMX.FTZ R36, R70, R29, !PT ;  /* 0x0000001d46247209 */ /* 0x000fe20007810000 */
[----:B------:R-:W-:Y:S01]  /*4d50*/  MUFU.EX2 R32, R32 ;  /* 0x0000002000207308 */ /* 0x000fe20000000800 */
[----:B------:R-:W-:Y:S01]  /*4d60*/  ISETP.GT.AND P5, PT, R0, 0x61, PT ;  /* 0x000000610000780c */ /* 0x000fe20003fa4270 */
[----:B0-----:R-:W-:Y:S01]  /*4d70*/  FFMA.FTZ R48, R65, UR42, -R10 ;  /* 0x0000002a41307c23 */ /* 0x001fe2000801080a */
[----:B------:R-:W-:Y:S01]  /*4d80*/  FSEL R74, R74, -INF , P4 ;  /* 0xff8000004a4a7808 */ /* 0x000fe20002000000 */
[----:B------:R-:W-:Y:S01]  /*4d90*/  IMAD.U32 R65, RZ, RZ, UR42 ;  /* 0x0000002aff417e24 */ /* 0x000fe2000f8e00ff */
[----:B------:R-:W-:Y:S02]  /*4da0*/  FMNMX.FTZ R29, R71, R36, !PT ;  /* 0x00000024471d7209 */ /* 0x000fe40007810000 */
[----:B------:R-:W-:Y:S01]  /*4db0*/  ISETP.GT.AND P4, PT, R0, 0x68, PT ;  /* 0x000000680000780c */ /* 0x000fe20003f84270 */
[----:B------:R-:W-:Y:S01]  /*4dc0*/  MUFU.EX2 R48, R48 ;  /* 0x0000003000307308 */ /* 0x000fe20000000800 */
[----:B------:R-:W-:-:S02]  /*4dd0*/  FSEL R75, R75, -INF , P5 ;  /* 0xff8000004b4b7808 */ /* 0x000fc40002800000 */
[----:B------:R-:W-:Y:S02]  /*4de0*/  FMNMX.FTZ R36, R74, R29, !PT ;  /* 0x0000001d4a247209 */ /* 0x000fe40007810000 */
[----:B------:R-:W-:Y:S02]  /*4df0*/  ISETP.GT.AND P5, PT, R0, 0x69, PT ;  /* 0x000000690000780c */ /* 0x000fe40003fa4270 */
[----:B------:R-:W-:Y:S01]  /*4e00*/  FSEL R78, R78, -INF , P4 ;  /* 0xff8000004e4e7808 */ /* 0x000fe20002000000 */
[----:B------:R0:W-:Y:S01]  /*4e10*/  MUFU.EX2 R29, R52 ;  /* 0x00000034001d7308 */ /* 0x0001e20000000800 */
[----:B------:R-:W-:Y:S01]  /*4e20*/  FMNMX.FTZ R33, R75, R36, !PT ;  /* 0x000000244b217209 */ /* 0x000fe20007810000 */
[--C-:B------:R-:W-:Y:S01]  /*4e30*/  FFMA.FTZ R36, R53, UR42, -R10.reuse ;  /* 0x0000002a35247c23 */ /* 0x100fe2000801080a */
[----:B------:R-:W-:Y:S01]  /*4e40*/  ISETP.GT.AND P4, PT, R0, 0x70, PT ;  /* 0x000000700000780c */ /* 0x000fe20003f84270 */
[----:B------:R-:W-:Y:S01]  /*4e50*/  FFMA.FTZ R53, R76, UR42, -R10 ;  /* 0x0000002a4c357c23 */ /* 0x000fe2000801080a */
[----:B------:R-:W-:-:S02]  /*4e60*/  FSEL R79, R79, -INF , P5 ;  /* 0xff8000004f4f7808 */ /* 0x000fc40002800000 */
[----:B------:R-:W-:Y:S01]  /*4e70*/  FMNMX.FTZ R40, R78, R33, !PT ;  /* 0x000000214e287209 */ /* 0x000fe20007810000 */
[----:B------:R-:W-:Y:S01]  /*4e80*/  MUFU.EX2 R36, R36 ;  /* 0x0000002400247308 */ /* 0x000fe20000000800 */
[----:B------:R-:W-:Y:S01]  /*4e90*/  ISETP.GT.AND P5, PT, R0, 0x71, PT ;  /* 0x000000710000780c */ /* 0x000fe20003fa4270 */
[----:B0-----:R-:W-:Y:S01]  /*4ea0*/  FFMA.FTZ R52, R69, UR42, -R10 ;  /* 0x0000002a45347c23 */ /* 0x001fe2000801080a */
[----:B------:R-:W-:Y:S01]  /*4eb0*/  FSEL R82, R82, -INF , P4 ;  /* 0xff80000052527808 */ /* 0x000fe20002000000 */
[----:B------:R-:W-:Y:S02]  /*4ec0*/  WARPGROUP.DEPBAR.LE gsb0, 0x0 ;  /* 0x00008000000079c5 */ /* 0x000fe40000010000 */
        /* <DEDUP_REMOVED lines=10> */
[----:B------:R-:W-:Y:S01]  /*4f70*/  FSEL R87, R87, -INF , P5 ;  /* 0xff80000057577808 */ /* 0x000fe20002800000 */
[--C-:B------:R-:W-:Y:S01]  /*4f80*/  FFMA.FTZ R57, R80, UR42, -R10.reuse ;  /* 0x0000002a50397c23 */ /* 0x100fe2000801080a */
[----:B------:R-:W-:Y:S01]  /*4f90*/  FMNMX.FTZ R0, R86, R37, !PT ;  /* 0x0000002556007209 */ /* 0x000fe20007810000 */
[--C-:B------:R-:W-:Y:S01]  /*4fa0*/  FFMA.FTZ R37, R60, UR42, -R10.reuse ;  /* 0x0000002a3c257c23 */ /* 0x100fe2000801080a */
[----:B------:R-:W-:Y:S01]  /*4fb0*/  FSEL R69, R2, RZ, P3 ;  /* 0x000000ff02457208 */ /* 0x000fe20001800000 */
[----:B------:R-:W-:Y:S01]  /*4fc0*/  MUFU.EX2 R40, R40 ;  /* 0x0000002800287308 */ /* 0x000fe20000000800 */
[----:B------:R-:W-:Y:S01]  /*4fd0*/  FMNMX.FTZ R0, R87, R0, !PT ;  /* 0x0000000057007209 */ /* 0x000fe20007810000 */
[--C-:B0-----:R-:W-:Y:S01]  /*4fe0*/  FFMA.FTZ R56, R73, UR42, -R10.reuse ;  /* 0x0000002a49387c23 */ /* 0x101fe2000801080a */
[----:B------:R-:W-:-:S01]  /*4ff0*/  FFMA.FTZ R60, R77, UR42, -R10 ;  /* 0x0000002a4d3c7c23 */ /* 0x000fc2000801080a */
[----:B------:R-:W-:-:S02]  /*5000*/  FADD.FTZ R69, -R69, R6 ;  /* 0x0000000645457221 */ /* 0x000fc40000010100 */
[----:B------:R-:W0:Y:S02]  /*5010*/  SHFL.BFLY PT, R49, R0, 0x2, 0x1f ;  /* 0x0c401f0000317f89 */ /* 0x000e2400000e0000 */
[----:B------:R-:W-:Y:S08]  /*5020*/  MUFU.EX2 R37, R37 ;  /* 0x0000002500257308 */ /* 0x000ff00000000800 */
        /* <DEDUP_REMOVED lines=11> */
[----:B------:R-:W-:-:S02]  /*50e0*/  FFMA.FTZ R10, R85, UR42, -R10 ;  /* 0x0000002a550a7c23 */ /* 0x000fc4000801080a */
[C---:B------:R-:W-:Y:S01]  /*50f0*/  FSETP.NEU.FTZ.AND P4, PT, R0.reuse, -INF , PT ;  /* 0xff8000000000780b */ /* 0x040fe20003f9d000 */
[----:B------:R-:W-:-:S02]  /*5100*/  FFMA.FTZ R65, R0, R65, -8 ;  /* 0xc100000000417423 */ /* 0x000fc40000010041 */
[----:B------:R-:W-:Y:S01]  /*5110*/  MUFU.EX2 R64, R64 ;  /* 0x0000004000407308 */ /* 0x000fe20000000800 */
[----:B------:R-:W-:Y:S02]  /*5120*/  FSEL R68, R0, RZ, P4 ;  /* 0x000000ff00447208 */ /* 0x000fe40002000000 */
[----:B------:R-:W-:-:S03]  /*5130*/  FSEL R65, R65, RZ, P4 ;  /* 0x000000ff41417208 */ /* 0x000fc60002000000 */
[----:B------:R-:W-:Y:S02]  /*5140*/  FADD.FTZ R68, -R68, R5 ;  /* 0x0000000544447221 */ /* 0x000fe40000010100 */
[----:B------:R-:W-:Y:S01]  /*5150*/  MUFU.EX2 R61, R61 ;  /* 0x0000003d003d7308 */ /* 0x000fe20000000800 */
[----:B------:R-:W-:-:S01]  /*5160*/  FFMA.FTZ R6, R54, UR42, -R65 ;  /* 0x0000002a36067c23 */ /* 0x000fc20008010841 */
[----:B------:R-:W-:Y:S01]  /*5170*/  FMUL.FTZ R54, R69, UR42 ;  /* 0x0000002a45367c20 */ /* 0x000fe20008410000 */
[----:B------:R-:W-:-:S01]  /*5180*/  FFMA.FTZ R26, R26, UR42, -R65 ;  /* 0x0000002a1a1a7c23 */ /* 0x000fc20008010841 */
[----:B------:R-:W-:Y:S01]  /*5190*/  FMUL.FTZ R5, R68, UR42 ;  /* 0x0000002a44057c20 */ /* 0x000fe20008410000 */
[----:B------:R-:W-:-:S01]  /*51a0*/  FFMA.FTZ R27, R27, UR42, -R65 ;  /* 0x0000002a1b1b7c23 */ /* 0x000fc20008010841 */
[--C-:B------:R-:W-:Y:S01]  /*51b0*/  FFMA.FTZ R30, R30, UR42, -R65.reuse ;  /* 0x0000002a1e1e7c23 */ /* 0x100fe20008010841 */
[----:B------:R-:W-:-:S01]  /*51c0*/  FFMA.FTZ R31, R31, UR42, -R65 ;  /* 0x0000002a1f1f7c23 */ /* 0x000fc20008010841 */
[----:B------:R-:W0:Y:S01]  /*51d0*/  MUFU.EX2 R54, R54 ;  /* 0x0000003600367308 */ /* 0x000e220000000800 */
        /* <DEDUP_REMOVED lines=20> */
[----:B------:R-:W-:-:S03]  /*5320*/  FADD.FTZ R68, R8, R69 ;  /* 0x0000004508447221 */ /* 0x000fc60000010000 */
[----:B------:R-:W0:Y:S01]  /*5330*/  MUFU.EX2 R27, R27 ;  /* 0x0000001b001b7308 */ /* 0x000e220000000800 */
[----:B------:R-:W-:-:S04]  /*5340*/  FADD.FTZ R69, R9, R68 ;  /* 0x0000004409457221 */ /* 0x000fc80000010000 */
[----:B------:R-:W-:-:S03]  /*5350*/  FADD.FTZ R68, R12, R69 ;  /* 0x000000450c447221 */ /* 0x000fc60000010000 */
[----:B------:R-:W2:Y:S01]  /*5360*/  MUFU.EX2 R30, R30 ;  /* 0x0000001e001e7308 */ /* 0x000ea20000000800 */
[----:B-1----:R-:W-:-:S01]  /*5370*/  FFMA.FTZ R4, R5, R3, R26 ;  /* 0x0000000305047223 */ /* 0x002fc2000001001a */
[----:B------:R-:W-:-:S04]  /*5380*/  FADD.FTZ R69, R11, R68 ;  /* 0x000000440b457221 */ /* 0x000fc80000010000 */
[----:B------:R-:W-:Y:S02]  /*5390*/  FADD.FTZ R68, R14, R69 ;  /* 0x000000450e447221 */ /* 0x000fe40000010000 */
[----:B------:R-:W1:Y:S01]  /*53a0*/  MUFU.EX2 R31, R31 ;  /* 0x0000001f001f7308 */ /* 0x000e620000000800 */
[----:B0-----:R-:W-:-:S01]  /*53b0*/  FADD.FTZ R3, R27, R4 ;  /* 0x000000041b037221 */ /* 0x001fc20000010000 */
[----:B------:R-:W-:Y:S01]  /*53c0*/  FADD.FTZ R69, R13, R68 ;  /* 0x000000440d457221 */ /* 0x000fe20000010000 */
[----:B------:R-:W-:-:S03]  /*53d0*/  FFMA.FTZ R68, R70, UR42, -R65 ;  /* 0x0000002a46447c23 */ /* 0x000fc60008010841 */
[----:B------:R-:W-:Y:S02]  /*53e0*/  FADD.FTZ R72, R20, R69 ;  /* 0x0000004514487221 */ /* 0x000fe40000010000 */
[----:B------:R-:W0:Y:S01]  /*53f0*/  MUFU.EX2 R34, R34 ;  /* 0x0000002200227308 */ /* 0x000e220000000800 */
[----:B--2---:R-:W-:-:S01]  /*5400*/  FADD.FTZ R4, R30, R3 ;  /* 0x000000031e047221 */ /* 0x004fc20000010000 */
[----:B------:R-:W-:-:S04]  /*5410*/  FADD.FTZ R69, R15, R72 ;  /* 0x000000480f457221 */ /* 0x000fc80000010000 */
[----:B------:R-:W-:Y:S01]  /*5420*/  FADD.FTZ R70, R24, R69 ;  /* 0x0000004518467221 */ /* 0x000fe20000010000 */
[----:B------:R-:W-:-:S01]  /*5430*/  FFMA.FTZ R69, R71, UR42, -R65 ;  /* 0x0000002a47457c23 */ /* 0x000fc20008010841 */
[----:B------:R-:W2:Y:S01]  /*5440*/  MUFU.EX2 R35, R35 ;  /* 0x0000002300237308 */ /* 0x000ea20000000800 */
[----:B-1----:R-:W-:-:S01]  /*5450*/  FADD.FTZ R3, R31, R4 ;  /* 0x000000041f037221 */ /* 0x002fc20000010000 */
[----:B------:R-:W-:Y:S01]  /*5460*/  FADD.FTZ R71, R21, R70 ;  /* 0x0000004615477221 */ /* 0x000fe20000010000 */
[----:B------:R-:W-:-:S03]  /*5470*/  FFMA.FTZ R70, R74, UR42, -R65 ;  /* 0x0000002a4a467c23 */ /* 0x000fc60008010841 */
[----:B------:R-:W-:Y:S02]  /*5480*/  FADD.FTZ R72, R28, R71 ;  /* 0x000000471c487221 */ /* 0x000fe40000010000 */
[----:B------:R-:W1:Y:S01]  /*5490*/  MUFU.EX2 R38, R38 ;  /* 0x0000002600267308 */ /* 0x000e620000000800 */
[----:B0-----:R-:W-:-:S01]  /*54a0*/  FADD.FTZ R4, R34, R3 ;  /* 0x0000000322047221 */ /* 0x001fc20000010000 */
[----:B------:R-:W-:-:S04]  /*54b0*/  FADD.FTZ R71, R25, R72 ;  /* 0x0000004819477221 */ /* 0x000fc80000010000 */
[----:B------:R-:W-:Y:S01]  /*54c0*/  FADD.FTZ R72, R32, R71 ;  /* 0x0000004720487221 */ /* 0x000fe20000010000 */
[----:B------:R-:W-:-:S01]  /*54d0*/  FFMA.FTZ R71, R75, UR42, -R65 ;  /* 0x0000002a4b477c23 */ /* 0x000fc20008010841 */
[----:B------:R-:W0:Y:S01]  /*54e0*/  MUFU.EX2 R39, R39 ;  /* 0x0000002700277308 */ /* 0x000e220000000800 */
[----:B--2---:R-:W-:-:S01]  /*54f0*/  FADD.FTZ R3, R35, R4 ;  /* 0x0000000423037221 */ /* 0x004fc20000010000 */
[----:B------:R-:W-:Y:S01]  /*5500*/  FADD.FTZ R73, R29, R72 ;  /* 0x000000481d497221 */ /* 0x000fe20000010000 */
[----:B------:R-:W-:-:S03]  /*5510*/  FFMA.FTZ R72, R78, UR42, -R65 ;  /* 0x0000002a4e487c23 */ /* 0x000fc60008010841 */
[----:B------:R-:W-:Y:S02]  /*5520*/  FADD.FTZ R74, R36, R73 ;  /* 0x00000049244a7221 */ /* 0x000fe40000010000 */
[----:B------:R-:W2:Y:S01]  /*5530*/  MUFU.EX2 R42, R42 ;  /* 0x0000002a002a7308 */ /* 0x000ea20000000800 */
[----:B-1----:R-:W-:-:S01]  /*5540*/  FADD.FTZ R4, R38, R3 ;  /* 0x0000000326047221 */ /* 0x002fc20000010000 */
[----:B------:R-:W-:-:S04]  /*5550*/  FADD.FTZ R73, R33, R74 ;  /* 0x0000004a21497221 */ /* 0x000fc80000010000 */
[----:B------:R-:W-:Y:S01]  /*5560*/  FADD.FTZ R74, R40, R73 ;  /* 0x00000049284a7221 */ /* 0x000fe20000010000 */
[----:B------:R-:W-:-:S01]  /*5570*/  FFMA.FTZ R73, R79, UR42, -R65 ;  /* 0x0000002a4f497c23 */ /* 0x000fc20008010841 */
[----:B------:R-:W1:Y:S01]  /*5580*/  MUFU.EX2 R43, R43 ;  /* 0x0000002b002b7308 */ /* 0x000e620000000800 */
[----:B0-----:R-:W-:-:S01]  /*5590*/  FADD.FTZ R3, R39, R4 ;  /* 0x0000000427037221 */ /* 0x001fc20000010000 */
[----:B------:R-:W-:Y:S01]  /*55a0*/  FADD.FTZ R75, R37, R74 ;  /* 0x0000004a254b7221 */ /* 0x000fe20000010000 */
[----:B------:R-:W-:-:S01]  /*55b0*/  FFMA.FTZ R74, R82, UR42, -R65 ;  /* 0x0000002a524a7c23 */ /* 0x000fc20008010841 */
[----:B------:R-:W-:Y:S02]  /*55c0*/  IMAD.U32 R79, RZ, RZ, UR21 ;  /* 0x00000015ff4f7e24 */ /* 0x000fe4000f8e00ff */
[----:B------:R-:W-:-:S02]  /*55d0*/  FADD.FTZ R76, R44, R75 ;  /* 0x0000004b2c4c7221 */ /* 0x000fc40000010000 */
        /* <DEDUP_REMOVED lines=8> */
[----:B------:R-:W-:-:S01]  /*5660*/  FFMA.FTZ R76, R86, UR42, -R65 ;  /* 0x0000002a564c7c23 */ /* 0x000fc20008010841 */
[----:B------:R-:W-:Y:S02]  /*5670*/  FFMA.FTZ R65, R87, UR42, -R65 ;  /* 0x0000002a57417c23 */ /* 0x000fe40008010841 */
[----:B------:R-:W-:-:S02]  /*5680*/  FADD.FTZ R78, R52, R77 ;  /* 0x0000004d344e7221 */ /* 0x000fc40000010000 */
[----:B------:R-:W1:Y:S01]  /*5690*/  MUFU.EX2 R50, R50 ;  /* 0x0000003200327308 */ /* 0x000e620000000800 */
[----:B0-----:R-:W-:-:S01]  /*56a0*/  FADD.FTZ R4, R46, R3 ;  /* 0x000000032e047221 */ /* 0x001fc20000010000 */
[----:B------:R-:W-:-:S04]  /*56b0*/  FADD.FTZ R77, R49, R78 ;  /* 0x0000004e314d7221 */ /* 0x000fc80000010000 */
[----:B------:R-:W-:Y:S02]  /*56c0*/  FADD.FTZ R78, R56, R77 ;  /* 0x0000004d384e7221 */ /* 0x000fe40000010000 */
        /* <DEDUP_REMOVED lines=28> */
[----:B------:R-:W-:Y:S02]  /*5890*/  @!P1 VIADD R3, R79, 0x19c40 ;  /* 0x00019c404f039836 */ /* 0x000fe40000000000 */
[----:B------:R-:W-:-:S03]  /*58a0*/  FADD.FTZ R79, R53, R78 ;  /* 0x0000004e354f7221 */ /* 0x000fc60000010000 */
[----:B------:R-:W-:Y:S01]  /*58b0*/  @!P1 PRMT R3, RZ, 0x654, R3 ;  /* 0x00000654ff039816 */ /* 0x000fe20000000003 */
[----:B------:R-:W1:Y:S01]  /*58c0*/  MUFU.EX2 R73, R73 ;  /* 0x0000004900497308 */ /* 0x000e620000000800 */
[----:B0-----:R-:W-:-:S01]  /*58d0*/  FADD.FTZ R77, R71, R4 ;  /* 0x00000004474d7221 */ /* 0x001fc20000010000 */
[----:B------:R-:W-:Y:S01]  /*58e0*/  FADD.FTZ R78, R60, R79 ;  /* 0x0000004f3c4e7221 */ /* 0x000fe20000010000 */
[----:B------:R1:W-:Y:S05]  /*58f0*/  @!P1 SYNCS.ARRIVE.TRANS64.RED.A1T0 RZ, [R3+URZ], RZ ;  /* 0x000000ff03ff99a7 */ /* 0x0003ea000810043f */
[----:B------:R-:W0:Y:S01]  /*5900*/  MUFU.EX2 R74, R74 ;  /* 0x0000004a004a7308 */ /* 0x000e220000000800 */
[----:B--2---:R-:W-:-:S01]  /*5910*/  FADD.FTZ R4, R72, R77 ;  /* 0x0000004d48047221 */ /* 0x004fc20000010000 */
[----:B------:R-:W-:-:S04]  /*5920*/  FADD.FTZ R77, R57, R78 ;  /* 0x0000004e394d7221 */ /* 0x000fc80000010000 */
[----:B------:R-:W-:Y:S02]  /*5930*/  FADD.FTZ R78, R64, R77 ;  /* 0x0000004d404e7221 */ /* 0x000fe40000010000 */
[----:B------:R-:W2:Y:S01]  /*5940*/  MUFU.EX2 R75, R75 ;  /* 0x0000004b004b7308 */ /* 0x000ea20000000800 */
[----:B-1----:R-:W-:-:S01]  /*5950*/  FADD.FTZ R3, R73, R4 ;  /* 0x0000000449037221 */ /* 0x002fc20000010000 */
[----:B------:R-:W-:-:S06]  /*5960*/  FADD.FTZ R77, R61, R78 ;  /* 0x0000004e3d4d7221 */ /* 0x000fcc0000010000 */
[----:B------:R-:W1:Y:S01]  /*5970*/  MUFU.EX2 R76, R76 ;  /* 0x0000004c004c7308 */ /* 0x000e620000000800 */
[----:B0-----:R-:W-:-:S07]  /*5980*/  FADD.FTZ R4, R74, R3 ;  /* 0x000000034a047221 */ /* 0x001fce0000010000 */
[----:B------:R-:W0:Y:S01]  /*5990*/  MUFU.EX2 R10, R10 ;  /* 0x0000000a000a7308 */ /* 0x000e220000000800 */
[----:B--2---:R-:W-:-:S07]  /*59a0*/  FADD.FTZ R3, R75, R4 ;  /* 0x000000044b037221 */ /* 0x004fce0000010000 */
[----:B------:R-:W2:Y:S01]  /*59b0*/  MUFU.EX2 R65, R65 ;  /* 0x0000004100417308 */ /* 0x000ea20000000800 */
[----:B-1----:R-:W-:-:S01]  /*59c0*/  FADD.FTZ R78, R76, R3 ;  /* 0x000000034c4e7221 */ /* 0x002fc20000010000 */
[----:B0-----:R-:W-:-:S03]  /*59d0*/  FADD.FTZ R4, R10, R77 ;  /* 0x0000004d0a047221 */ /* 0x001fc60000010000 */
[----:B--2---:R-:W-:Y:S01]  /*59e0*/  FADD.FTZ R3, R65, R78 ;  /* 0x0000004e41037221 */ /* 0x004fe20000010000 */
[----:B------:R-:W-:Y:S06]  /*59f0*/  @!P0 BRA `(.L_x_1597) ;  /* 0x0000000000048947 */ /* 0x000fec0003800000 */
[----:B------:R-:W-:Y:S01]  /*5a00*/  BPT.TRAP 0x1 ;  /* 0x000000040000795c */ /* 0x000fe20000300000 */
.L_x_1597:
[----:B------:R-:W-:Y:S01]  /*5a10*/  UISETP.GT.AND UP1, UPT, UR50, UR17, UPT ;  /* 0x000000113200728c */ /* 0x000fe2000bf24270 */
[----:B------:R-:W-:Y:S01]  /*5a20*/  F2FP.SATFINITE.E4M3.F32.PACK_AB_MERGE_C R6, R55, R6, RZ ;  /* 0x000000063706723e */ /* 0x000fe200048070ff */
[----:B------:R-:W-:Y:S01]  /*5a30*/  UIADD3 UR6, UR11, 0x19c60, URZ ;  /* 0x00019c600b067890 */ /* 0x000fe2000fffe03f */
[----:B------:R-:W-:Y:S01]  /*5a40*/  F2FP.SATFINITE.E4M3.F32.PACK_AB_MERGE_C R9, R12, R9, RZ ;  /* 0x000000090c09723e */ /* 0x000fe200048070ff */
[----:B------:R-:W-:Y:S01]  /*5a50*/  UIADD3 UR50, UR50, -0x1, URZ ;  /* 0xffffffff32327890 */ /* 0x000fe2000fffe03f */
[----:B------:R-:W-:Y:S01]  /*5a60*/  F2FP.SATFINITE.E4M3.F32.PACK_AB_MERGE_C R30, R31, R30, RZ ;  /* 0x0000001e1f1e723e */ /* 0x000fe200048070ff */
[----:B------:R-:W-:Y:S01]  /*5a70*/  UPRMT UR6, UR44, 0x654, UR6 ;  /* 0x000006542c067896 */ /* 0x000fe20008000006 */
[----:B------:R-:W-:Y:S01]  /*5a80*/  PLOP3.LUT P3, PT, PT, PT, UP1, 0x80, 0x0 ;  /* 0x000000000000781c */ /* 0x000fe20003f6f018 */
[----:B------:R-:W-:Y:S01]  /*5a90*/  UMOV UR18, UR37 ;  /* 0x0000002500127c82 */ /* 0x000fe20008000000 */
[----:B------:R-:W-:Y:S01]  /*5aa0*/  F2FP.SATFINITE.E4M3.F32.PACK_AB_MERGE_C R13, R20, R13, RZ ;  /* 0x0000000d140d723e */ /* 0x000fe200048070ff */
[----:B------:R-:W-:Y:S01]  /*5ab0*/  UMOV UR19, UR38 ;  /* 0x0000002600137c82 */ /* 0x000fe20008000000 */
        /* <DEDUP_REMOVED lines=77> */
[----:B------:R-:W-:-:S02]  /*5f90*/  IMAD.MOV.U32 R5, RZ, RZ, R0 ;  /* 0x000000ffff057224 */ /* 0x000fc400078e0000 */
[----:B------:R-:W-:Y:S01]  /*5fa0*/  IMAD.MOV.U32 R6, RZ, RZ, R2 ;  /* 0x000000ffff067224 */ /* 0x000fe200078e0002 */
[----:B------:R-:W-:Y:S06]  /*5fb0*/  @P3 BRA `(.L_x_1598) ;  /* 0xffffffd800d03947 */ /* 0x000fec000383ffff */
.L_x_1588:
[----:B------:R-:W-:-:S13]  /*5fc0*/  ISETP.LE.AND P2, PT, RZ, UR50, PT ;  /* 0x00000032ff007c0c */ /* 0x000fda000bf43270 */
[----:B------:R-:W-:Y:S05]  /*5fd0*/  @!P2 BRA `(.L_x_1599) ;  /* 0x0000001800eca947 */ /* 0x000fea0003800000 */
[----:B------:R-:W-:Y:S01]  /*5fe0*/  IMAD.MOV.U32 R7, RZ, RZ, R0 ;  /* 0x000000ffff077224 */ /* 0x000fe200078e0000 */
[----:B------:R-:W-:Y:S01]  /*5ff0*/  UMOV UR17, UR37 ;  /* 0x0000002500117c82 */ /* 0x000fe20008000000 */
[----:B------:R-:W-:Y:S01]  /*6000*/  IMAD.MOV.U32 R5, RZ, RZ, R2 ;  /* 0x000000ffff057224 */ /* 0x000fe200078e0002 */
[----:B------:R-:W-:-:S06]  /*6010*/  UMOV UR18, UR38 ;  /* 0x0000002600127c82 */ /* 0x000fcc0008000000 */
.L_x_1609:
[----:B------:R-:W-:-:S04]  /*6020*/  UIADD3 UR6, UR18, 0x1, URZ ;  /* 0x0000000112067890 */ /* 0x000fc8000fffe03f */
[----:B------:R-:W-:-:S04]  /*6030*/  UISETP.NE.AND UP0, UPT, UR6, 0x2, UPT ;  /* 0x000000020600788c */ /* 0x000fc8000bf05270 */
[----:B------:R-:W-:Y:S02]  /*6040*/  USEL UR37, URZ, 0x1, UP0 ;  /* 0x000000013f257887 */ /* 0x000fe40008000000 */
[----:B------:R-:W-:Y:S02]  /*6050*/  USEL UR38, UR6, URZ, UP0 ;  /* 0x0000003f06267287 */ /* 0x000fe40008000000 */
[----:B------:R-:W-:Y:S01]  /*6060*/  ULOP3.LUT UR37, UR17, UR37, URZ, 0x3c, !UPT ;  /* 0x0000002511257292 */ /* 0x000fe2000f8e3c3f */
[----:B------:R-:W-:Y:S11]  /*6070*/  @!P0 BRA `(.L_x_1600) ;  /* 0x0000000000048947 */ /* 0x000ff60003800000 */
[----:B------:R-:W-:Y:S01]  /*6080*/  BPT.TRAP 0x1 ;  /* 0x000000040000795c */ /* 0x000fe20000300000 */
.L_x_1600:
[----:B------:R-:W-:Y:S01]  /*6090*/  ULEA UR6, UR38, UR45, 0x3 ;  /* 0x0000002d26067291 */ /* 0x000fe2000f8e183f */
[----:B------:R-:W-:-:S05]  /*60a0*/  IMAD.U32 R0, RZ, RZ, UR37 ;  /* 0x00000025ff007e24 */ /* 0x000fca000f8e00ff */
[----:B------:R-:W-:-:S04]  /*60b0*/  SHF.L.U32 R0, R0, 0x1f, RZ ;  /* 0x0000001f00007819 */ /* 0x000fc800000006ff */
[----:B------:R0:W1:Y:S01]  /*60c0*/  SYNCS.PHASECHK.TRANS64.TRYWAIT P2, [UR6+0x19c30], R0 ;  /* 0x019c3000ff0075a7 */ /* 0x0000620008040146 */
[----:B------:R-:W-:Y:S05]  /*60d0*/  @!P0 BRA `(.L_x_1601) ;  /* 0x0000000000048947 */ /* 0x000fea0003800000 */
[----:B------:R-:W-:Y:S01]  /*60e0*/  BPT.TRAP 0x1 ;  /* 0x000000040000795c */ /* 0x000fe20000300000 */
.L_x_1601:
[----:B-1----:R-:W-:Y:S05]  /*60f0*/  @P2 BRA `(.L_x_1602) ;  /* 0x0000000000082947 */ /* 0x002fea0003800000 */
[----:B------:R-:W1:Y:S02]  /*6100*/  SYNCS.PHASECHK.TRANS64.TRYWAIT P2, [UR6+0x19c30], R0 ;  /* 0x019c3000ff0075a7 */ /* 0x000e640008040146 */
[----:B-1----:R-:W-:Y:S05]  /*6110*/  @!P2 BRA `(.L_x_1603) ;  /* 0x0000007c00eca947 */ /* 0x002fea0003800000 */
.L_x_1602:
        /* <DEDUP_REMOVED lines=17> */
.L_x_1604:
[----:B------:R-:W-:Y:S01]  /*6230*/  ULEA UR11, UR18, UR45, 0x3 ;  /* 0x0000002d120b7291 */ /* 0x000fe2000f8e183f */
[----:B01----:R-:W-:-:S05]  /*6240*/  IMAD.U32 R0, RZ, RZ, UR17 ;  /* 0x00000011ff007e24 */ /* 0x003fca000f8e00ff */
[----:B------:R-:W-:-:S04]  /*6250*/  SHF.L.U32 R0, R0, 0x1f, RZ ;  /* 0x0000001f00007819 */ /* 0x000fc800000006ff */
[----:B------:R0:W1:Y:S01]  /*6260*/  SYNCS.PHASECHK.TRANS64.TRYWAIT P2, [UR11+0x19c50], R0 ;  /* 0x019c5000ff0075a7 */ /* 0x000062000804014b */
[----:B------:R-:W-:Y:S05]  /*6270*/  @!P0 BRA `(.L_x_1605) ;  /* 0x0000000000048947 */ /* 0x000fea0003800000 */
[----:B------:R-:W-:Y:S01]  /*6280*/  BPT.TRAP 0x1 ;  /* 0x000000040000795c */ /* 0x000fe20000300000 */
.L_x_1605:
[----:B-1----:R-:W-:Y:S05]  /*6290*/  @P2 BRA `(.L_x_1606) ;  /* 0x0000000000082947 */ /* 0x002fea0003800000 */
[----:B------:R-:W1:Y:S02]  /*62a0*/  SYNCS.PHASECHK.TRANS64.TRYWAIT P2, [UR11+0x19c50], R0 ;  /* 0x019c5000ff0075a7 */ /* 0x000e64000804014b */
[----:B-1----:R-:W-:Y:S05]  /*62b0*/  @!P2 BRA `(.L_x_1607) ;  /* 0x0000007c009ca947 */ /* 0x002fea0003800000 */
.L_x_1606:
[----:B------:R-:W-:Y:S01]  /*62c0*/  UIADD3 UR6, UR45, 0x3000, URZ ;  /* 0x000030002d067890 */ /* 0x000fe2000fffe03f */
[----:B------:R-:W-:Y:S01]  /*62d0*/  WARPGROUP.ARRIVE ;  /* 0x00000000000079c5 */ /* 0x000fe20000000000 */
[----:B------:R-:W-:Y:S01]  /*62e0*/  UMOV UR7, 0x40000040 ;  /* 0x4000004000077882 */ /* 0x000fe20000000000 */
[----:B------:R-:W-:Y:S01]  /*62f0*/  FMNMX.FTZ R2, R26, R7, !PT ;  /* 0x000000071a027209 */ /* 0x000fe20007810000 */
[----:B------:R-:W-:Y:S01]  /*6300*/  USHF.R.U32.HI UR6, URZ, 0x4, UR6 ;  /* 0x000000043f067899 */ /* 0x000fe20008011606 */
[----:B01----:R-:W-:Y:S01]  /*6310*/  FMNMX.FTZ R0, R24, R5, !PT ;  /* 0x0000000518007209 */ /* 0x003fe20007810000 */
[----:B------:R-:W-:Y:S01]  /*6320*/  IMAD.U32 R13, RZ, RZ, UR42 ;  /* 0x0000002aff0d7e24 */ /* 0x000fe2000f8e00ff */
        /* <DEDUP_REMOVED lines=82> */
[----:B------:R-:W-:Y:S02]  /*6850*/  FADD.FTZ R6, -R0, R7 ;  /* 0x0000000700067221 */ /* 0x000fe40000010100 */
[----:B------:R-:W-:-:S01]  /*6860*/  FFMA.FTZ R7, R2, R13, -8 ;  /* 0xc100000002077423 */ /* 0x000fc2000001000d */
[----:B------:R-:W-:Y:S01]  /*6870*/  FADD.FTZ R5, -R2, R5 ;  /* 0x0000000502057221 */ /* 0x000fe20000010100 */
[----:B------:R-:W-:Y:S02]  /*6880*/  FMUL.FTZ R6, R6, UR42 ;  /* 0x0000002a06067c20 */ /* 0x000fe40008410000 */
[--C-:B------:R-:W-:Y:S01]  /*6890*/  FFMA.FTZ R9, R25, UR42, -R7.reuse ;  /* 0x0000002a19097c23 */ /* 0x100fe20008010807 */
[----:B------:R-:W-:-:S01]  /*68a0*/  FFMA.FTZ R25, R45, UR42, -R7 ;  /* 0x0000002a2d197c23 */ /* 0x000fc20008010807 */
[--C-:B------:R-:W-:Y:S01]  /*68b0*/  FFMA.FTZ R45, R65, UR42, -R7.reuse ;  /* 0x0000002a412d7c23 */ /* 0x100fe20008010807 */
[----:B------:R-:W-:Y:S02]  /*68c0*/  IMAD.U32 R65, RZ, RZ, UR42 ;  /* 0x0000002aff417e24 */ /* 0x000fe4000f8e00ff */
[--C-:B------:R-:W-:Y:S01]  /*68d0*/  FFMA.FTZ R11, R29, UR42, -R7.reuse ;  /* 0x0000002a1d0b7c23 */ /* 0x100fe20008010807 */
[----:B------:R-:W-:-:S01]  /*68e0*/  FFMA.FTZ R29, R49, UR42, -R7 ;  /* 0x0000002a311d7c23 */ /* 0x000fc20008010807 */
[----:B------:R-:W-:Y:S01]  /*68f0*/  FMUL.FTZ R5, R5, UR42 ;  /* 0x0000002a05057c20 */ /* 0x000fe20008410000 */
[----:B------:R-:W-:-:S01]  /*6900*/  FFMA.FTZ R65, R0, R65, -8 ;  /* 0xc100000000417423 */ /* 0x000fc20000010041 */
        /* <DEDUP_REMOVED lines=27> */
[----:B------:R-:W-:-:S01]  /*6ac0*/  FFMA.FTZ R47, R50, UR42, -R65 ;  /* 0x0000002a322f7c23 */ /* 0x000fc20008010841 */
[----:B------:R-:W-:Y:S01]  /*6ad0*/  FFMA.FTZ R50, R51, UR42, -R65 ;  /* 0x0000002a33327c23 */ /* 0x000fe20008010841 */
[----:B------:R-:W-:-:S01]  /*6ae0*/  FFMA.FTZ R20, R40, UR42, -R7 ;  /* 0x0000002a28147c23 */ /* 0x000fc20008010807 */
[--C-:B------:R-:W-:Y:S01]  /*6af0*/  FFMA.FTZ R51, R54, UR42, -R65.reuse ;  /* 0x0000002a36337c23 */ /* 0x100fe20008010841 */
[----:B------:R-:W-:-:S01]  /*6b00*/  FFMA.FTZ R54, R55, UR42, -R65 ;  /* 0x0000002a37367c23 */ /* 0x000fc20008010841 */
[--C-:B------:R-:W-:Y:S01]  /*6b10*/  FFMA.FTZ R55, R58, UR42, -R65.reuse ;  /* 0x0000002a3a377c23 */ /* 0x100fe20008010841 */
[----:B------:R-:W-:-:S01]  /*6b20*/  FFMA.FTZ R58, R59, UR42, -R65 ;  /* 0x0000002a3b3a7c23 */ /* 0x000fc20008010841 */
[----:B------:R-:W2:Y:S01]  /*6b30*/  MUFU.EX2 R9, R9 ;  /* 0x0000000900097308 */ /* 0x000ea20000000800 */
[----:B0-----:R-:W-:-:S01]  /*6b40*/  FFMA.FTZ R4, R5, R4, R8 ;  /* 0x0000000405047223 */ /* 0x001fc20000010008 */
[----:B------:R-:W-:Y:S01]  /*6b50*/  FFMA.FTZ R21, R41, UR42, -R7 ;  /* 0x0000002a29157c23 */ /* 0x000fe20008010807 */
[----:B------:R-:W-:-:S01]  /*6b60*/  FFMA.FTZ R59, R62, UR42, -R65 ;  /* 0x0000002a3e3b7c23 */ /* 0x000fc20008010841 */
[--C-:B------:R-:W-:Y:S01]  /*6b70*/  FFMA.FTZ R62, R63, UR42, -R65.reuse ;  /* 0x0000002a3f3e7c23 */ /* 0x100fe20008010841 */
[----:B------:R-:W-:-:S01]  /*6b80*/  FFMA.FTZ R63, R66, UR42, -R65 ;  /* 0x0000002a423f7c23 */ /* 0x000fc20008010841 */
[--C-:B------:R-:W-:Y:S01]  /*6b90*/  FFMA.FTZ R24, R44, UR42, -R7.reuse ;  /* 0x0000002a2c187c23 */ /* 0x100fe20008010807 */
[----:B------:R-:W-:-:S01]  /*6ba0*/  FFMA.FTZ R32, R52, UR42, -R7 ;  /* 0x0000002a34207c23 */ /* 0x000fc20008010807 */
[----:B------:R-:W0:Y:S01]  /*6bb0*/  MUFU.EX2 R26, R26 ;  /* 0x0000001a001a7308 */ /* 0x000e220000000800 */
[----:B-1----:R-:W-:-:S01]  /*6bc0*/  FFMA.FTZ R3, R6, R3, R69 ;  /* 0x0000000306037223 */ /* 0x002fc20000010045 */
[----:B------:R-:W-:Y:S01]  /*6bd0*/  FFMA.FTZ R36, R56, UR42, -R7 ;  /* 0x0000002a38247c23 */ /* 0x000fe20008010807 */
[----:B------:R-:W-:-:S02]  /*6be0*/  WARPGROUP.DEPBAR.LE gsb0, 0x0 ;  /* 0x00008000000079c5 */ /* 0x000fc40000010000 */
[----:B------:R-:W-:Y:S01]  /*6bf0*/  WARPGROUP.ARRIVE ;  /* 0x00000000000079c5 */ /* 0x000fe20000000000 */
[----:B------:R-:W-:-:S01]  /*6c00*/  FFMA.FTZ R37, R57, UR42, -R7 ;  /* 0x0000002a39257c23 */ /* 0x000fc20008010807 */
[----:B------:R-:W-:Y:S01]  /*6c10*/  FFMA.FTZ R52, R72, UR42, -R7 ;  /* 0x0000002a48347c23 */ /* 0x000fe20008010807 */
[----:B------:R-:W1:Y:S01]  /*6c20*/  MUFU.EX2 R27, R27 ;  /* 0x0000001b001b7308 */ /* 0x000e620000000800 */
[----:B--2---:R-:W-:-:S01]  /*6c30*/  FADD.FTZ R73, R9, R4 ;  /* 0x0000000409497221 */ /* 0x004fc20000010000 */
[--C-:B------:R-:W-:Y:S01]  /*6c40*/  FFMA.FTZ R40, R60, UR42, -R7.reuse ;  /* 0x0000002a3c287c23 */ /* 0x100fe20008010807 */
[----:B------:R-:W-:Y:S01]  /*6c50*/  QGMMA.64x96x32.F32.E4M3.E4M3 R88, R140, gdesc[UR4], R88, gsb0 ;  /* 0x016000048c587df3 */ /* 0x000fe20008000858 */
[----:B------:R-:W-:Y:S01]  /*6c60*/  UIADD3 UR6, UR10, 0x6, URZ ;  /* 0x000000060a067890 */ /* 0x000fe2000fffe03f */
[--C-:B------:R-:W-:Y:S01]  /*6c70*/  FFMA.FTZ R41, R61, UR42, -R7.reuse ;  /* 0x0000002a3d297c23 */ /* 0x100fe20008010807 */
[----:B------:R-:W-:Y:S01]  /*6c80*/  UMOV UR7, 0x40000040 ;  /* 0x4000004000077882 */ /* 0x000fe20000000000 */
[----:B------:R-:W-:Y:S01]  /*6c90*/  FFMA.FTZ R44, R64, UR42, -R7 ;  /* 0x0000002a402c7c23 */ /* 0x000fe20008010807 */
        /* <DEDUP_REMOVED lines=35> */
[----:B------:R-:W-:Y:S02]  /*6ed0*/  WARPGROUP.DEPBAR.LE gsb0, 0x0 ;  /* 0x00008000000079c5 */ /* 0x000fe40000010000 */
[----:B------:R-:W-:Y:S01]  /*6ee0*/  WARPGROUP.ARRIVE ;  /* 0x00000000000079c5 */ /* 0x000fe20000000000 */
[----:B-1----:R-:W-:-:S04]  /*6ef0*/  FADD.FTZ R3, R39, R4 ;  /* 0x0000000427037221 */ /* 0x002fc80000010000 */
[----:B------:R-:W1:Y:S01]  /*6f00*/  MUFU.EX2 R21, R21 ;  /* 0x0000001500157308 */ /* 0x000e620000000800 */
[----:B------:R-:W-:Y:S01]  /*6f10*/  QGMMA.64x96x32.F32.E4M3.E4M3 R88, R136, gdesc[UR4], R88, gsb0 ;  /* 0x0160000488587df3 */ /* 0x000fe20008000858 */
[----:B--2---:R-:W-:-:S06]  /*6f20*/  FADD.FTZ R68, R20, R73 ;  /* 0x0000004914447221 */ /* 0x004fcc0000010000 */
[----:B------:R-:W2:Y:S01]  /*6f30*/  MUFU.EX2 R43, R43 ;  /* 0x0000002b002b7308 */ /* 0x000ea20000000800 */
[----:B0-----:R-:W-:-:S07]  /*6f40*/  FADD.FTZ R4, R42, R3 ;  /* 0x000000032a047221 */ /* 0x001fce0000010000 */
[----:B------:R-:W0:Y:S01]  /*6f50*/  MUFU.EX2 R24, R24 ;  /* 0x0000001800187308 */ /* 0x000e220000000800 */
[----:B-1----:R-:W-:-:S01]  /*6f60*/  FADD.FTZ R73, R21, R68 ;  /* 0x0000004415497221 */ /* 0x002fc20000010000 */
[----:B------:R-:W-:-:S06]  /*6f70*/  FFMA.FTZ R68, R71, UR42, -R65 ;  /* 0x0000002a47447c23 */ /* 0x000fcc0008010841 */
        /* <DEDUP_REMOVED lines=8> */
[----:B------:R-:W-:-:S06]  /*7000*/  FFMA.FTZ R70, R74, UR42, -R65 ;  /* 0x0000002a4a467c23 */ /* 0x000fcc0008010841 */
        /* <DEDUP_REMOVED lines=15> */
[----:B------:R-:W-:-:S06]  /*7100*/  WARPGROUP.DEPBAR.LE gsb0, 0x0 ;  /* 0x00008000000079c5 */ /* 0x000fcc0000010000 */
[----:B------:R-:W0:Y:S01]  /*7110*/  MUFU.EX2 R36, R36 ;  /* 0x0000002400247308 */ /* 0x000e220000000800 */
[----:B-1----:R-:W-:-:S01]  /*7120*/  FADD.FTZ R73, R33, R72 ;  /* 0x0000004821497221 */ /* 0x002fc20000010000 */
[----:B------:R-:W-:-:S06]  /*7130*/  FFMA.FTZ R72, R78, UR42, -R65 ;  /* 0x0000002a4e487c23 */ /* 0x000fcc0008010841 */
[----:B------:R-:W1:Y:S01]  /*7140*/  MUFU.EX2 R58, R58 ;  /* 0x0000003a003a7308 */ /* 0x000e620000000800 */
[----:B--2---:R-:W-:-:S07]  /*7150*/  FADD.FTZ R3, R55, R4 ;  /* 0x0000000437037221 */ /* 0x004fce0000010000 */
        /* <DEDUP_REMOVED lines=24> */
[----:B-1----:R-:W-:-:S07]  /*72e0*/  FADD.FTZ R77, R45, R76 ;  /* 0x0000004c2d4d7221 */ /* 0x002fce0000010000 */
[----:B------:R-:W1:Y:S01]  /*72f0*/  MUFU.EX2 R49, R49 ;  /* 0x0000003100317308 */ /* 0x000e620000000800 */
[----:B--2---:R-:W-:-:S01]  /*7300*/  FADD.FTZ R3, R67, R4 ;  /* 0x0000000443037221 */ /* 0x004fc20000010000 */
[----:B------:R-:W-:-:S06]  /*7310*/  IMAD.U32 R4, RZ, RZ, UR38 ;  /* 0x00000026ff047e24 */ /* 0x000fcc000f8e00ff */
[----:B------:R-:W2:Y:S01]  /*7320*/  MUFU.EX2 R68, R68 ;  /* 0x0000004400447308 */ /* 0x000ea20000000800 */
[----:B0-----:R-:W-:-:S07]  /*7330*/  FADD.FTZ R76, R48, R77 ;  /* 0x0000004d304c7221 */ /* 0x001fce0000010000 */
[----:B------:R-:W0:Y:S01]  /*7340*/  MUFU.EX2 R52, R52 ;  /* 0x0000003400347308 */ /* 0x000e220000000800 */
[----:B-1----:R-:W-:-:S01]  /*7350*/  FADD.FTZ R77, R49, R76 ;  /* 0x0000004c314d7221 */ /* 0x002fc20000010000 */
[--C-:B------:R-:W-:Y:S01]  /*7360*/  FFMA.FTZ R76, R86, UR42, -R65.reuse ;  /* 0x0000002a564c7c23 */ /* 0x100fe20008010841 */
[----:B------:R-:W-:-:S05]  /*7370*/  FFMA.FTZ R65, R87, UR42, -R65 ;  /* 0x0000002a57417c23 */ /* 0x000fca0008010841 */
[----:B------:R-:W1:Y:S01]  /*7380*/  MUFU.EX2 R70, R70 ;  /* 0x0000004600467308 */ /* 0x000e620000000800 */
[----:B--2---:R-:W-:-:S01]  /*7390*/  FADD.FTZ R79, R68, R3 ;  /* 0x00000003444f7221 */ /* 0x004fc20000010000 */
[----:B------:R-:W-:-:S05]  /*73a0*/  @!P1 LEA R3, R4, UR45, 0x3 ;  /* 0x0000002d04039c11 */ /* 0x000fca000f8e18ff */
[----:B------:R-:W-:Y:S01]  /*73b0*/  @!P1 VIADD R3, R3, 0x19c40 ;  /* 0x00019c4003039836 */ /* 0x000fe20000000000 */
[----:B------:R-:W2:Y:S01]  /*73c0*/  MUFU.EX2 R53, R53 ;  /* 0x0000003500357308 */ /* 0x000ea20000000800 */
[----:B0-----:R-:W-:-:S03]  /*73d0*/  FADD.FTZ R4, R52, R77 ;  /* 0x0000004d34047221 */ /* 0x001fc60000010000 */
[----:B------:R-:W-:-:S04]  /*73e0*/  @!P1 PRMT R3, RZ, 0x654, R3 ;  /* 0x00000654ff039816 */ /* 0x000fc80000000003 */
[----:B------:R-:W0:Y:S01]  /*73f0*/  MUFU.EX2 R71, R71 ;  /* 0x0000004700477308 */ /* 0x000e220000000800 */
[----:B-1----:R-:W-:-:S01]  /*7400*/  FADD.FTZ R78, R70, R79 ;  /* 0x0000004f464e7221 */ /* 0x002fc20000010000 */
[----:B------:R1:W-:Y:S06]  /*7410*/  @!P1 SYNCS.ARRIVE.TRANS64.RED.A1T0 RZ, [R3+URZ], RZ ;  /* 0x000000ff03ff99a7 */ /* 0x0003ec000810043f */
[----:B------:R-:W3:Y:S01]  /*7420*/  MUFU.EX2 R56, R56 ;  /* 0x0000003800387308 */ /* 0x000ee20000000800 */
[----:B--2---:R-:W-:-:S07]  /*7430*/  FADD.FTZ R77, R53, R4 ;  /* 0x00000004354d7221 */ /* 0x004fce0000010000 */
[----:B------:R-:W2:Y:S01]  /*7440*/  MUFU.EX2 R72, R72 ;  /* 0x0000004800487308 */ /* 0x000ea20000000800 */
[----:B0-----:R-:W-:-:S07]  /*7450*/  FADD.FTZ R79, R71, R78 ;  /* 0x0000004e474f7221 */ /* 0x001fce0000010000 */
[----:B------:R-:W1:Y:S01]  /*7460*/  MUFU.EX2 R57, R57 ;  /* 0x0000003900397308 */ /* 0x000e620000000800 */
[----:B---3--:R-:W-:-:S07]  /*7470*/  FADD.FTZ R4, R56, R77 ;  /* 0x0000004d38047221 */ /* 0x008fce0000010000 */
        /* <DEDUP_REMOVED lines=18> */
[----:B--2---:R-:W-:-:S03]  /*75a0*/  FADD.FTZ R4, R7, R4 ;  /* 0x0000000407047221 */ /* 0x004fc60000010000 */
[----:B-1----:R-:W-:Y:S01]  /*75b0*/  FADD.FTZ R3, R65, R78 ;  /* 0x0000004e41037221 */ /* 0x002fe20000010000 */
[----:B------:R-:W-:Y:S06]  /*75c0*/  @!P0 BRA `(.L_x_1608) ;  /* 0x0000000000048947 */ /* 0x000fec0003800000 */
[----:B------:R-:W-:Y:S01]  /*75d0*/  BPT.TRAP 0x1 ;  /* 0x000000040000795c */ /* 0x000fe20000300000 */
.L_x_1608:
        /* <DEDUP_REMOVED lines=91> */
.L_x_1599:
[----:B------:R-:W-:Y:S06]  /*7b90*/  BAR.ARV 0x8, 0x200 ;  /* 0x0208000000007b1d */ /* 0x000fec0000002000 */
[----:B------:R-:W-:Y:S05]  /*7ba0*/  @!P0 BRA `(.L_x_1610) ;  /* 0x0000000000048947 */ /* 0x000fea0003800000 */
[----:B------:R-:W-:Y:S01]  /*7bb0*/  BPT.TRAP 0x1 ;  /* 0x000000040000795c */ /* 0x000fe20000300000 */
.L_x_1610:
[----:B------:R-:W-:Y:S01]  /*7bc0*/  ULEA UR14, UR38, UR45, 0x3 ;  /* 0x0000002d260e7291 */ /* 0x000fe2000f8e183f */
[----:B------:R-:W-:-:S05]  /*7bd0*/  IMAD.U32 R5, RZ, RZ, UR37 ;  /* 0x00000025ff057e24 */ /* 0x000fca000f8e00ff */
[----:B------:R-:W-:-:S04]  /*7be0*/  SHF.L.U32 R5, R5, 0x1f, RZ ;  /* 0x0000001f05057819 */ /* 0x000fc800000006ff */
[----:B------:R0:W1:Y:S01]  /*7bf0*/  SYNCS.PHASECHK.TRANS64.TRYWAIT P1, [UR14+0x19c50], R5 ;  /* 0x019c5005ff0075a7 */ /* 0x000062000802014e */
[----:B------:R-:W-:Y:S05]  /*7c00*/  @!P0 BRA `(.L_x_1611) ;  /* 0x0000000000048947 */ /* 0x000fea0003800000 */
[----:B------:R-:W-:Y:S01]  /*7c10*/  BPT.TRAP 0x1 ;  /* 0x000000040000795c */ /* 0x000fe20000300000 */
.L_x_1611:
[----:B-1----:R-:W-:Y:S05]  /*7c20*/  @P1 BRA `(.L_x_1612) ;  /* 0x0000000000081947 */ /* 0x002fea0003800000 */
[----:B------:R-:W1:Y:S02]  /*7c30*/  SYNCS.PHASECHK.TRANS64.TRYWAIT P1, [UR14+0x19c50], R5 ;  /* 0x019c5005ff0075a7 */ /* 0x000e64000802014e */
[----:B-1----:R-:W-:Y:S05]  /*7c40*/  @!P1 BRA `(.L_x_1613) ;  /* 0x0000006400509947 */ /* 0x002fea0003800000 */
.L_x_1612:
[----:B------:R-:W-:Y:S01]  /*7c50*/  ULDC.64 UR4, c[0x0][0x9a0] ;  /* 0x0002680000047ab9 */ /* 0x000fe20000000a00 */
[----:B------:R-:W-:Y:S01]  /*7c60*/  UIADD3 UR45, UR45, 0x3000, URZ ;  /* 0x000030002d2d7890 */ /* 0x000fe2000fffe03f */
[----:B------:R-:W-:Y:S01]  /*7c70*/  WARPGROUP.ARRIVE ;  /* 0x00000000000079c5 */ /* 0x000fe20000000000 */
[----:B------:R-:W-:Y:S01]  /*7c80*/  UISETP.NE.U32.AND UP0, UPT, UR4, URZ, UPT ;  /* 0x0000003f0400728c */ /* 0x000fe2000bf05070 */
[----:B01----:R-:W-:Y:S01]  /*7c90*/  IMAD.MOV.U32 R5, RZ, RZ, 0x3f800000 ;  /* 0x3f800000ff057424 */ /* 0x003fe200078e00ff */
        /* <DEDUP_REMOVED lines=22> */
[----:B------:R-:W-:-:S04]  /*7e00*/  IMAD.U32 R6, RZ, RZ, UR4 ;  /* 0x00000004ff067e24 */ /* 0x000fc8000f8e00ff */
        /* <DEDUP_REMOVED lines=11> */
[----:B------:R-:W1:Y:S01]  /*7ec0*/  SHFL.BFLY PT, R9, R4, 0x2, 0x1f ;  /* 0x0c401f0004097f89 */ /* 0x000e6200000e0000 */
[----:B------:R-:W-:-:S03]  /*7ed0*/  UIADD3 UR10, UR10, 0x6, URZ ;  /* 0x000000060a0a7890 */ /* 0x000fc6000fffe03f */
[----:B------:R-:W3:Y:S01]  /*7ee0*/  SHFL.BFLY PT, R8, R3, 0x2, 0x1f ;  /* 0x0c401f0003087f89 */ /* 0x000ee200000e0000 */
[----:B------:R-:W-:Y:S01]  /*7ef0*/  UMOV UR11, 0x40000040 ;  /* 0x40000040000b7882 */ /* 0x000fe20000000000 */
[----:B------:R-:W-:Y:S02]  /*7f00*/  WARPGROUP.DEPBAR.LE gsb0, 0x0 ;  /* 0x00008000000079c5 */ /* 0x000fe40000010000 */
[----:B------:R-:W-:-:S06]  /*7f10*/  WARPGROUP.ARRIVE ;  /* 0x00000000000079c5 */ /* 0x000fcc0000000000 */
[----:B------:R-:W-:Y:S01]  /*7f20*/  QGMMA.64x96x32.F32.E4M3.E4M3 R88, R140, gdesc[UR4], R88, gsb0 ;  /* 0x016000048c587df3 */ /* 0x000fe20008000858 */
        /* <DEDUP_REMOVED lines=36> */
.L_x_1614:
        /* <DEDUP_REMOVED lines=58> */
.L_x_1581:
        /* <DEDUP_REMOVED lines=45> */
[----:B------:R-:W-:Y:S02]  /*87e0*/  UIMAD UR5, UR12, UR8, URZ ;  /* 0x000000080c0572a4 */ /* 0x000fe4000f8e023f */
[----:B------:R-:W-:Y:S02]  /*87f0*/  UIMAD.WIDE.U32 UR6, UR40, UR8, URZ ;  /* 0x00000008280672a5 */ /* 0x000fe4000f8e003f */
[----:B------:R-:W-:Y:S02]  /*8800*/  UIMAD UR5, UR40, UR9, UR5 ;  /* 0x00000009280572a4 */ /* 0x000fe4000f8e0205 */
[----:B------:R-:W-:Y:S02]  /*8810*/  UIMAD UR8, UR13, UR10, URZ ;  /* 0x0000000a0d0872a4 */ /* 0x000fe4000f8e023f */
[----:B------:R-:W-:Y:S01]  /*8820*/  UIADD3 UR7, UR7, UR5, URZ ;  /* 0x0000000507077290 */ /* 0x000fe2000fffe03f */
[----:B0-----:R-:W-:Y:S01]  /*8830*/  LOP3.LUT P0, R5, R38, 0x3, RZ, 0xc0, !PT ;  /* 0x0000000326057812 */ /* 0x001fe2000780c0ff */
[----:B------:R-:W-:Y:S01]  /*8840*/  UIMAD UR8, UR39, UR11, UR8 ;  /* 0x0000000b270872a4 */ /* 0x000fe2000f8e0208 */
[----:B------:R-:W-:-:S02]  /*8850*/  MOV R38, R0 ;  /* 0x0000000000267202 */ /* 0x000fc40000000f00 */
[----:B-1----:R-:W-:Y:S01]  /*8860*/  MOV R39, R37 ;  /* 0x0000002500277202 */ /* 0x002fe20000000f00 */
[----:B------:R-:W-:Y:S01]  /*8870*/  UIMAD.WIDE.U32 UR6, UR39, UR10, UR6 ;  /* 0x0000000a270672a5 */ /* 0x000fe2000f8e0006 */
[----:B------:R-:W-:Y:S01]  /*8880*/  ISETP.EQ.OR P0, PT, R5, 0x3, !P0 ;  /* 0x000000030500780c */ /* 0x000fe20004702670 */
[----:B------:R-:W-:Y:S01]  /*8890*/  IMAD R5, R152, 0x20, R18 ;  /* 0x0000002098057824 */ /* 0x000fe200078e0212 */
[----:B------:R-:W-:Y:S01]  /*88a0*/  F2FP.BF16.F32.PACK_AB R4, R111, R26 ;  /* 0x0000001a6f04723e */ /* 0x000fe200000010ff */
[----:B------:R-:W-:Y:S01]  /*88b0*/  ULDC UR5, c[0x0][0xa88] ;  /* 0x0002a20000057ab9 */ /* 0x000fe20000000800 */
[----:B------:R-:W-:Y:S01]  /*88c0*/  SEL R47, R27, R28, P0 ;  /* 0x0000001c1b2f7207 */ /* 0x000fe20000000000 */
[----:B------:R-:W-:Y:S01]  /*88d0*/  ULDC.64 UR10, c[0x0][0xaf0] ;  /* 0x0002bc00000a7ab9 */ /* 0x000fe20000000a00 */
[----:B------:R-:W-:Y:S01]  /*88e0*/  SEL R33, R28, R27, P0 ;  /* 0x0000001b1c217207 */ /* 0x000fe20000000000 */
[----:B------:R-:W-:Y:S01]  /*88f0*/  IMAD.WIDE R26, R156, 0x2, R38 ;  /* 0x000000029c1a7825 */ /* 0x000fe200078e0226 */
[----:B------:R-:W-:-:S02]  /*8900*/  SEL R53, R9, R10, P0 ;  /* 0x0000000a09357207 */ /* 0x000fc40000000000 */
[----:B------:R-:W-:Y:S01]  /*8910*/  SEL R55, R10, R9, P0 ;  /* 0x000000090a377207 */ /* 0x000fe20000000000 */
[----:B------:R-:W-:Y:S01]  /*8920*/  IMAD.WIDE R38, R5, 0x2, R38 ;  /* 0x0000000205267825 */ /* 0x000fe200078e0226 */
[----:B------:R-:W-:Y:S02]  /*8930*/  IADD3 R9, P1, R26, 0x6020, RZ ;  /* 0x000060201a097810 */ /* 0x000fe40007f3e0ff */
[----:B------:R-:W-:Y:S02]  /*8940*/  SEL R41, R35, R36, P0 ;  /* 0x0000002423297207 */ /* 0x000fe40000000000 */
[----:B------:R-:W-:Y:S02]  /*8950*/  SEL R43, R36, R35, P0 ;  /* 0x00000023242b7207 */ /* 0x000fe40000000000 */
[----:B------:R-:W-:Y:S02]  /*8960*/  SEL R51, R13, R14, P0 ;  /* 0x0000000e0d337207 */ /* 0x000fe40000000000 */
[----:B------:R-:W-:-:S02]  /*8970*/  SEL R35, R14, R13, P0 ;  /* 0x0000000d0e237207 */ /* 0x000fc40000000000 */
[----:B------:R-:W-:Y:S02]  /*8980*/  LOP3.LUT R14, R9, 0x180, RZ, 0xc0, !PT ;  /* 0x00000180090e7812 */ /* 0x000fe400078ec0ff */
[----:B------:R-:W-:Y:S02]  /*8990*/  SEL R45, R31, R32, P0 ;  /* 0x000000201f2d7207 */ /* 0x000fe40000000000 */
[----:B------:R-:W-:Y:S02]  /*89a0*/  SHF.R.U64 R14, R14, 0x3, RZ ;  /* 0x000000030e0e7819 */ /* 0x000fe400000012ff */
[----:B------:R-:W-:Y:S02]  /*89b0*/  SEL R32, R32, R31, P0 ;  /* 0x0000001f20207207 */ /* 0x000fe40000000000 */
[----:B------:R-:W-:Y:S02]  /*89c0*/  LOP3.LUT R14, R14, R9, RZ, 0x3c, !PT ;  /* 0x000000090e0e7212 */ /* 0x000fe400078e3cff */
[----:B------:R-:W0:Y:S01]  /*89d0*/  LDC R9, c[0x0][0xbe8] ;  /* 0x0002fa00ff097b82 */ /* 0x000e220000000800 */
[----:B------:R-:W-:-:S02]  /*89e0*/  IADD3 R31, P2, R26, 0x6000, RZ ;  /* 0x000060001a1f7810 */ /* 0x000fc40007f5e0ff */
[----:B------:R-:W-:Y:S02]  /*89f0*/  SEL R59, R29, R30, P0 ;  /* 0x0000001e1d3b7207 */ /* 0x000fe40000000000 */
[----:B------:R-:W-:Y:S02]  /*8a00*/  SEL R61, R30, R29, P0 ;  /* 0x0000001d1e3d7207 */ /* 0x000fe40000000000 */
[----:B------:R-:W-:Y:S02]  /*8a10*/  IADD3 R29, P3, R26, 0x3020, RZ ;  /* 0x000030201a1d7810 */ /* 0x000fe40007f7e0ff */
[----:B------:R-:W-:Y:S02]  /*8a20*/  SEL R63, R25, R4, P0 ;  /* 0x00000004193f7207 */ /* 0x000fe40000000000 */
[----:B------:R-:W-:Y:S01]  /*8a30*/  SEL R65, R4, R25, P0 ;  /* 0x0000001904417207 */ /* 0x000fe20000000000 */
[--C-:B------:R-:W-:Y:S01]  /*8a40*/  IMAD.X R25, RZ, RZ, R27.reuse, P2 ;  /* 0x000000ffff197224 */ /* 0x100fe200010e061b */
[----:B------:R-:W-:Y:S01]  /*8a50*/  SEL R71, R11, R12, P0 ;  /* 0x0000000c0b477207 */ /* 0x000fe20000000000 */
[----:B------:R-:W-:Y:S01]  /*8a60*/  IMAD.X R13, RZ, RZ, R27, P3 ;  /* 0x000000ffff0d7224 */ /* 0x000fe200018e061b */
[----:B------:R-:W-:-:S02]  /*8a70*/  SEL R73, R12, R11, P0 ;  /* 0x0000000b0c497207 */ /* 0x000fc40000000000 */
[----:B------:R-:W-:Y:S02]  /*8a80*/  LOP3.LUT R12, R31, 0x180, RZ, 0xc0, !PT ;  /* 0x000001801f0c7812 */ /* 0x000fe400078ec0ff */
[----:B------:R-:W-:Y:S02]  /*8a90*/  LOP3.LUT R10, R29, 0x180, RZ, 0xc0, !PT ;  /* 0x000001801d0a7812 */ /* 0x000fe400078ec0ff */
[----:B------:R-:W-:Y:S02]  /*8aa0*/  SHF.R.U64 R12, R12, 0x3, RZ ;  /* 0x000000030c0c7819 */ /* 0x000fe400000012ff */
[----:B------:R-:W-:Y:S02]  /*8ab0*/  SHF.R.U64 R10, R10, 0x3, RZ ;  /* 0x000000030a0a7819 */ /* 0x000fe400000012ff */
[----:B0-----:R-:W-:Y:S02]  /*8ac0*/  ISETP.NE.AND P2, PT, R9, 0x1, PT ;  /* 0x000000010900780c */ /* 0x001fe40003f45270 */
[----:B------:R-:W-:-:S02]  /*8ad0*/  IADD3 R79, P6, R38, 0x7800, RZ ;  /* 0x00007800264f7810 */ /* 0x000fc40007fde0ff */
[----:B------:R-:W-:Y:S02]  /*8ae0*/  SEL R49, R21, R24, P0 ;  /* 0x0000001815317207 */ /* 0x000fe40000000000 */
[----:B------:R-:W-:Y:S02]  /*8af0*/  SEL R34, R24, R21, P0 ;  /* 0x0000001518227207 */ /* 0x000fe40000000000 */
[----:B------:R-:W-:Y:S02]  /*8b00*/  LOP3.LUT R24, R12, R31, RZ, 0x3c, !PT ;  /* 0x0000001f0c187212 */ /* 0x000fe400078e3cff */
[----:B------:R-:W-:Y:S02]  /*8b10*/  LOP3.LUT R12, R10, R29, RZ, 0x3c, !PT ;  /* 0x0000001d0a0c7212 */ /* 0x000fe400078e3cff */
[----:B------:R-:W-:Y:S01]  /*8b20*/  LOP3.LUT R10, R79, 0x180, RZ, 0xc0, !PT ;  /* 0x000001804f0a7812 */ /* 0x000fe200078ec0ff */
[----:B------:R-:W0:Y:S01]  /*8b30*/  @P2 LDC R42, c[0x0][0xbec] ;  /* 0x0002fb00ff2a2b82 */ /* 0x000e220000000800 */
[----:B------:R-:W-:-:S02]  /*8b40*/  IADD3 R21, P4, R26, 0x3000, RZ ;  /* 0x000030001a157810 */ /* 0x000fc40007f9e0ff */
[----:B------:R-:W-:Y:S02]  /*8b50*/  SHF.R.U64 R10, R10, 0x3, RZ ;  /* 0x000000030a0a7819 */ /* 0x000fe400000012ff */
[----:B------:R-:W-:Y:S02]  /*8b60*/  SEL R75, R7, R6, P0 ;  /* 0x00000006074b7207 */ /* 0x000fe40000000000 */
[----:B------:R-:W-:Y:S02]  /*8b70*/  LOP3.LUT R10, R10, R79, RZ, 0x3c, !PT ;  /* 0x0000004f0a0a7212 */ /* 0x000fe400078e3cff */
[----:B------:R-:W1:Y:S01]  /*8b80*/  @P2 LDC R79, c[0x0][0xbf0] ;  /* 0x0002fc00ff4f2b82 */ /* 0x000e620000000800 */
[----:B------:R-:W-:Y:S01]  /*8b90*/  SEL R77, R6, R7, P0 ;  /* 0x00000007064d7207 */ /* 0x000fe20000000000 */
[----:B------:R-:W-:Y:S01]  /*8ba0*/  IMAD.X R7, RZ, RZ, R27, P4 ;  /* 0x000000ffff077224 */ /* 0x000fe200020e061b */
[----:B------:R-:W-:Y:S02]  /*8bb0*/  LOP3.LUT R6, R21, 0x180, RZ, 0xc0, !PT ;  /* 0x0000018015067812 */ /* 0x000fe400078ec0ff */
[----:B------:R-:W-:Y:S01]  /*8bc0*/  MOV R68, R12 ;  /* 0x0000000c00447202 */ /* 0x000fe20000000f00 */
[----:B------:R-:W-:Y:S01]  /*8bd0*/  VIADD R13, R17, UR43 ;  /* 0x0000002b110d7c36 */ /* 0x000fe20008000000 */
[----:B------:R-:W-:-:S02]  /*8be0*/  SHF.R.U64 R6, R6, 0x3, RZ ;  /* 0x0000000306067819 */ /* 0x000fc400000012ff */
[----:B------:R-:W-:Y:S02]  /*8bf0*/  LOP3.LUT R5, R26, 0x180, RZ, 0xc0, !PT ;  /* 0x000001801a057812 */ /* 0x000fe400078ec0ff */
[----:B------:R-:W-:Y:S02]  /*8c00*/  LOP3.LUT R6, R6, R21, RZ, 0x3c, !PT ;  /* 0x0000001506067212 */ /* 0x000fe400078e3cff */
[----:B------:R-:W-:Y:S02]  /*8c10*/  IADD3 R11, P5, R26, 0x20, RZ ;  /* 0x000000201a0b7810 */ /* 0x000fe40007fbe0ff */
[----:B------:R-:W-:Y:S02]  /*8c20*/  SEL R67, R15, R20, P0 ;  /* 0x000000140f437207 */ /* 0x000fe40000000000 */
[----:B------:R-:W-:Y:S01]  /*8c30*/  SEL R69, R20, R15, P0 ;  /* 0x0000000f14457207 */ /* 0x000fe20000000000 */
        /* <DEDUP_REMOVED lines=11> */
[----:B-1----:R-:W-:-:S02]  /*8cf0*/  @P2 SHF.R.U32.HI R7, RZ, R79, R6 ;  /* 0x0000004fff072219 */ /* 0x002fc40000011606 */
[----:B------:R-:W-:Y:S01]  /*8d00*/  MOV R64, R14 ;  /* 0x0000000e00407202 */ /* 0x000fe20000000f00 */
[----:B------:R-:W-:Y:S01]  /*8d10*/  IMAD.U32 R15, RZ, RZ, UR8 ;  /* 0x00000008ff0f7e24 */ /* 0x000fe2000f8e00ff */
[----:B------:R-:W-:Y:S01]  /*8d20*/  SEL R57, R94, R95, P0 ;  /* 0x0000005f5e397207 */ /* 0x000fe20000000000 */
[----:B------:R-:W-:Y:S01]  /*8d30*/  ULDC.64 UR8, c[0x0][0xae8] ;  /* 0x0002ba0000087ab9 */ /* 0x000fe20000000a00 */
[----:B------:R-:W-:Y:S02]  /*8d40*/  SEL R95, R95, R94, P0 ;  /* 0x0000005e5f5f7207 */ /* 0x000fe40000000000 */
[----:B------:R-:W-:Y:S02]  /*8d50*/  SHF.R.U64 R36, R36, 0x3, RZ ;  /* 0x0000000324247819 */ /* 0x000fe400000012ff */
[----:B------:R-:W-:Y:S02]  /*8d60*/  LOP3.LUT R4, R4, R11, RZ, 0x3c, !PT ;  /* 0x0000000b04047212 */ /* 0x000fe400078e3cff */
[----:B------:R-:W-:Y:S01]  /*8d70*/  MOV R40, R26 ;  /* 0x0000001a00287202 */ /* 0x000fe20000000f00 */
[----:B------:R-:W-:Y:S01]  /*8d80*/  IMAD.MOV R26, RZ, RZ, -R7 ;  /* 0x000000ffff1a7224 */ /* 0x000fe200078e0a07 */
[----:B------:R-:W-:Y:S01]  /*8d90*/  LOP3.LUT R36, R36, R37, RZ, 0x3c, !PT ;  /* 0x0000002524247212 */ /* 0x000fe200078e3cff */
[----:B------:R-:W-:Y:S01]  /*8da0*/  IMAD.X R37, RZ, RZ, R39, P1 ;  /* 0x000000ffff257224 */ /* 0x000fe200008e0627 */
[----:B------:R-:W-:-:S02]  /*8db0*/  MOV R66, R24 ;  /* 0x0000001800427202 */ /* 0x000fc40000000f00 */
[----:B------:R-:W-:Y:S01]  /*8dc0*/  MOV R70, R4 ;  /* 0x0000000400467202 */ /* 0x000fe20000000f00 */
[----:B------:R-:W-:Y:S01]  /*8dd0*/  IMAD R5, R9, R26, R13 ;  /* 0x0000001a09057224 */ /* 0x000fe200078e020d */
[----:B------:R-:W-:Y:S02]  /*8de0*/  SHF.R.S32.HI R4, RZ, 0x1f, R7 ;  /* 0x0000001fff047819 */ /* 0x000fe40000011407 */
[----:B------:R-:W-:Y:S02]  /*8df0*/  IADD3 R12, P1, R7, UR6, RZ ;  /* 0x00000006070c7c10 */ /* 0x000fe4000ff3e0ff */
[----:B------:R-:W-:Y:S02]  /*8e00*/  IADD3 R29, P4, R38, 0x4800, RZ ;  /* 0x00004800261d7810 */ /* 0x000fe40007f9e0ff */
[----:B------:R-:W-:Y:S01]  /*8e10*/  IADD3.X R13, R4, UR7, R15, P1, !PT ;  /* 0x00000007040d7c10 */ /* 0x000fe20008ffe40f */
[----:B------:R-:W-:Y:S01]  /*8e20*/  ULDC.64 UR6, c[0x0][0xb88] ;  /* 0x0002e20000067ab9 */ /* 0x000fe20000000a00 */
[----:B------:R-:W-:-:S02]  /*8e30*/  SHF.R.S32.HI R4, RZ, 0x1f, R5 ;  /* 0x0000001fff047819 */ /* 0x000fc40000011405 */
[----:B------:R-:W-:Y:S01]  /*8e40*/  IADD3 R31, P3, R38, 0x3000, RZ ;  /* 0x00003000261f7810 */ /* 0x000fe20007f7e0ff */
[----:B------:R-:W-:Y:S01]  /*8e50*/  IMAD.WIDE.U32 R12, R5, UR6, R12 ;  /* 0x00000006050c7c25 */ /* 0x000fe2000f8e000c */
[----:B------:R-:W-:Y:S02]  /*8e60*/  LOP3.LUT R28, R29, 0x180, RZ, 0xc0, !PT ;  /* 0x000001801d1c7812 */ /* 0x000fe400078ec0ff */
[----:B------:R-:W-:Y:S01]  /*8e70*/  LOP3.LUT R30, R31, 0x180, RZ, 0xc0, !PT ;  /* 0x000001801f1e7812 */ /* 0x000fe200078ec0ff */
[----:B------:R-:W-:Y:S01]  /*8e80*/  IMAD R4, R4, UR6, RZ ;  /* 0x0000000604047c24 */ /* 0x000fe2000f8e02ff */
[----:B------:R-:W-:Y:S02]  /*8e90*/  SHF.R.U64 R28, R28, 0x3, RZ ;  /* 0x000000031c1c7819 */ /* 0x000fe400000012ff */
[----:B------:R-:W-:Y:S01]  /*8ea0*/  SHF.R.U64 R30, R30, 0x3, RZ ;  /* 0x000000031e1e7819 */ /* 0x000fe200000012ff */
[----:B------:R-:W-:Y:S01]  /*8eb0*/  IMAD R25, R5, UR7, R4 ;  /* 0x0000000705197c24 */ /* 0x000fe2000f8e0204 */
[----:B------:R-:W-:Y:S01]  /*8ec0*/  LOP3.LUT R28, R28, R29, RZ, 0x3c, !PT ;  /* 0x0000001d1c1c7212 */ /* 0x000fe200078e3cff */
[----:B------:R-:W-:Y:S01]  /*8ed0*/  ULDC.64 UR6, c[0x0][0xb50] ;  /* 0x0002d40000067ab9 */ /* 0x000fe20000000a00 */
[----:B------:R-:W-:Y:S01]  /*8ee0*/  IMAD.X R29, RZ, RZ, R39, P4 ;  /* 0x000000ffff1d7224 */ /* 0x000fe200020e0627 */
[----:B------:R-:W-:Y:S01]  /*8ef0*/  LOP3.LUT P1, RZ, R153, 0x3, RZ, 0xc0, !PT ;  /* 0x0000000399ff7812 */ /* 0x000fe2000782c0ff */
        /* <DEDUP_REMOVED lines=25> */
[----:B------:R0:W2:Y:S01]  /*9090*/  SHFL.IDX PT, R26, R33, R14, 0x1c1f ;  /* 0x001c1f0e211a7589 */ /* 0x0000a200000e0000 */
[----:B-1----:R-:W-:Y:S02]  /*90a0*/  SEL R5, R57, R24, P0 ;  /* 0x0000001839057207 */ /* 0x002fe40000000000 */
[----:B------:R-:W-:Y:S01]  /*90b0*/  SEL R7, R24, R57, P0 ;  /* 0x0000003918077207 */ /* 0x000fe20000000000 */
[----:B------:R-:W-:Y:S04]  /*90c0*/  SHFL.IDX PT, R48, R61, R14, 0x1c1f ;  /* 0x001c1f0e3d307589 */ /* 0x000fe800000e0000 */
[----:B------:R-:W1:Y:S01]  /*90d0*/  SHFL.IDX PT, R50, R65, R14, 0x1c1f ;  /* 0x001c1f0e41327589 */ /* 0x000e6200000e0000 */
[----:B0-----:R-:W-:-:S03]  /*90e0*/  LEA R33, P4, R12, UR6, 0x2 ;  /* 0x000000060c217c11 */ /* 0x001fc6000f8810ff */
[----:B------:R-:W-:Y:S04]  /*90f0*/  SHFL.IDX PT, R49, R49, R2, 0x1c1f ;  /* 0x001c1f0231317589 */ /* 0x000fe800000e0000 */
[----:B------:R-:W0:Y:S04]  /*9100*/  SHFL.IDX PT, R34, R34, R14, 0x1c1f ;  /* 0x001c1f0e22227589 */ /* 0x000e2800000e0000 */
[----:B------:R-:W-:Y:S04]  /*9110*/  SHFL.IDX PT, R51, R51, R2, 0x1c1f ;  /* 0x001c1f0233337589 */ /* 0x000fe800000e0000 */
[----:B------:R-:W-:Y:S01]  /*9120*/  SHFL.IDX PT, R67, R67, R2, 0x1c1f ;  /* 0x001c1f0243437589 */ /* 0x000fe200000e0000 */
[----:B--2---:R-:W-:-:S02]  /*9130*/  SEL R24, R47, R26, P0 ;  /* 0x0000001a2f187207 */ /* 0x004fc40000000000 */
[----:B------:R-:W-:Y:S01]  /*9140*/  SEL R26, R26, R47, P0 ;  /* 0x0000002f1a1a7207 */ /* 0x000fe20000000000 */
[----:B------:R2:W3:Y:S04]  /*9150*/  SHFL.IDX PT, R42, R35, R14, 0x1c1f ;  /* 0x001c1f0e232a7589 */ /* 0x0004e800000e0000 */
[----:B------:R-:W4:Y:S01]  /*9160*/  SHFL.IDX PT, R52, R69, R14, 0x1c1f ;  /* 0x001c1f0e45347589 */ /* 0x000f2200000e0000 */
[----:B-1----:R-:W-:Y:S02]  /*9170*/  SEL R25, R27, R50, P0 ;  /* 0x000000321b197207 */ /* 0x002fe40000000000 */
[----:B------:R-:W-:Y:S01]  /*9180*/  SEL R27, R50, R27, P0 ;  /* 0x0000001b321b7207 */ /* 0x000fe20000000000 */
[----:B------:R-:W-:Y:S01]  /*9190*/  SHFL.IDX PT, R53, R53, R2, 0x1c1f ;  /* 0x001c1f0235357589 */ /* 0x000fe200000e0000 */
[----:B--2---:R-:W-:-:S03]  /*91a0*/  VIADD R35, R155, UR43 ;  /* 0x0000002b9b237c36 */ /* 0x004fc60008000000 */
[----:B------:R-:W-:Y:S01]  /*91b0*/  SHFL.IDX PT, R71, R71, R2, 0x1c1f ;  /* 0x001c1f0247477589 */ /* 0x000fe200000e0000 */
[----:B------:R-:W-:-:S03]  /*91c0*/  VIADD R15, R35, 0x8 ;  /* 0x00000008230f7836 */ /* 0x000fc60000000000 */
[----:B------:R-:W1:Y:S04]  /*91d0*/  SHFL.IDX PT, R46, R55, R14, 0x1c1f ;  /* 0x001c1f0e372e7589 */ /* 0x000e6800000e0000 */
[----:B------:R-:W2:Y:S04]  /*91e0*/  SHFL.IDX PT, R54, R73, R14, 0x1c1f ;  /* 0x001c1f0e49367589 */ /* 0x000ea800000e0000 */
[----:B------:R0:W-:Y:S04]  /*91f0*/  SHFL.IDX PT, R75, R75, R2, 0x1c1f ;  /* 0x001c1f024b4b7589 */ /* 0x0001e800000e0000 */
[----:B------:R3:W2:Y:S04]  /*9200*/  SHFL.IDX PT, R56, R77, R14, 0x1c1f ;  /* 0x001c1f0e4d387589 */ /* 0x0006a800000e0000 */
[----:B------:R4:W-:Y:S01]  /*9210*/  STSM.16.M88.4 [R40], R4 ;  /* 0x0000000428007844 */ /* 0x0009e20000000200 */
[----:B0-----:R-:W-:-:S03]  /*9220*/  IMAD R2, R9, UR5, RZ ;  /* 0x0000000509027c24 */ /* 0x001fc6000f8e02ff */
[----:B------:R-:W-:Y:S01]  /*9230*/  SHFL.IDX PT, R60, R33, RZ, 0x1c1f ;  /* 0x001c1fff213c7589 */ /* 0x000fe200000e0000 */
[----:B---3--:R-:W-:Y:S02]  /*9240*/  SEL R14, R32, R45, P0 ;  /* 0x0000002d200e7207 */ /* 0x008fe40000000000 */
[-C--:B------:R-:W-:Y:S01]  /*9250*/  ISETP.GE.OR P3, PT, R35, R2.reuse, P1 ;  /* 0x000000022300720c */ /* 0x080fe20000f66670 */
[----:B------:R0:W-:Y:S01]  /*9260*/  SHFL.IDX PT, R62, R33, 0x1, 0x1c1f ;  /* 0x003c1f00213e7f89 */ /* 0x0001e200000e0000 */
[----:B------:R-:W-:Y:S02]  /*9270*/  LEA.HI.X R35, R12, UR7, R13, 0x2, P4 ;  /* 0x000000070c237c11 */ /* 0x000fe4000a0f140d */
[----:B------:R-:W-:Y:S02]  /*9280*/  ISETP.GE.OR P1, PT, R15, R2, P1 ;  /* 0x000000020f00720c */ /* 0x000fe40000f26670 */
[----:B------:R-:W-:Y:S01]  /*9290*/  SEL R12, R45, R32, P0 ;  /* 0x000000202d0c7207 */ /* 0x000fe20000000000 */
[----:B------:R-:W3:Y:S01]  /*92a0*/  SHFL.IDX PT, R61, R35, RZ, 0x1c1f ;  /* 0x001c1fff233d7589 */ /* 0x000ee200000e0000 */
[----:B------:R-:W-:-:S02]  /*92b0*/  SEL R13, R59, R48, P0 ;  /* 0x000000303b0d7207 */ /* 0x000fc40000000000 */
[----:B------:R-:W-:Y:S01]  /*92c0*/  SEL R15, R48, R59, P0 ;  /* 0x0000003b300f7207 */ /* 0x000fe20000000000 */
[----:B------:R1:W3:Y:S01]  /*92d0*/  SHFL.IDX PT, R63, R35, 0x1, 0x1c1f ;  /* 0x003c1f00233f7f89 */ /* 0x0002e200000e0000 */
[----:B------:R-:W-:Y:S02]  /*92e0*/  SEL R32, R49, R34, P0 ;  /* 0x0000002231207207 */ /* 0x000fe40000000000 */
[----:B------:R-:W-:Y:S01]  /*92f0*/  SEL R34, R34, R49, P0 ;  /* 0x0000003122227207 */ /* 0x000fe20000000000 */
[----:B------:R-:W-:Y:S01]  /*9300*/  STSM.16.M88.4 [R70], R12 ;  /* 0x0000000c46007844 */ /* 0x000fe20000000200 */
[----:B----4-:R-:W-:Y:S02]  /*9310*/  SEL R40, R51, R42, P0 ;  /* 0x0000002a33287207 */ /* 0x010fe40000000000 */
[----:B0-----:R-:W-:Y:S01]  /*9320*/  SEL R33, R67, R52, P0 ;  /* 0x0000003443217207 */ /* 0x001fe20000000000 */
[----:B------:R-:W-:Y:S01]  /*9330*/  STSM.16.M88.4 [R58], R24 ;  /* 0x000000183a007844 */ /* 0x000fe20000000200 */
[----:B-1----:R-:W-:-:S02]  /*9340*/  SEL R35, R52, R67, P0 ;  /* 0x0000004334237207 */ /* 0x002fc40000000000 */
[----:B------:R-:W-:Y:S02]  /*9350*/  SEL R42, R42, R51, P0 ;  /* 0x000000332a2a7207 */ /* 0x000fe40000000000 */
[----:B------:R-:W-:Y:S01]  /*9360*/  SEL R44, R53, R46, P0 ;  /* 0x0000002e352c7207 */ /* 0x000fe20000000000 */
[----:B------:R0:W-:Y:S01]  /*9370*/  STSM.16.M88.4 [R68], R32 ;  /* 0x0000002044007844 */ /* 0x0001e20000000200 */
[----:B--2---:R-:W-:Y:S02]  /*9380*/  SEL R41, R71, R54, P0 ;  /* 0x0000003647297207 */ /* 0x004fe40000000000 */
[----:B------:R-:W-:Y:S02]  /*9390*/  SEL R43, R54, R71, P0 ;  /* 0x00000047362b7207 */ /* 0x000fe40000000000 */
[----:B------:R-:W-:Y:S02]  /*93a0*/  SEL R46, R46, R53, P0 ;  /* 0x000000352e2e7207 */ /* 0x000fe40000000000 */
[----:B------:R-:W-:Y:S01]  /*93b0*/  SEL R45, R75, R56, P0 ;  /* 0x000000384b2d7207 */ /* 0x000fe20000000000 */
[----:B------:R-:W-:Y:S01]  /*93c0*/  STSM.16.M88.4 [R66], R40 ;  /* 0x0000002842007844 */ /* 0x000fe20000000200 */
[----:B------:R-:W-:-:S05]  /*93d0*/  SEL R47, R56, R75, P0 ;  /* 0x0000004b382f7207 */ /* 0x000fca0000000000 */
[----:B------:R-:W-:Y:S01]  /*93e0*/  STSM.16.M88.4 [R64], R44 ;  /* 0x0000002c40007844 */ /* 0x000fe20000000200 */
[----:B0-----:R-:W0:Y:S08]  /*93f0*/  @P2 LDC R32, c[0x0][0xbec] ;  /* 0x0002fb00ff202b82 */ /* 0x001e300000000800 */
[----:B------:R-:W-:Y:S08]  /*9400*/  BAR.SYNC.DEFER_BLOCKING 0x1, 0x180 ;  /* 0x0046000000007b1d */ /* 0x000ff00000010000 */
[----:B------:R-:W1:Y:S01]  /*9410*/  @P2 LDC R33, c[0x0][0xbf0] ;  /* 0x0002fc00ff212b82 */ /* 0x000e620000000800 */
[----:B------:R-:W-:-:S02]  /*9420*/  UIMAD UR5, UR12, UR8, URZ ;  /* 0x000000080c0572a4 */ /* 0x000fc4000f8e023f */
[----:B------:R-:W-:Y:S02]  /*9430*/  UIMAD.WIDE.U32 UR6, UR40, UR8, URZ ;  /* 0x00000008280672a5 */ /* 0x000fe4000f8e003f */
[----:B------:R-:W-:Y:S02]  /*9440*/  UIMAD UR5, UR40, UR9, UR5 ;  /* 0x00000009280572a4 */ /* 0x000fe4000f8e0205 */
[----:B------:R-:W-:Y:S01]  /*9450*/  UIMAD UR8, UR13, UR10, URZ ;  /* 0x0000000a0d0872a4 */ /* 0x000fe2000f8e023f */
[----:B---3--:R2:W-:Y:S04]  /*9460*/  @!P3 ST.E desc[UR46][R60.64], R3 ;  /* 0x000000033c00b985 */ /* 0x0085e8000c10192e */
[----:B------:R0:W-:Y:S04]  /*9470*/  @!P1 ST.E desc[UR46][R62.64], R8 ;  /* 0x000000083e009985 */ /* 0x0001e8000c10192e */
[----:B------:R3:W5:Y:S01]  /*9480*/  LD.E.128 R56, desc[UR46][R20.64] ;  /* 0x0000002e14387980 */ /* 0x000762000c101d00 */
[----:B--2---:R-:W-:Y:S01]  /*9490*/  IMAD R3, R23, 0x60, R152 ;  /* 0x0000006017037824 */ /* 0x004fe200078e0298 */
[----:B------:R-:W-:-:S02]  /*94a0*/  UIADD3 UR7, UR7, UR5, URZ ;  /* 0x0000000507077290 */ /* 0x000fc4000fffe03f */
[----:B------:R2:W5:Y:S01]  /*94b0*/  LD.E.128 R24, desc[UR46][R10.64] ;  /* 0x0000002e0a187980 */ /* 0x000562000c101d00 */
[----:B---3--:R-:W-:-:S03]  /*94c0*/  VIADD R21, R3, UR43 ;  /* 0x0000002b03157c36 */ /* 0x008fc60008000000 */
        /* <DEDUP_REMOVED lines=57> */
.L_x_1618:
[----:B------:R-:W-:Y:S05]  /*9860*/  BSYNC B1 ;  /* 0x0000000000017941 */ /* 0x000fea0003800000 */
.L_x_1617:
[----:B------:R-:W-:Y:S01]  /*9870*/  VIADD R3, R33, 0x60 ;  /* 0x0000006021037836 */ /* 0x000fe20000000000 */
[----:B---3--:R3:W4:Y:S04]  /*9880*/  SHFL.IDX PT, R9, R31, 0x1, 0x1c1f ;  /* 0x003c1f001f097f89 */ /* 0x00872800000e0000 */
[----:B------:R-:W-:Y:S01]  /*9890*/  ISETP.GE.AND P0, PT, R3, R2, PT ;  /* 0x000000020300720c */ /* 0x000fe20003f06270 */
[----:B------:R3:W0:-:S12]  /*98a0*/  SHFL.IDX PT, R8, R30, 0x1, 0x1c1f ;  /* 0x003c1f001e087f89 */ /* 0x00061800000e0000 */
[----:B---3--:R-:W-:Y:S05]  /*98b0*/  @P0 BRA `(.L_x_1619) ;  /* 0x0000000800300947 */ /* 0x008fea0003800000 */
[----:B------:R-:W-:Y:S02]  /*98c0*/  ULDC UR5, c[0x0][0xac8] ;  /* 0x0002b20000057ab9 */ /* 0x000fe40000000800 */
[----:B------:R-:W-:Y:S02]  /*98d0*/  ISETP.GE.AND P2, PT, R19, UR5, PT ;  /* 0x0000000513007c0c */ /* 0x000fe4000bf46270 */
[----:B------:R-:W-:-:S11]  /*98e0*/  ISETP.GE.AND P1, PT, R18, UR5, PT ;  /* 0x0000000512007c0c */ /* 0x000fd6000bf26270 */
[C---:B01----:R-:W-:Y:S02]  /*98f0*/  @!P2 LEA R10, P0, R19.reuse, R8, 0x1 ;  /* 0x00000008130aa211 */ /* 0x043fe400078008ff */
[----:B----4-:R-:W-:Y:S02]  /*9900*/  @!P1 IMAD.WIDE R2, R18, 0x2, R8 ;  /* 0x0000000212029825 */ /* 0x010fe400078e0208 */
[----:B--2---:R-:W-:Y:S02]  /*9910*/  @!P2 LEA.HI.X R11, R19, R9, R72, 0x1, P0 ;  /* 0x00000009130ba211 */ /* 0x004fe400000f0c48 */
        /* <DEDUP_REMOVED lines=8> */
.L_x_1616:
        /* <DEDUP_REMOVED lines=52> */
.L_x_1621:
[----:B------:R-:W-:Y:S05]  /*9ce0*/  BSYNC B1 ;  /* 0x0000000000017941 */ /* 0x000fea0003800000 */
.L_x_1620:
        /* <DEDUP_REMOVED lines=13> */
[----:B------:R-:W-:-:S02]  /*9dc0*/  UIMAD.WIDE.U32 UR6, UR39, UR10, UR6 ;  /* 0x0000000a270672a5 */ /* 0x000fc4000f8e0006 */
[----:B------:R-:W-:Y:S01]  /*9dd0*/  UIMAD UR5, UR39, UR11, UR5 ;  /* 0x0000000b270572a4 */ /* 0x000fe2000f8e0205 */
[--C-:B------:R-:W-:Y:S01]  /*9de0*/  SHF.R.S32.HI R0, RZ, 0x1f, R5.reuse ;  /* 0x0000001fff007819 */ /* 0x100fe20000011405 */
[----:B------:R-:W-:Y:S01]  /*9df0*/  IMAD.MOV R7, RZ, RZ, -R5 ;  /* 0x000000ffff077224 */ /* 0x000fe200078e0a05 */
[----:B------:R-:W-:Y:S01]  /*9e00*/  ULDC.64 UR8, c[0x0][0xae0] ;  /* 0x0002b80000087ab9 */ /* 0x000fe20000000a00 */
[----:B------:R-:W-:Y:S02]  /*9e10*/  UIADD3 UR5, UR7, UR5, URZ ;  /* 0x0000000507057290 */ /* 0x000fe4000fffe03f */
[----:B------:R-:W-:Y:S02]  /*9e20*/  IMAD.U32 R3, RZ, RZ, UR7 ;  /* 0x00000007ff037e24 */ /* 0x000fe4000f8e00ff */
[----:B------:R-:W-:Y:S02]  /*9e30*/  IMAD R7, R8, R7, R6 ;  /* 0x0000000708077224 */ /* 0x000fe400078e0206 */
[----:B------:R-:W-:-:S02]  /*9e40*/  IMAD R0, R0, UR8, RZ ;  /* 0x0000000800007c24 */ /* 0x000fc4000f8e02ff */
        /* <DEDUP_REMOVED lines=33> */
.L_x_1623:
[----:B------:R-:W-:Y:S05]  /*a060*/  BSYNC B1 ;  /* 0x0000000000017941 */ /* 0x000fea0003800000 */
.L_x_1622:
        /* <DEDUP_REMOVED lines=17> */
.L_x_1619:
[----:B------:R-:W-:Y:S05]  /*a180*/  BSYNC B0 ;  /* 0x0000000000007941 */ /* 0x000fea0003800000 */
.L_x_1615:
[----:B------:R-:W-:Y:S02]  /*a190*/  ULDC UR5, c[0x0][0xc38] ;  /* 0x00030e0000057ab9 */ /* 0x000fe40000000800 */
[----:B------:R-:W-:-:S06]  /*a1a0*/  UISETP.GE.AND UP0, UPT, UR4, UR5, UPT ;  /* 0x000000050400728c */ /* 0x000fcc000bf06270 */
[----:B------:R-:W-:-:S13]  /*a1b0*/  PLOP3.LUT P0, PT, PT, PT, UP0, 0x80, 0x0 ;  /* 0x000000000000781c */ /* 0x000fda0003f0f008 */
[----:B------:R-:W-:Y:S05]  /*a1c0*/  @!P0 BRA `(.L_x_1624) ;  /* 0xffffff6800e08947 */ /* 0x000fea000383ffff */
[----:B------:R-:W-:Y:S05]  /*a1d0*/  EXIT ;  /* 0x000000000000794d */ /* 0x000fea0003800000 */
.L_x_1577:
[----:B------:R-:W-:-:S08]  /*a1e0*/  NOP ;  /* 0x0000000000007918 */ /* 0x000fd00000000000 */
[----:B------:R-:W0:-:S00]  /*a1f0*/  USETMAXREG.DEALLOC.CTAPOOL 0x20 ;  /* 0x00000020000079c8 */ /* 0x000e0000080e0500 */
[----:B0-----:R-:W-:-:S06]  /*a200*/  LOP3.LUT R2, R0, 0x3, RZ, 0xc0, !PT ;  /* 0x0000000300027812 */ /* 0x001fcc00078ec0ff */
[----:B------:R-:W0:Y:S01]  /*a210*/  S2UR UR6, SR_CTAID.X ;  /* 0x00000000000679c3 */ /* 0x000e220000002500 */
[----:B------:R-:W-:Y:S01]  /*a220*/  LOP3.LUT R22, R22, 0xfffffffb, RZ, 0xc0, !PT ;  /* 0xfffffffb16167812 */ /* 0x000fe200078ec0ff */
[----:B------:R-:W-:Y:S01]  /*a230*/  STL [R1], RZ ;  /* 0x000000ff01007387 */ /* 0x000fe20000100800 */
[----:B------:R-:W-:Y:S02]  /*a240*/  IMAD.MOV.U32 R19, RZ, RZ, 0x1 ;  /* 0x00000001ff137424 */ /* 0x000fe400078e00ff */
[----:B------:R-:W-:Y:S01]  /*a250*/  IMAD.MOV.U32 R18, RZ, RZ, RZ ;  /* 0x000000ffff127224 */ /* 0x000fe200078e00ff */
        /* <DEDUP_REMOVED lines=57> */
.L_x_1690:
        /* <DEDUP_REMOVED lines=13> */
[----:B012---:R-:W-:Y:S05]  /*a6c0*/  @!P0 BRA `(.L_x_1626) ;  /* 0x0000000000208947 */ /* 0x007fea0003800000 */
        /* <DEDUP_REMOVED lines=8> */
.L_x_1626:
[----:B------:R-:W-:Y:S01]  /*a750*/  ULDC UR8, c[0x0][0xc54] ;  /* 0x0003150000087ab9 */ /* 0x000fe20000000800 */
[----:B------:R-:W-:Y:S01]  /*a760*/  UMOV UR5, UR9 ;  /* 0x0000000900057c82 */ /* 0x000fe20008000000 */
[----:B------:R-:W-:-:S11]  /*a770*/  UISETP.NE.AND UP0, UPT, UR8, 0x1, UPT ;  /* 0x000000010800788c */ /* 0x000fd6000bf05270 */
[----:B------:R-:W-:Y:S02]  /*a780*/  @UP0 ULDC.64 UR10, c[0x0][0xc58] ;  /* 0x00031600000a0ab9 */ /* 0x000fe40000000a00 */
[----:B------:R-:W-:-:S04]  /*a790*/  UIMAD.WIDE.U32 UR6, UR9, UR10, URZ ;  /* 0x0000000a090672a5 */ /* 0x000fc8000f8e003f */
[----:B------:R-:W-:-:S04]  /*a7a0*/  @UP0 USHF.R.U32.HI UR5, URZ, UR11, UR7 ;  /* 0x0000000b3f050299 */ /* 0x000fc80008011607 */
[----:B------:R-:W-:-:S12]  /*a7b0*/  UIMAD UR8, UR5, UR8, URZ ;  /* 0x00000008050872a4 */ /* 0x000fd8000f8e023f */
.L_x_1627:
[----:B------:R-:W-:Y:S01]  /*a7c0*/  ULOP3.LUT UR40, URZ, UR5, URZ, 0x33, !UPT ;  /* 0x000000053f287292 */ /* 0x000fe2000f8e333f */
[----:B------:R-:W-:Y:S01]  /*a7d0*/  BSSY B7, `(.L_x_1628) ;  /* 0x0000322000077945 */ /* 0x000fe20003800000 */
[----:B------:R-:W-:Y:S01]  /*a7e0*/  ULDC UR10, c[0x0][0x448] ;  /* 0x00011200000a7ab9 */ /* 0x000fe20000000800 */
[----:B------:R-:W-:Y:S01]  /*a7f0*/  ULDC UR5, c[0x0][0xc3c] ;  /* 0x00030f0000057ab9 */ /* 0x000fe20000000800 */
[----:B------:R-:W-:Y:S01]  /*a800*/  UISETP.NE.AND UP1, UPT, UR10, 0x1, UPT ;  /* 0x000000010a00788c */ /* 0x000fe2000bf25270 */
[----:B------:R-:W-:Y:S01]  /*a810*/  ULDC.64 UR6, c[0x0][0x418] ;  /* 0x0001060000067ab9 */ /* 0x000fe20000000a00 */
[----:B------:R-:W-:Y:S02]  /*a820*/  UIADD3 UR40, UR40, UR5, URZ ;  /* 0x0000000528287290 */ /* 0x000fe4000fffe03f */
[----:B------:R-:W-:Y:S02]  /*a830*/  UISETP.NE.U32.AND UP0, UPT, UR6, URZ, UPT ;  /* 0x0000003f0600728c */ /* 0x000fe4000bf05070 */
[----:B------:R-:W-:-:S02]  /*a840*/  UIMAD UR5, UR40, 0xc0, URZ ;  /* 0x000000c0280578a4 */ /* 0x000fc4000f8e023f */
[----:B------:R-:W-:Y:S02]  /*a850*/  UISETP.NE.AND.EX UP0, UPT, UR7, URZ, UPT, UP0 ;  /* 0x0000003f0700728c */ /* 0x000fe4000bf05300 */
[----:B------:R-:W-:Y:S01]  /*a860*/  UIADD3 UR5, UR5, 0xbf, URZ ;  /* 0x000000bf05057890 */ /* 0x000fe2000fffe03f */
[----:B------:R-:W-:Y:S01]  /*a870*/  ULDC UR7, c[0x0][0x288] ;  /* 0x0000a20000077ab9 */ /* 0x000fe20000000800 */
[----:B------:R-:W-:Y:S01]  /*a880*/  ULDC UR6, c[0x0][0x424] ;  /* 0x0001090000067ab9 */ /* 0x000fe20000000800 */
[----:B------:R-:W-:Y:S02]  /*a890*/  UIADD3 UR13, -UR7, 0x80, URZ ;  /* 0x00000080070d7890 */ /* 0x000fe4000fffe13f */
[----:B------:R-:W-:Y:S01]  /*a8a0*/  USEL UR11, UR6, 0x1, UP0 ;  /* 0x00000001060b7887 */ /* 0x000fe20008000000 */
[----:B------:R-:W-:Y:S01]  /*a8b0*/  @UP1 ULDC UR7, c[0x0][0x44c] ;  /* 0x0001130000071ab9 */ /* 0x000fe20000000800 */
[----:B------:R-:W-:Y:S01]  /*a8c0*/  ULDC UR12, c[0x0][0x2f0] ;  /* 0x0000bc00000c7ab9 */ /* 0x000fe20000000800 */
[----:B------:R-:W-:Y:S01]  /*a8d0*/  UIMAD.WIDE.U32 UR6, UR5, UR7, URZ ;  /* 0x00000007050672a5 */ /* 0x000fe2000f8e003f */
[----:B------:R-:W-:Y:S01]  /*a8e0*/  @UP1 ULDC UR14, c[0x0][0x450] ;  /* 0x00011400000e1ab9 */ /* 0x000fe20000000800 */
[----:B------:R-:W-:-:S02]  /*a8f0*/  UIMAD UR13, UR11, UR12, UR13 ;  /* 0x0000000c0b0d72a4 */ /* 0x000fc4000f8e020d */
[----:B------:R-:W-:Y:S02]  /*a900*/  @UP1 USHF.R.U32.HI UR5, URZ, UR14, UR7 ;  /* 0x0000000e3f051299 */ /* 0x000fe40008011607 */
[----:B------:R-:W-:Y:S02]  /*a910*/  UIMAD UR11, UR11, UR12, 0x7f ;  /* 0x0000007f0b0b74a4 */ /* 0x000fe4000f8e020c */
[----:B------:R-:W-:Y:S02]  /*a920*/  UIADD3 UR5, UR13, UR5, URZ ;  /* 0x000000050d057290 */ /* 0x000fe4000fffe03f */
[----:B------:R-:W-:Y:S02]  /*a930*/  UIADD3 UR8, UR9, -UR8, URZ ;  /* 0x8000000809087290 */ /* 0x000fe4000fffe03f */
[----:B------:R-:W-:Y:S02]  /*a940*/  USHF.R.S32.HI UR9, URZ, 0x1f, UR11 ;  /* 0x0000001f3f097899 */ /* 0x000fe4000801140b */
[----:B------:R-:W-:-:S02]  /*a950*/  USHF.R.S32.HI UR6, URZ, 0x1f, UR5 ;  /* 0x0000001f3f067899 */ /* 0x000fc40008011405 */
[----:B------:R-:W-:Y:S02]  /*a960*/  ULEA.HI UR9, UR9, UR11, URZ, 0x7 ;  /* 0x0000000b09097291 */ /* 0x000fe4000f8f383f */
[----:B------:R-:W-:Y:S01]  /*a970*/  ULEA.HI UR6, UR6, UR5, URZ, 0x7 ;  /* 0x0000000506067291 */ /* 0x000fe2000f8f383f */
[----:B------:R-:W-:Y:S01]  /*a980*/  ULDC UR10, c[0x0][0xc48] ;  /* 0x00031200000a7ab9 */ /* 0x000fe20000000800 */
[----:B------:R-:W-:Y:S02]  /*a990*/  USHF.R.S32.HI UR9, URZ, 0x7, UR9 ;  /* 0x000000073f097899 */ /* 0x000fe40008011409 */
[----:B------:R-:W-:Y:S02]  /*a9a0*/  USHF.R.S32.HI UR6, URZ, 0x7, UR6 ;  /* 0x000000073f067899 */ /* 0x000fe40008011406 */
[----:B------:R-:W-:Y:S02]  /*a9b0*/  UISETP.NE.AND UP0, UPT, UR10, 0x1, UPT ;  /* 0x000000010a00788c */ /* 0x000fe4000bf05270 */
[----:B------:R-:W-:Y:S01]  /*a9c0*/  UISETP.LT.AND UP1, UPT, UR9, UR6, UPT ;  /* 0x000000060900728c */ /* 0x000fe2000bf21270 */
[----:B------:R-:W-:-:S03]  /*a9d0*/  ULDC UR7, c[0x0][0xc54] ;  /* 0x0003150000077ab9 */ /* 0x000fc60000000800 */
[----:B------:R-:W-:Y:S02]  /*a9e0*/  USEL UR39, UR9, UR6, UP1 ;  /* 0x0000000609277287 */ /* 0x000fe40008800000 */
[----:B------:R-:W-:-:S03]  /*a9f0*/  UIMAD UR8, UR4, UR7, UR8 ;  /* 0x00000007040872a4 */ /* 0x000fc6000f8e0208 */
[----:B------:R-:W-:Y:S01]  /*aa00*/  @UP0 ULDC UR4, c[0x0][0xc4c] ;  /* 0x0003130000040ab9 */ /* 0x000fe20000000800 */
[----:B------:R-:W-:Y:S01]  /*aa10*/  ISETP.LT.AND P0, PT, RZ, UR39, PT ;  /* 0x00000027ff007c0c */ /* 0x000fe2000bf01270 */
[----:B------:R-:W-:Y:S01]  /*aa20*/  UIMAD.WIDE.U32 UR4, UR8, UR4, URZ ;  /* 0x00000004080472a5 */ /* 0x000fe2000f8e003f */
[----:B------:R-:W-:Y:S01]  /*aa30*/  @UP0 ULDC UR7, c[0x0][0xc50] ;  /* 0x0003140000070ab9 */ /* 0x000fe20000000800 */
[----:B------:R-:W-:Y:S02]  /*aa40*/  UMOV UR43, UR8 ;  /* 0x00000008002b7c82 */ /* 0x000fe40008000000 */
[----:B------:R-:W-:-:S04]  /*aa50*/  @UP0 USHF.R.U32.HI UR43, URZ, UR7, UR5 ;  /* 0x000000073f2b0299 */ /* 0x000fc80008011605 */
[----:B------:R-:W-:-:S04]  /*aa60*/  UIADD3 UR36, -UR43, URZ, URZ ;  /* 0x0000003f2b247290 */ /* 0x000fc8000fffe13f */
[----:B------:R-:W-:Y:S01]  /*aa70*/  UIMAD UR36, UR10, UR36, UR8 ;  /* 0x000000240a2472a4 */ /* 0x000fe2000f8e0208 */
[----:B------:R-:W-:Y:S11]  /*aa80*/  @P0 BRA `(.L_x_1629) ;  /* 0x0000000000440947 */ /* 0x000ff60003800000 */
        /* <DEDUP_REMOVED lines=17> */
.L_x_1629:
        /* <DEDUP_REMOVED lines=20> */
.L_x_1632:
[----:B------:R-:W-:Y:S05]  /*ace0*/  BSYNC B6 ;  /* 0x0000000000067941 */ /* 0x000fea0003800000 */
.L_x_1631:
        /* <DEDUP_REMOVED lines=22> */
.L_x_1634:
[----:B------:R-:W-:Y:S05]  /*ae50*/  BSYNC B6 ;  /* 0x0000000000067941 */ /* 0x000fea0003800000 */
.L_x_1633:
        /* <DEDUP_REMOVED lines=20> */
.L_x_1636:
[----:B------:R-:W-:Y:S05]  /*afa0*/  BSYNC B6 ;  /* 0x0000000000067941 */ /* 0x000fea0003800000 */
.L_x_1635:
        /* <DEDUP_REMOVED lines=19> */
.L_x_1638:
[----:B------:R-:W-:Y:S05]  /*b0e0*/  BSYNC B6 ;  /* 0x0000000000067941 */ /* 0x000fea0003800000 */
.L_x_1637:
        /* <DEDUP_REMOVED lines=23> */
.L_x_1709:
        /* <DEDUP_REMOVED lines=10> */
.L_x_1712:
        /* <DEDUP_REMOVED lines=20> */
.L_x_1642:
[----:B-1----:R-:W1:Y:S01]  /*b440*/  S2R R2, SR_TID.X ;  /* 0x0000000000027919 */ /* 0x002e620000002100 */
[----:B------:R-:W-:Y:S01]  /*b450*/  IMAD R5, R18, 0x8, R17 ;  /* 0x0000000812057824 */ /* 0x000fe200078e0211 */
[----:B-1----:R-:W-:Y:S02]  /*b460*/  LOP3.LUT R3, R2, 0x7f, RZ, 0xc0, !PT ;  /* 0x0000007f02037812 */ /* 0x002fe400078ec0ff */
[----:B------:R-:W-:Y:S02]  /*b470*/  SHF.L.U32 R2, R19, 0x1f, RZ ;  /* 0x0000001f13027819 */ /* 0x000fe400000006ff */
[----:B------:R-:W-:Y:S02]  /*b480*/  ISETP.NE.AND P0, PT, R3, RZ, PT ;  /* 0x000000ff0300720c */ /* 0x000fe40003f05270 */
[----:B------:R-:W1:Y:S02]  /*b490*/  SYNCS.PHASECHK.TRANS64.TRYWAIT P1, [R5+URZ+0x19c80], R2 ;  /* 0x019c8002050075a7 */ /* 0x000e64000802017f */
[----:B-1----:R-:W-:Y:S09]  /*b4a0*/  @!P1 BRA `(.L_x_1643) ;  /* 0x0000002c00909947 */ /* 0x002ff20003800000 */
.L_x_1713:
        /* <DEDUP_REMOVED lines=8> */
.L_x_1644:
        /* <DEDUP_REMOVED lines=30> */
.L_x_1714:
        /* <DEDUP_REMOVED lines=8> */
.L_x_1646:
        /* <DEDUP_REMOVED lines=31> */
.L_x_1640:
        /* <DEDUP_REMOVED lines=29> */
.L_x_1648:
[----:B------:R-:W-:Y:S05]  /*bb50*/  BSYNC B6 ;  /* 0x0000000000067941 */ /* 0x000fea0003800000 */
.L_x_1647:
[----:B------:R-:W3:Y:S01]  /*bb60*/  LDC R8, c[0x0][0x448] ;  /* 0x00011200ff087b82 */ /* 0x000ee20000000800 */
[----:B0-----:R-:W0:Y:S01]  /*bb70*/  S2R R20, SR_TID.X ;  /* 0x0000000000147919 */ /* 0x001e220000002100 */
[----:B------:R-:W-:Y:S01]  /*bb80*/  IMAD.U32 R6, RZ, RZ, UR40 ;  /* 0x00000028ff067e24 */ /* 0x000fe2000f8e00ff */
[----:B------:R-:W-:Y:S01]  /*bb90*/  ULDC.64 UR8, c[0x0][0x2e0] ;  /* 0x0000b80000087ab9 */ /* 0x000fe20000000a00 */
[----:B------:R-:W-:Y:S01]  /*bba0*/  UMOV UR4, UR50 ;  /* 0x0000003200047c82 */ /* 0x000fe20008000000 */
[----:B------:R-:W-:Y:S01]  /*bbb0*/  UIMAD UR6, UR37, UR8, URZ ;  /* 0x00000008250672a4 */ /* 0x000fe2000f8e023f */
[----:B------:R-:W-:Y:S02]  /*bbc0*/  UMOV UR5, UR45 ;  /* 0x0000002d00057c82 */ /* 0x000fe40008000000 */
        /* <DEDUP_REMOVED lines=10> */
[----:B------:R-:W-:-:S04]  /*bc70*/  SHF.R.U32.HI R21, RZ, 0x1, R21 ;  /* 0x00000001ff157819 */ /* 0x000fc80000011615 */
[----:B------:R-:W-:Y:S02]  /*bc80*/  LOP3.LUT R20, R21, 0x40, R20, 0xf8, !PT ;  /* 0x0000004015147812 */ /* 0x000fe400078ef814 */
[----:B------:R-:W1:Y:S01]  /*bc90*/  S2R R21, SR_TID.X ;  /* 0x0000000000157919 */ /* 0x000e620000002100 */
[----:B------:R-:W2:Y:S02]  /*bca0*/  @P1 LDC R5, c[0x0][0x450] ;  /* 0x00011400ff051b82 */ /* 0x000ea40000000800 */
[----:B------:R-:W-:Y:S02]  /*bcb0*/  IMAD R6, R6, 0xc0, R20 ;  /* 0x000000c006067824 */ /* 0x000fe400078e0214 */
        /* <DEDUP_REMOVED lines=24> */
[----:B------:R-:W-:Y:S01]  /*be40*/  IMAD R7, R7, UR6, RZ ;  /* 0x0000000607077c24 */ /* 0x000fe2000f8e02ff */
[----:B------:R-:W-:-:S03]  /*be50*/  LOP3.LUT R20, R20, 0x7f, RZ, 0xc0, !PT ;  /* 0x0000007f14147812 */ /* 0x000fc600078ec0ff */
[----:B------:R-:W-:Y:S01]  /*be60*/  IMAD R7, R0, UR7, R7 ;  /* 0x0000000700077c24 */ /* 0x000fe2000f8e0207 */
[----:B------:R-:W-:Y:S02]  /*be70*/  IADD3 R0, P0, R4, UR8, RZ ;  /* 0x0000000804007c10 */ /* 0x000fe4000ff1e0ff */
[----:B------:R-:W-:Y:S02]  /*be80*/  SHF.R.U32.HI R20, RZ, 0x1, R20 ;  /* 0x00000001ff147819 */ /* 0x000fe40000011614 */
[----:B------:R-:W-:Y:S01]  /*be90*/  IADD3.X R4, R5, UR9, R7, P0, !PT ;  /* 0x0000000905047c10 */ /* 0x000fe200087fe407 */
[----:B------:R-:W-:Y:S01]  /*bea0*/  VIADD R7, R6, 0x80 ;  /* 0x0000008006077836 */ /* 0x000fe20000000000 */
[----:B------:R-:W1:Y:S03]  /*beb0*/  @P1 LDC R5, c[0x0][0x450] ;  /* 0x00011400ff051b82 */ /* 0x000e660000000800 */
[----:B------:R-:W-:-:S02]  /*bec0*/  IMAD.MOV.U32 R6, RZ, RZ, R7 ;  /* 0x000000ffff067224 */ /* 0x000fc400078e0007 */
        /* <DEDUP_REMOVED lines=22> */
[----:B------:R-:W-:Y:S01]  /*c030*/  IMAD.U32 R7, RZ, RZ, UR40 ;  /* 0x00000028ff077e24 */ /* 0x000fe2000f8e00ff */
[----:B------:R-:W-:Y:S02]  /*c040*/  ULDC UR4, c[0x0][0x288] ;  /* 0x0000a20000047ab9 */ /* 0x000fe40000000800 */
[----:B------:R-:W1:Y:S01]  /*c050*/  SHFL.IDX PT, R2, R4, RZ, 0x1e1f ;  /* 0x001e1fff04027589 */ /* 0x000e6200000e0000 */
[----:B------:R-:W-:Y:S02]  /*c060*/  IMAD R8, R8, UR4, RZ ;  /* 0x0000000408087c24 */ /* 0x000fe4000f8e02ff */
[----:B------:R-:W-:Y:S01]  /*c070*/  IMAD R7, R7, 0xc0, R20 ;  /* 0x000000c007077824 */ /* 0x000fe200078e0214 */
[----:B------:R-:W2:Y:S04]  /*c080*/  SHFL.IDX PT, R14, R0, 0x1, 0x1e1f ;  /* 0x003e1f00000e7f89 */ /* 0x000ea800000e0000 */
[----:B------:R-:W-:Y:S01]  /*c090*/  ISETP.GE.AND P4, PT, R7, R8, PT ;  /* 0x000000080700720c */ /* 0x000fe20003f86270 */
[----:B------:R-:W3:Y:S04]  /*c0a0*/  SHFL.IDX PT, R4, R4, 0x1, 0x1e1f ;  /* 0x003e1f0004047f89 */ /* 0x000ee800000e0000 */
[----:B------:R-:W4:Y:S08]  /*c0b0*/  SHFL.IDX PT, R6, R6, RZ, 0x1e1f ;  /* 0x001e1fff06067589 */ /* 0x000f3000000e0000 */
[----:B0-----:R-:W-:-:S05]  /*c0c0*/  @!P4 IADD3 R9, P3, R10, R3, RZ ;  /* 0x000000030a09c210 */ /* 0x001fca0007f7e0ff */
[----:B-1----:R-:W-:Y:S02]  /*c0d0*/  @!P4 IMAD.X R3, RZ, RZ, R2, P3 ;  /* 0x000000ffff03c224 */ /* 0x002fe400018e0602 */
[----:B------:R-:W-:Y:S02]  /*c0e0*/  @!P4 IMAD.MOV.U32 R2, RZ, RZ, R9 ;  /* 0x000000ffff02c224 */ /* 0x000fe400078e0009 */
[----:B------:R-:W-:-:S03]  /*c0f0*/  VIADD R9, R7, 0x40 ;  /* 0x0000004007097836 */ /* 0x000fc60000000000 */
        /* <DEDUP_REMOVED lines=12> */
.L_x_1721:
        /* <DEDUP_REMOVED lines=12> */
.L_x_1651:
[----:B------:R-:W-:Y:S05]  /*c280*/  BSYNC B0 ;  /* 0x0000000000007941 */ /* 0x000fea0003800000 */
.L_x_1650:
[----:B------:R-:W-:Y:S01]  /*c290*/  NOP ;  /* 0x0000000000007918 */ /* 0x000fe20000000000 */
[----:B------:R-:W-:-:S13]  /*c2a0*/  PLOP3.LUT P0, PT, PT, PT, PT, 0x80, 0x0 ;  /* 0x000000000000781c */ /* 0x000fda0003f0f070 */
.L_x_1652:
        /* <DEDUP_REMOVED lines=18> */
.L_x_1722:
[----:B------:R-:W-:Y:S05]  /*c3d0*/  BSYNC B0 ;  /* 0x0000000000007941 */ /* 0x000fea0003800000 */
.L_x_1653:
[----:B------:R-:W-:-:S06]  /*c3e0*/  UISETP.GE.AND UP0, UPT, UR39, 0x2, UPT ;  /* 0x000000022700788c */ /* 0x000fcc000bf06270 */
[----:B------:R-:W-:-:S13]  /*c3f0*/  PLOP3.LUT P0, PT, PT, PT, UP0, 0x80, 0x0 ;  /* 0x000000000000781c */ /* 0x000fda0003f0f008 */
[----:B------:R-:W-:Y:S05]  /*c400*/  @!P0 BRA `(.L_x_1655) ;  /* 0x0000000c00f48947 */ /* 0x000fea0003800000 */
[----:B------:R-:W-:Y:S01]  /*c410*/  UIADD3 UR4, UR39, -0x2, URZ ;  /* 0xfffffffe27047890 */ /* 0x000fe2000fffe03f */
[----:B------:R-:W-:Y:S02]  /*c420*/  IMAD.MOV.U32 R6, RZ, RZ, R19 ;  /* 0x000000ffff067224 */ /* 0x000fe400078e0013 */
[----:B------:R-:W-:-:S03]  /*c430*/  IMAD.MOV.U32 R7, RZ, RZ, R18 ;  /* 0x000000ffff077224 */ /* 0x000fc600078e0012 */
[----:B0-----:R-:W-:-:S07]  /*c440*/  IMAD.U32 R0, RZ, RZ, UR4 ;  /* 0x00000004ff007e24 */ /* 0x001fce000f8e00ff */
.L_x_1679:
        /* <DEDUP_REMOVED lines=30> */
.L_x_1658:
        /* <DEDUP_REMOVED lines=8> */
.L_x_1723:
[----:B------:R-:W-:Y:S05]  /*c6b0*/  BSYNC B1 ;  /* 0x0000000000017941 */ /* 0x000fea0003800000 */
.L_x_1659:
        /* <DEDUP_REMOVED lines=9> */
.L_x_1662:
[----:B------:R-:W-:Y:S05]  /*c750*/  BSYNC B1 ;  /* 0x0000000000017941 */ /* 0x000fea0003800000 */
.L_x_1661:
        /* <DEDUP_REMOVED lines=11> */
.L_x_1663:
        /* <DEDUP_REMOVED lines=16> */
.L_x_1664:
        /* <DEDUP_REMOVED lines=16> */
.L_x_1665:
        /* <DEDUP_REMOVED lines=13> */
.L_x_1724:
[----:B------:R-:W-:Y:S05]  /*cae0*/  BSYNC B1 ;  /* 0x0000000000017941 */ /* 0x000fea0003800000 */
.L_x_1666:
        /* <DEDUP_REMOVED lines=11> */
.L_x_1669:
[----:B------:R-:W-:Y:S05]  /*cba0*/  BSYNC B1 ;  /* 0x0000000000017941 */ /* 0x000fea0003800000 */
.L_x_1668:
        /* <DEDUP_REMOVED lines=8> */
.L_x_1670:
        /* <DEDUP_REMOVED lines=15> */
.L_x_1671:
        /* <DEDUP_REMOVED lines=15> */
.L_x_1672:
        /* <DEDUP_REMOVED lines=10> */
.L_x_1657:
[----:B------:R-:W-:Y:S05]  /*ceb0*/  BSYNC B0 ;  /* 0x0000000000007941 */ /* 0x000fea0003800000 */
.L_x_1656:
[----:B------:R-:W-:-:S06]  /*cec0*/  UISETP.NE.AND UP0, UPT, UR38, 0x3, UPT ;  /* 0x000000032600788c */ /* 0x000fcc000bf05270 */
[----:B------:R-:W-:-:S13]  /*ced0*/  PLOP3.LUT P0, PT, PT, PT, UP0, 0x80, 0x0 ;  /* 0x000000000000781c */ /* 0x000fda0003f0f008 */
[----:B------:R-:W-:Y:S05]  /*cee0*/  @!P0 BRA `(.L_x_1673) ;  /* 0x0000000000048947 */ /* 0x000fea0003800000 */
[----:B------:R-:W-:Y:S01]  /*cef0*/  BPT.TRAP 0x1 ;  /* 0x000000040000795c */ /* 0x000fe20000300000 */
.L_x_1673:
        /* <DEDUP_REMOVED lines=8> */
.L_x_1725:
[----:B------:R-:W-:Y:S05]  /*cf80*/  BSYNC B0 ;  /* 0x0000000000007941 */ /* 0x000fea0003800000 */
.L_x_1674:
[----:B------:R-:W-:Y:S05]  /*cf90*/  @!P0 BRA `(.L_x_1676) ;  /* 0x0000000000048947 */ /* 0x000fea0003800000 */
[----:B------:R-:W-:Y:S01]  /*cfa0*/  BPT.TRAP 0x1 ;  /* 0x000000040000795c */ /* 0x000fe20000300000 */
.L_x_1676:
[----:B0-----:R-:W-:Y:S01]  /*cfb0*/  SHF.L.U32 R2, R6, 0x1f, RZ ;  /* 0x0000001f06027819 */ /* 0x001fe200000006ff */
[----:B------:R-:W-:-:S03]  /*cfc0*/  IMAD R10, R7, 0x3000, RZ ;  /* 0x00003000070a7824 */ /* 0x000fc600078e02ff */
[----:B------:R-:W0:Y:S02]  /*cfd0*/  SYNCS.PHASECHK.TRANS64.TRYWAIT P1, [R3+URZ+0x19c60], R2 ;  /* 0x019c6002030075a7 */ /* 0x000e24000802017f */
[----:B0-----:R-:W-:Y:S05]  /*cfe0*/  @!P1 BRA `(.L_x_1677) ;  /* 0x0000001800289947 */ /* 0x001fea0003800000 */
.L_x_1726:
        /* <DEDUP_REMOVED lines=50> */
.L_x_1678:
        /* <DEDUP_REMOVED lines=13> */
.L_x_1655:
        /* <DEDUP_REMOVED lines=17> */
.L_x_1681:
[----:B------:R-:W-:Y:S05]  /*d4f0*/  BSYNC B0 ;  /* 0x0000000000007941 */ /* 0x000fea0003800000 */
.L_x_1680:
[----:B------:R-:W-:-:S06]  /*d500*/  UISETP.NE.AND UP0, UPT, UR38, 0x3, UPT ;  /* 0x000000032600788c */ /* 0x000fcc000bf05270 */
[----:B------:R-:W-:-:S13]  /*d510*/  PLOP3.LUT P1, PT, PT, PT, UP0, 0x80, 0x0 ;  /* 0x000000000000781c */ /* 0x000fda0003f2f008 */
[----:B------:R-:W-:Y:S05]  /*d520*/  @!P1 BRA `(.L_x_1682) ;  /* 0x0000000000049947 */ /* 0x000fea0003800000 */
[----:B------:R-:W-:Y:S01]  /*d530*/  BPT.TRAP 0x1 ;  /* 0x000000040000795c */ /* 0x000fe20000300000 */
.L_x_1682:
        /* <DEDUP_REMOVED lines=8> */
.L_x_1727:
[----:B------:R-:W-:Y:S05]  /*d5c0*/  BSYNC B0 ;  /* 0x0000000000007941 */ /* 0x000fea0003800000 */
.L_x_1683:
[----:B------:R-:W-:Y:S05]  /*d5d0*/  @!P2 BRA `(.L_x_1685) ;  /* 0x000000000004a947 */ /* 0x000fea0003800000 */
[----:B------:R-:W-:Y:S01]  /*d5e0*/  BPT.TRAP 0x1 ;  /* 0x000000040000795c */ /* 0x000fe20000300000 */
.L_x_1685:
[----:B0-----:R-:W-:-:S04]  /*d5f0*/  SHF.L.U32 R0, R19, 0x1f, RZ ;  /* 0x0000001f13007819 */ /* 0x001fc800000006ff */
[----:B------:R-:W0:Y:S02]  /*d600*/  SYNCS.PHASECHK.TRANS64.TRYWAIT P1, [R3+URZ+0x19c60], R0 ;  /* 0x019c6000030075a7 */ /* 0x000e24000802017f */
[----:B0-----:R-:W-:Y:S05]  /*d610*/  @!P1 BRA `(.L_x_1686) ;  /* 0x0000001000c49947 */ /* 0x001fea0003800000 */
.L_x_1728:
        /* <DEDUP_REMOVED lines=51> */
.L_x_1687:
[----:B--2---:R-:W-:Y:S01]  /*d950*/  SYNCS.ARRIVE.TRANS64.A1T0 RZ, [R3+URZ+0x19c50], RZ ;  /* 0x019c50ff03ff79a7 */ /* 0x004fe2000810003f */
[----:B------:R-:W-:Y:S02]  /*d960*/  @!P0 VIADD R0, R3, 0x19c80 ;  /* 0x00019c8003008836 */ /* 0x000fe40000000000 */
[----:B------:R-:W-:-:S03]  /*d970*/  VIADD R18, R18, 0x1 ;  /* 0x0000000112127836 */ /* 0x000fc60000000000 */
[----:B------:R-:W-:Y:S01]  /*d980*/  @!P0 PRMT R0, RZ, 0x654, R0 ;  /* 0x00000654ff008816 */ /* 0x000fe20000000000 */
[----:B------:R-:W-:Y:S01]  /*d990*/  BAR.SYNC.DEFER_BLOCKING 0x2, 0x80 ;  /* 0x0082000000007b1d */ /* 0x000fe20000010000 */
[----:B------:R-:W-:-:S04]  /*d9a0*/  ISETP.NE.AND P1, PT, R18, 0x2, PT ;  /* 0x000000021200780c */ /* 0x000fc80003f25270 */
[----:B------:R-:W-:Y:S01]  /*d9b0*/  SEL R18, R18, RZ, P1 ;  /* 0x000000ff12127207 */ /* 0x000fe20000800000 */
[----:B------:R2:W-:Y:S02]  /*d9c0*/  @!P0 SYNCS.ARRIVE.TRANS64.RED.A1T0 RZ, [R0+URZ], RZ ;  /* 0x000000ff00ff89a7 */ /* 0x0005e4000810043f */
[----:B--2---:R-:W-:-:S04]  /*d9d0*/  SEL R0, RZ, 0x1, P1 ;  /* 0x00000001ff007807 */ /* 0x004fc80000800000 */
[----:B------:R-:W-:-:S07]  /*d9e0*/  LOP3.LUT R19, R19, R0, RZ, 0x3c, !PT ;  /* 0x0000000013137212 */ /* 0x000fce00078e3cff */
.L_x_1630:
[----:B------:R-:W-:Y:S05]  /*d9f0*/  BSYNC B7 ;  /* 0x0000000000077941 */ /* 0x000fea0003800000 */
.L_x_1628:
[----:B------:R-:W-:-:S13]  /*da00*/  LOP3.LUT P1, RZ, R22, 0x4, RZ, 0xc0, !PT ;  /* 0x0000000416ff7812 */ /* 0x000fda000782c0ff */
[----:B------:R-:W-:Y:S05]  /*da10*/  @!P1 BRA `(.L_x_1688) ;  /* 0x0000000000209947 */ /* 0x000fea0003800000 */
[----:B------:R-:W2:Y:S08]  /*da20*/  S2UR UR5, SR_CgaCtaId ;  /* 0x00000000000579c3 */ /* 0x000eb00000008800 */
[----:B------:R-:W-:Y:S06]  /*da30*/  BAR.SYNC.DEFER_BLOCKING 0x5, 0x200 ;  /* 0x0148000000007b1d */ /* 0x000fec0000010000 */
[----:B------:R-:W-:-:S02]  /*da40*/  UMOV UR4, 0x400 ;  /* 0x0000040000047882 */ /* 0x000fc40000000000 */
[----:B--2---:R-:W-:-:S06]  /*da50*/  ULEA UR4, UR5, UR4, 0x18 ;  /* 0x0000000405047291 */ /* 0x004fcc000f8ec03f */
[----:B------:R-:W-:-:S05]  /*da60*/  IMAD.U32 R17, RZ, RZ, UR4 ;  /* 0x00000004ff117e24 */ /* 0x000fca000f8e00ff */
[----:B------:R2:W3:Y:S01]  /*da70*/  LDS R28, [R17+0x19cd0] ;  /* 0x019cd000111c7984 */ /* 0x0004e20000000800 */
[----:B------:R-:W-:Y:S06]  /*da80*/  BAR.ARV 0x4, 0x200 ;  /* 0x0108000000007b1d */ /* 0x000fec0000002000 */
[----:B------:R-:W-:Y:S05]  /*da90*/  BRA `(.L_x_1689) ;  /* 0x0000000000207947 */ /* 0x000fea0003800000 */
.L_x_1688:
[----:B------:R-:W2:Y:S01]  /*daa0*/  @!P0 S2R R3, SR_CgaCtaId ;  /* 0x0000000000038919 */ /* 0x000ea20000008800 */
[----:B------:R-:W-:Y:S01]  /*dab0*/  @!P0 MOV R0, 0x400 ;  /* 0x0000040000008802 */ /* 0x000fe20000000f00 */
[----:B------:R-:W-:Y:S03]  /*dac0*/  BAR.SYNC.DEFER_BLOCKING 0x4, 0x200 ;  /* 0x0108000000007b1d */ /* 0x000fe60000010000 */
[----:B--2---:R-:W-:-:S03]  /*dad0*/  @!P0 LEA R17, R3, R0, 0x18 ;  /* 0x0000000003118211 */ /* 0x004fc600078ec0ff */
[----:B------:R-:W2:Y:S04]  /*dae0*/  SHFL.IDX PT, R0, R28, RZ, 0x1f ;  /* 0x00001fff1c007589 */ /* 0x000ea800000e0000 */
[----:B------:R2:W-:Y:S02]  /*daf0*/  @!P0 STS [R17+0x19cd0], R28 ;  /* 0x019cd01c11008388 */ /* 0x0005e40000000800 */
[----:B--2---:R-:W-:Y:S01]  /*db00*/  IMAD.MOV.U32 R28, RZ, RZ, R0 ;  /* 0x000000ffff1c7224 */ /* 0x004fe200078e0000 */
[----:B------:R-:W-:Y:S06]  /*db10*/  BAR.ARV 0x5, 0x200 ;  /* 0x0148000000007b1d */ /* 0x000fec0000002000 */
.L_x_1689:
[----:B------:R-:W-:Y:S02]  /*db20*/  ULDC UR4, c[0x0][0xc38] ;  /* 0x00030e0000047ab9 */ /* 0x000fe40000000800 */
[----:B---3--:R-:W-:-:S13]  /*db30*/  ISETP.GE.AND P0, PT, R28, UR4, PT ;  /* 0x000000041c007c0c */ /* 0x008fda000bf06270 */
[----:B------:R-:W-:Y:S05]  /*db40*/  @!P0 BRA `(.L_x_1690) ;  /* 0xffffffc800a88947 */ /* 0x000fea000383ffff */
.L_x_1625:
[----:B------:R-:W3:Y:S01]  /*db50*/  LDL.LU R0, [R1] ;  /* 0x0000000001007983 */ /* 0x000ee20000300800 */
[----:B------:R-:W-:Y:S01]  /*db60*/  BSSY B0, `(.L_x_1691) ;  /* 0x000000b000007945 */ /* 0x000fe20003800000 */
[----:B------:R-:W4:Y:S01]  /*db70*/  S2R R5, SR_CgaCtaId ;  /* 0x0000000000057919 */ /* 0x000f220000008800 */
[----:B---3--:R-:W-:-:S05]  /*db80*/  VIADD R0, R0, 0x1 ;  /* 0x0000000100007836 */ /* 0x008fca0000000000 */
        /* <DEDUP_REMOVED lines=8> */
.L_x_1729:
[----:B------:R-:W-:Y:S05]  /*dc10*/  BSYNC B0 ;  /* 0x0000000000007941 */ /* 0x000fea0003800000 */
.L_x_1691:
[----:B------:R-:W-:-:S03]  /*dc20*/  UMOV UR4, 0xffffffff ;  /* 0xffffffff00047882 */ /* 0x000fc60000000000 */
[----:B------:R-:W-:Y:S05]  /*dc30*/  BRA.DIV UR4, `(.L_x_1693) ;  /* 0x0000000e04647947 */ /* 0x000fea000b800000 */
[----:B0-----:R-:W0:Y:S02]  /*dc40*/  S2R R0, SR_TID.X ;  /* 0x0000000000007919 */ /* 0x001e240000002100 */
[----:B0-----:R-:W-:-:S04]  /*dc50*/  SHF.R.U32.HI R0, RZ, 0x5, R0 ;  /* 0x00000005ff007819 */ /* 0x001fc80000011600 */
[----:B------:R-:W-:-:S05]  /*dc60*/  LOP3.LUT R0, R0, 0x3, RZ, 0xc0, !PT ;  /* 0x0000000300007812 */ /* 0x000fca00078ec0ff */
[----:B-1----:R0:W1:Y:S02]  /*dc70*/  SHFL.IDX PT, R14, R0, RZ, 0x1f ;  /* 0x00001fff000e7589 */ /* 0x00206400000e0000 */
.L_x_1732:
[----:B-1----:R-:W-:Y:S01]  /*dc80*/  ISETP.NE.AND P0, PT, R14, RZ, PT ;  /* 0x000000ff0e00720c */ /* 0x002fe20003f05270 */
[----:B------:R-:W-:-:S12]  /*dc90*/  BSSY B0, `(.L_x_1694) ;  /* 0x000002b000007945 */ /* 0x000fd80003800000 */
[----:B------:R-:W-:Y:S05]  /*dca0*/  @P0 BRA `(.L_x_1695) ;  /* 0x0000000000a40947 */ /* 0x000fea0003800000 */
[----:B------:R-:W-:-:S03]  /*dcb0*/  UMOV UR4, 0xffffffff ;  /* 0xffffffff00047882 */ /* 0x000fc60000000000 */
[----:B------:R-:W-:Y:S05]  /*dcc0*/  BRA.DIV UR4, `(.L_x_1696) ;  /* 0x0000000e04747947 */ /* 0x000fea000b800000 */
[----:B------:R-:W-:-:S13]  /*dcd0*/  ELECT P6, URZ, PT ;  /* 0x00000000003f782f */ /* 0x000fda00038c0000 */
.L_x_1735:
[----:B------:R-:W-:Y:S05]  /*dce0*/  @!P6 BRA `(.L_x_1695) ;  /* 0x000000000094e947 */ /* 0x000fea0003800000 */
[----:B------:R-:W-:-:S06]  /*dcf0*/  ULOP3.LUT UR4, UR41, 0x2, URZ, 0xfc, !UPT ;  /* 0x0000000229047892 */ /* 0x000fcc000f8efc3f */
[----:B0-----:R-:W-:-:S05]  /*dd00*/  IMAD.U32 R0, RZ, RZ, UR4 ;  /* 0x00000004ff007e24 */ /* 0x001fca000f8e00ff */
[----:B------:R-:W-:-:S13]  /*dd10*/  ISETP.NE.AND P0, PT, R0, 0x3, PT ;  /* 0x000000030000780c */ /* 0x000fda0003f05270 */
[----:B------:R-:W-:Y:S05]  /*dd20*/  @!P0 BRA `(.L_x_1697) ;  /* 0x0000000000048947 */ /* 0x000fea0003800000 */
[----:B------:R-:W-:Y:S01]  /*dd30*/  BPT.TRAP 0x1 ;  /* 0x000000040000795c */ /* 0x000fe20000300000 */
.L_x_1697:
        /* <DEDUP_REMOVED lines=12> */
.L_x_1736:
[----:B------:R-:W1:Y:S02]  /*de00*/  SYNCS.PHASECHK.TRANS64.TRYWAIT P1, [R3+URZ], R0 ;  /* 0x00000000030075a7 */ /* 0x000e64000802017f */
[----:B-1----:R-:W-:Y:S05]  /*de10*/  @!P1 BRA `(.L_x_1699) ;  /* 0x0000000c00549947 */ /* 0x002fea0003800000 */
.L_x_1737:
[----:B------:R-:W-:Y:S05]  /*de20*/  @!P0 BRA `(.L_x_1700) ;  /* 0x0000000000048947 */ /* 0x000fea0003800000 */
[----:B------:R-:W-:Y:S01]  /*de30*/  BPT.TRAP 0x1 ;  /* 0x000000040000795c */ /* 0x000fe20000300000 */
.L_x_1700:
[----:B-1----:R-:W-:-:S04]  /*de40*/  IMAD R3, R18, 0x8, R7 ;  /* 0x0000000812037824 */ /* 0x002fc800078e0207 */
[----:B------:R-:W1:Y:S02]  /*de50*/  SYNCS.PHASECHK.TRANS64.TRYWAIT P1, [R3+URZ+0x19c60], R4 ;  /* 0x019c6004030075a7 */ /* 0x000e64000802017f */
[----:B-1----:R-:W-:Y:S05]  /*de60*/  @!P1 BRA `(.L_x_1701) ;  /* 0x0000000c00549947 */ /* 0x002fea0003800000 */
.L_x_1738:
[----:B------:R-:W-:Y:S05]  /*de70*/  @!P0 BRA `(.L_x_1702) ;  /* 0x0000000000048947 */ /* 0x000fea0003800000 */
[----:B------:R-:W-:Y:S01]  /*de80*/  BPT.TRAP 0x1 ;  /* 0x000000040000795c */ /* 0x000fe20000300000 */
.L_x_1702:
[----:B0-----:R-:W-:-:S04]  /*de90*/  IMAD R5, R6, 0x8, R7 ;  /* 0x0000000806057824 */ /* 0x001fc800078e0207 */
[----:B------:R-:W0:Y:S02]  /*dea0*/  SYNCS.PHASECHK.TRANS64.TRYWAIT P1, [R5+URZ+0x19c60], R0 ;  /* 0x019c6000050075a7 */ /* 0x000e24000802017f */
[----:B0-----:R-:W-:Y:S05]  /*deb0*/  @!P1 BRA `(.L_x_1703) ;  /* 0x0000000c00549947 */ /* 0x001fea0003800000 */
.L_x_1739:
[----:B------:R-:W-:Y:S05]  /*dec0*/  @!P0 BRA `(.L_x_1704) ;  /* 0x0000000000048947 */ /* 0x000fea0003800000 */
[----:B------:R-:W-:Y:S01]  /*ded0*/  BPT.TRAP 0x1 ;  /* 0x000000040000795c */ /* 0x000fe20000300000 */
.L_x_1704:
[----:B------:R-:W3:Y:S02]  /*dee0*/  SYNCS.PHASECHK.TRANS64.TRYWAIT P0, [R3+URZ+0x19c80], R4 ;  /* 0x019c8004030075a7 */ /* 0x000ee4000800017f */
[----:B---3--:R-:W-:Y:S05]  /*def0*/  @!P0 BRA `(.L_x_1705) ;  /* 0x0000000c00588947 */ /* 0x008fea0003800000 */
.L_x_1706:
[----:B----4-:R4:W0:Y:S02]  /*df00*/  SYNCS.PHASECHK.TRANS64.TRYWAIT P0, [R5+URZ+0x19c80], R0 ;  /* 0x019c8000050075a7 */ /* 0x010824000800017f */
[----:B0-----:R-:W-:Y:S05]  /*df10*/  @!P0 NANOSLEEP.SYNCS 0x989680 ;  /* 0x009896800000895d */ /* 0x001fea0003900000 */
[----:B------:R-:W0:Y:S02]  /*df20*/  @!P0 SYNCS.PHASECHK.TRANS64 P0, [R5+URZ+0x19c80], R0 ;  /* 0x019c8000050085a7 */ /* 0x000e24000800007f */
[----:B0-----:R-:W-:Y:S05]  /*df30*/  @!P0 BRA `(.L_x_1706) ;  /* 0xfffffffc00f08947 */ /* 0x001fea000383ffff */
.L_x_1695:
[----:B------:R-:W-:Y:S05]  /*df40*/  BSYNC B0 ;  /* 0x0000000000007941 */ /* 0x000fea0003800000 */
.L_x_1694:
[----:B------:R-:W-:Y:S05]  /*df50*/  EXIT ;  /* 0x000000000000794d */ /* 0x000fea0003800000 */
.L_x_1583:
[----:B0-----:R-:W-:-:S04]  /*df60*/  IMAD.U32 R3, RZ, RZ, UR45 ;  /* 0x0000002dff037e24 */ /* 0x001fc8000f8e00ff */
[----:B------:R0:W1:Y:S03]  /*df70*/  SYNCS.PHASECHK.TRANS64.TRYWAIT P1, [R3+URZ+0x19c00], R0 ;  /* 0x019c0000030075a7 */ /* 0x000066000802017f */
[----:B-1----:R-:W-:Y:S05]  /*df80*/  @!P1 NANOSLEEP.SYNCS 0x989680 ;  /* 0x009896800000995d */ /* 0x002fea0003900000 */
[----:B------:R-:W1:Y:S02]  /*df90*/  @!P1 SYNCS.PHASECHK.TRANS64 P1, [R3+URZ+0x19c00], R0 ;  /* 0x019c0000030095a7 */ /* 0x000e64000802007f */
[----:B-1----:R-:W-:Y:S05]  /*dfa0*/  @!P1 BRA `(.L_x_1583) ;  /* 0xfffffffc00ec9947 */ /* 0x002fea000383ffff */
[----:B------:R-:W-:Y:S05]  /*dfb0*/  BRA `(.L_x_1707) ;  /* 0xffffff3800547947 */ /* 0x000fea000383ffff */
.L_x_1587:
[----:B-1----:R1:W2:Y:S02]  /*dfc0*/  SYNCS.PHASECHK.TRANS64.TRYWAIT P2, [R3+URZ+0x19c30], R0 ;  /* 0x019c3000030075a7 */ /* 0x0022a4000804017f */
[----:B--2---:R-:W-:Y:S05]  /*dfd0*/  @!P2 NANOSLEEP.SYNCS 0x989680 ;  /* 0x009896800000a95d */ /* 0x004fea0003900000 */
[----:B------:R-:W2:Y:S02]  /*dfe0*/  @!P2 SYNCS.PHASECHK.TRANS64 P2, [R3+URZ+0x19c30], R0 ;  /* 0x019c30000300a5a7 */ /* 0x000ea4000804007f */
[----:B--2---:R-:W-:Y:S05]  /*dff0*/  @!P2 BRA `(.L_x_1587) ;  /* 0xfffffffc00f0a947 */ /* 0x004fea000383ffff */
[----:B------:R-:W-:Y:S05]  /*e000*/  BRA `(.L_x_1586) ;  /* 0xffffff3800787947 */ /* 0x000fea000383ffff */
.L_x_1592:
[----:B-1----:R-:W-:-:S04]  /*e010*/  IMAD.U32 R7, RZ, RZ, UR21 ;  /* 0x00000015ff077e24 */ /* 0x002fc8000f8e00ff */
[----:B------:R1:W2:Y:S03]  /*e020*/  SYNCS.PHASECHK.TRANS64.TRYWAIT P3, [R7+URZ+0x19c30], R0 ;  /* 0x019c3000070075a7 */ /* 0x0002a6000806017f */
[----:B--2---:R-:W-:Y:S05]  /*e030*/  @!P3 NANOSLEEP.SYNCS 0x989680 ;  /* 0x009896800000b95d */ /* 0x004fea0003900000 */
[----:B------:R-:W2:Y:S02]  /*e040*/  @!P3 SYNCS.PHASECHK.TRANS64 P3, [R7+URZ+0x19c30], R0 ;  /* 0x019c30000700b5a7 */ /* 0x000ea4000806007f */
[----:B--2---:R-:W-:Y:S05]  /*e050*/  @!P3 BRA `(.L_x_1592) ;  /* 0xfffffffc00ecb947 */ /* 0x004fea000383ffff */
[----:B------:R-:W-:Y:S05]  /*e060*/  BRA `(.L_x_1591) ;  /* 0xffffff5800e87947 */ /* 0x000fea000383ffff */
.L_x_1596:
[----:B-1----:R-:W-:-:S04]  /*e070*/  IMAD.U32 R7, RZ, RZ, UR11 ;  /* 0x0000000bff077e24 */ /* 0x002fc8000f8e00ff */
[----:B------:R1:W2:Y:S03]  /*e080*/  SYNCS.PHASECHK.TRANS64.TRYWAIT P3, [R7+URZ+0x19c50], R0 ;  /* 0x019c5000070075a7 */ /* 0x0002a6000806017f */
[----:B--2---:R-:W-:Y:S05]  /*e090*/  @!P3 NANOSLEEP.SYNCS 0x989680 ;  /* 0x009896800000b95d */ /* 0x004fea0003900000 */
[----:B------:R-:W2:Y:S02]  /*e0a0*/  @!P3 SYNCS.PHASECHK.TRANS64 P3, [R7+URZ+0x19c50], R0 ;  /* 0x019c50000700b5a7 */ /* 0x000ea4000806007f */
[----:B--2---:R-:W-:Y:S05]  /*e0b0*/  @!P3 BRA `(.L_x_1596) ;  /* 0xfffffffc00ecb947 */ /* 0x004fea000383ffff */
[----:B------:R-:W-:Y:S05]  /*e0c0*/  BRA `(.L_x_1595) ;  /* 0xffffff5c00387947 */ /* 0x000fea000383ffff */
.L_x_1603:
[----:B-1----:R-:W-:-:S04]  /*e0d0*/  IMAD.U32 R9, RZ, RZ, UR6 ;  /* 0x00000006ff097e24 */ /* 0x002fc8000f8e00ff */
[----:B------:R1:W2:Y:S03]  /*e0e0*/  SYNCS.PHASECHK.TRANS64.TRYWAIT P2, [R9+URZ+0x19c30], R0 ;  /* 0x019c3000090075a7 */ /* 0x0002a6000804017f */
[----:B--2---:R-:W-:Y:S05]  /*e0f0*/  @!P2 NANOSLEEP.SYNCS 0x989680 ;  /* 0x009896800000a95d */ /* 0x004fea0003900000 */
[----:B------:R-:W2:Y:S02]  /*e100*/  @!P2 SYNCS.PHASECHK.TRANS64 P2, [R9+URZ+0x19c30], R0 ;  /* 0x019c30000900a5a7 */ /* 0x000ea4000804007f */
[----:B--2---:R-:W-:Y:S05]  /*e110*/  @!P2 BRA `(.L_x_1603) ;  /* 0xfffffffc00eca947 */ /* 0x004fea000383ffff */
[----:B------:R-:W-:Y:S05]  /*e120*/  BRA `(.L_x_1602) ;  /* 0xffffff7c00fc7947 */ /* 0x000fea000383ffff */
.L_x_1607:
[----:B-1----:R-:W-:-:S04]  /*e130*/  IMAD.U32 R9, RZ, RZ, UR11 ;  /* 0x0000000bff097e24 */ /* 0x002fc8000f8e00ff */
[----:B------:R1:W2:Y:S03]  /*e140*/  SYNCS.PHASECHK.TRANS64.TRYWAIT P2, [R9+URZ+0x19c50], R0 ;  /* 0x019c5000090075a7 */ /* 0x0002a6000804017f */
[----:B--2---:R-:W-:Y:S05]  /*e150*/  @!P2 NANOSLEEP.SYNCS 0x989680 ;  /* 0x009896800000a95d */ /* 0x004fea0003900000 */
[----:B------:R-:W2:Y:S02]  /*e160*/  @!P2 SYNCS.PHASECHK.TRANS64 P2, [R9+URZ+0x19c50], R0 ;  /* 0x019c50000900a5a7 */ /* 0x000ea4000804007f */
[----:B--2---:R-:W-:Y:S05]  /*e170*/  @!P2 BRA `(.L_x_1607) ;  /* 0xfffffffc00eca947 */ /* 0x004fea000383ffff */
[----:B------:R-:W-:Y:S05]  /*e180*/  BRA `(.L_x_1606) ;  /* 0xffffff80004c7947 */ /* 0x000fea000383ffff */
.L_x_1613:
[----:B-1----:R-:W-:-:S04]  /*e190*/  IMAD.U32 R6, RZ, RZ, UR14 ;  /* 0x0000000eff067e24 */ /* 0x002fc8000f8e00ff */
[----:B------:R1:W2:Y:S03]  /*e1a0*/  SYNCS.PHASECHK.TRANS64.TRYWAIT P1, [R6+URZ+0x19c50], R5 ;  /* 0x019c5005060075a7 */ /* 0x0002a6000802017f */
[----:B--2---:R-:W-:Y:S05]  /*e1b0*/  @!P1 NANOSLEEP.SYNCS 0x989680 ;  /* 0x009896800000995d */ /* 0x004fea0003900000 */
[----:B------:R-:W2:Y:S02]  /*e1c0*/  @!P1 SYNCS.PHASECHK.TRANS64 P1, [R6+URZ+0x19c50], R5 ;  /* 0x019c5005060095a7 */ /* 0x000ea4000802007f */
[----:B--2---:R-:W-:Y:S05]  /*e1d0*/  @!P1 BRA `(.L_x_1613) ;  /* 0xfffffffc00ec9947 */ /* 0x004fea000383ffff */
[----:B------:R-:W-:Y:S05]  /*e1e0*/  BRA `(.L_x_1612) ;  /* 0xffffff9800987947 */ /* 0x000fea000383ffff */
.L_x_1639:
[----:B------:R-:W-:Y:S02]  /*e1f0*/  IMAD.MOV.U32 R13, RZ, RZ, R20 ;  /* 0x000000ffff0d7224 */ /* 0x000fe400078e0014 */
[----:B------:R-:W-:Y:S02]  /*e200*/  IMAD.MOV.U32 R12, RZ, RZ, RZ ;  /* 0x000000ffff0c7224 */ /* 0x000fe400078e00ff */
[----:B------:R-:W-:Y:S02]  /*e210*/  IMAD.MOV.U32 R11, RZ, RZ, 0x1f ;  /* 0x0000001fff0b7424 */ /* 0x000fe400078e00ff */
[----:B------:R-:W-:-:S07]  /*e220*/  IMAD.MOV.U32 R15, RZ, RZ, -0x1 ;  /* 0xffffffffff0f7424 */ /* 0x000fce00078e00ff */
[----:B------:R-:W-:Y:S05]  /*e230*/  WARPSYNC.COLLECTIVE R15, `(.L_x_1708) ;  /* 0x000000000f087348 */ /* 0x000fea0003c00000 */
[----:B------:R0:W1:Y:S02]  /*e240*/  SHFL.IDX P6, R14, R13, R12, R11 ;  /* 0x0000000c0d0e7389 */ /* 0x00006400000c000b */
[----:B01----:R-:W-:Y:S01]  /*e250*/  ENDCOLLECTIVE ;  /* 0x000000000000791b */ /* 0x003fe20003800000 */
.L_x_1708:
[----:B------:R-:W-:Y:S05]  /*e260*/  BRA `(.L_x_1709) ;  /* 0xffffffcc00fc7947 */ /* 0x000fea000383ffff */
.L_x_1641:
[----:B------:R-:W-:Y:S01]  /*e270*/  BSSY B0, `(.L_x_1710) ;  /* 0x0000006000007945 */ /* 0x000fe20003800000 */
[----:B------:R-:W-:-:S07]  /*e280*/  IMAD.MOV.U32 R15, RZ, RZ, -0x1 ;  /* 0xffffffffff0f7424 */ /* 0x000fce00078e00ff */
[----:B0-----:R-:W-:Y:S05]  /*e290*/  WARPSYNC.COLLECTIVE R15, `(.L_x_1711) ;  /* 0x000000000f0c7348 */ /* 0x001fea0003c00000 */
[----:B------:R-:W-:Y:S02]  /*e2a0*/  ELECT P6, UR62, PT ;  /* 0x00000000003e782f */ /* 0x000fe400038c0000 */
[----:B------:R-:W-:Y:S01]  /*e2b0*/  MOV R14, UR62 ;  /* 0x0000003e000e7c02 */ /* 0x000fe20008000f00 */
[----:B0-----:R-:W-:Y:S10]  /*e2c0*/  ENDCOLLECTIVE ;  /* 0x000000000000791b */ /* 0x001ff40003800000 */
.L_x_1711:
[----:B------:R-:W-:Y:S05]  /*e2d0*/  BSYNC B0 ;  /* 0x0000000000007941 */ /* 0x000fea0003800000 */
.L_x_1710:
[----:B------:R-:W-:Y:S05]  /*e2e0*/  BRA `(.L_x_1712) ;  /* 0xffffffd000047947 */ /* 0x000fea000383ffff */
.L_x_1643:
[----:B-1----:R1:W2:Y:S02]  /*e2f0*/  SYNCS.PHASECHK.TRANS64.TRYWAIT P1, [R5+URZ+0x19c80], R2 ;  /* 0x019c8002050075a7 */ /* 0x0022a4000802017f */
[----:B--2---:R-:W-:Y:S05]  /*e300*/  @!P1 NANOSLEEP.SYNCS 0x989680 ;  /* 0x009896800000995d */ /* 0x004fea0003900000 */
[----:B------:R-:W2:Y:S02]  /*e310*/  @!P1 SYNCS.PHASECHK.TRANS64 P1, [R5+URZ+0x19c80], R2 ;  /* 0x019c8002050095a7 */ /* 0x000ea4000802007f */
[----:B--2---:R-:W-:Y:S05]  /*e320*/  @!P1 BRA `(.L_x_1643) ;  /* 0xfffffffc00f09947 */ /* 0x004fea000383ffff */
[----:B------:R-:W-:Y:S05]  /*e330*/  BRA `(.L_x_1713) ;  /* 0xffffffd0005c7947 */ /* 0x000fea000383ffff */
.L_x_1645:
[----:B--2---:R2:W3:Y:S02]  /*e340*/  SYNCS.PHASECHK.TRANS64.TRYWAIT P1, [R5+URZ+0x19c40], R2 ;  /* 0x019c4002050075a7 */ /* 0x0044e4000802017f */
[----:B---3--:R-:W-:Y:S05]  /*e350*/  @!P1 NANOSLEEP.SYNCS 0x989680 ;  /* 0x009896800000995d */ /* 0x008fea0003900000 */
[----:B------:R-:W3:Y:S02]  /*e360*/  @!P1 SYNCS.PHASECHK.TRANS64 P1, [R5+URZ+0x19c40], R2 ;  /* 0x019c4002050095a7 */ /* 0x000ee4000802007f */
[----:B---3--:R-:W-:Y:S05]  /*e370*/  @!P1 BRA `(.L_x_1645) ;  /* 0xfffffffc00f09947 */ /* 0x008fea000383ffff */
[----:B------:R-:W-:Y:S05]  /*e380*/  BRA `(.L_x_1714) ;  /* 0xffffffd000e07947 */ /* 0x000fea000383ffff */
.L_x_1649:
[----:B------:R-:W-:Y:S02]  /*e390*/  IMAD.MOV.U32 R13, RZ, RZ, R4 ;  /* 0x000000ffff0d7224 */ /* 0x000fe400078e0004 */
[----:B------:R-:W-:Y:S02]  /*e3a0*/  IMAD.MOV.U32 R12, RZ, RZ, RZ ;  /* 0x000000ffff0c7224 */ /* 0x000fe400078e00ff */
[----:B------:R-:W-:Y:S02]  /*e3b0*/  IMAD.MOV.U32 R11, RZ, RZ, 0x1e1f ;  /* 0x00001e1fff0b7424 */ /* 0x000fe400078e00ff */
[----:B------:R-:W-:Y:S02]  /*e3c0*/  IMAD.MOV.U32 R15, RZ, RZ, -0x1 ;  /* 0xffffffffff0f7424 */ /* 0x000fe400078e00ff */
[----:B------:R-:W-:-:S07]  /*e3d0*/  IMAD.U32 R7, RZ, RZ, UR40 ;  /* 0x00000028ff077e24 */ /* 0x000fce000f8e00ff */
[----:B------:R-:W-:Y:S05]  /*e3e0*/  WARPSYNC.COLLECTIVE R15, `(.L_x_1715) ;  /* 0x000000000f087348 */ /* 0x000fea0003c00000 */
[----:B------:R0:W1:Y:S02]  /*e3f0*/  SHFL.IDX P6, R14, R13, R12, R11 ;  /* 0x0000000c0d0e7389 */ /* 0x00006400000c000b */
[----:B01----:R-:W-:Y:S01]  /*e400*/  ENDCOLLECTIVE ;  /* 0x000000000000791b */ /* 0x003fe20003800000 */
.L_x_1715:
[----:B------:R-:W-:Y:S02]  /*e410*/  IMAD R7, R7, 0xc0, R20 ;  /* 0x000000c007077824 */ /* 0x000fe400078e0214 */
[----:B------:R-:W-:Y:S02]  /*e420*/  IMAD.MOV.U32 R13, RZ, RZ, R0 ;  /* 0x000000ffff0d7224 */ /* 0x000fe400078e0000 */
[----:B------:R-:W-:-:S07]  /*e430*/  IMAD.MOV.U32 R2, RZ, RZ, R14 ;  /* 0x000000ffff027224 */ /* 0x000fce00078e000e */
[----:B------:R-:W-:Y:S05]  /*e440*/  WARPSYNC.COLLECTIVE R15, `(.L_x_1716) ;  /* 0x000000000f087348 */ /* 0x000fea0003c00000 */
[----:B------:R0:W1:Y:S02]  /*e450*/  SHFL.IDX P6, R14, R13, R12, R11 ;  /* 0x0000000c0d0e7389 */ /* 0x00006400000c000b */
[----:B01----:R-:W-:Y:S01]  /*e460*/  ENDCOLLECTIVE ;  /* 0x000000000000791b */ /* 0x003fe20003800000 */
.L_x_1716:
        /* <DEDUP_REMOVED lines=9> */
.L_x_1717:
        /* <DEDUP_REMOVED lines=14> */
.L_x_1718:
        /* <DEDUP_REMOVED lines=9> */
.L_x_1719:
        /* <DEDUP_REMOVED lines=13> */
.L_x_1720:
[----:B------:R-:W-:Y:S05]  /*e740*/  BRA `(.L_x_1721) ;  /* 0xffffffd8009c7947 */ /* 0x000fea000383ffff */
.L_x_1654:
[----:B0-----:R0:W2:Y:S02]  /*e750*/  SYNCS.PHASECHK.TRANS64.TRYWAIT P0, [R17+URZ+0x19c20], R0 ;  /* 0x019c2000110075a7 */ /* 0x0010a4000800017f */
[----:B--2---:R-:W-:Y:S05]  /*e760*/  @!P0 NANOSLEEP.SYNCS 0x989680 ;  /* 0x009896800000895d */ /* 0x004fea0003900000 */
[----:B------:R-:W2:Y:S02]  /*e770*/  @!P0 SYNCS.PHASECHK.TRANS64 P0, [R17+URZ+0x19c20], R0 ;  /* 0x019c2000110085a7 */ /* 0x000ea4000800007f */
[----:B--2---:R-:W-:Y:S05]  /*e780*/  @!P0 BRA `(.L_x_1654) ;  /* 0xfffffffc00f08947 */ /* 0x004fea000383ffff */
[----:B------:R-:W-:Y:S05]  /*e790*/  BRA `(.L_x_1722) ;  /* 0xffffffdc000c7947 */ /* 0x000fea000383ffff */
.L_x_1660:
[----:B0-----:R0:W2:Y:S02]  /*e7a0*/  SYNCS.PHASECHK.TRANS64.TRYWAIT P0, [R4+URZ+0x19c80], R2 ;  /* 0x019c8002040075a7 */ /* 0x0010a4000800017f */
[----:B--2---:R-:W-:Y:S05]  /*e7b0*/  @!P0 NANOSLEEP.SYNCS 0x989680 ;  /* 0x009896800000895d */ /* 0x004fea0003900000 */
[----:B------:R-:W2:Y:S02]  /*e7c0*/  @!P0 SYNCS.PHASECHK.TRANS64 P0, [R4+URZ+0x19c80], R2 ;  /* 0x019c8002040085a7 */ /* 0x000ea4000800007f */
[----:B--2---:R-:W-:Y:S05]  /*e7d0*/  @!P0 BRA `(.L_x_1660) ;  /* 0xfffffffc00f08947 */ /* 0x004fea000383ffff */
[----:B------:R-:W-:Y:S05]  /*e7e0*/  BRA `(.L_x_1723) ;  /* 0xffffffdc00b07947 */ /* 0x000fea000383ffff */
.L_x_1667:
[----:B--2---:R2:W3:Y:S02]  /*e7f0*/  SYNCS.PHASECHK.TRANS64.TRYWAIT P0, [R4+URZ+0x19c40], R2 ;  /* 0x019c4002040075a7 */ /* 0x0044e4000800017f */
[----:B---3--:R-:W-:Y:S05]  /*e800*/  @!P0 NANOSLEEP.SYNCS 0x989680 ;  /* 0x009896800000895d */ /* 0x008fea0003900000 */
[----:B------:R-:W3:Y:S02]  /*e810*/  @!P0 SYNCS.PHASECHK.TRANS64 P0, [R4+URZ+0x19c40], R2 ;  /* 0x019c4002040085a7 */ /* 0x000ee4000800007f */
[----:B---3--:R-:W-:Y:S05]  /*e820*/  @!P0 BRA `(.L_x_1667) ;  /* 0xfffffffc00f08947 */ /* 0x008fea000383ffff */
[----:B------:R-:W-:Y:S05]  /*e830*/  BRA `(.L_x_1724) ;  /* 0xffffffe000a87947 */ /* 0x000fea000383ffff */
.L_x_1675:
[----:B0-----:R0:W2:Y:S02]  /*e840*/  SYNCS.PHASECHK.TRANS64.TRYWAIT P1, [R3+URZ+0x19c70], R2 ;  /* 0x019c7002030075a7 */ /* 0x0010a4000802017f */
[----:B--2---:R-:W-:Y:S05]  /*e850*/  @!P1 NANOSLEEP.SYNCS 0x989680 ;  /* 0x009896800000995d */ /* 0x004fea0003900000 */
[----:B------:R-:W2:Y:S02]  /*e860*/  @!P1 SYNCS.PHASECHK.TRANS64 P1, [R3+URZ+0x19c70], R2 ;  /* 0x019c7002030095a7 */ /* 0x000ea4000802007f */
[----:B--2---:R-:W-:Y:S05]  /*e870*/  @!P1 BRA `(.L_x_1675) ;  /* 0xfffffffc00f09947 */ /* 0x004fea000383ffff */
[----:B------:R-:W-:Y:S05]  /*e880*/  BRA `(.L_x_1725) ;  /* 0xffffffe400bc7947 */ /* 0x000fea000383ffff */
.L_x_1677:
[----:B0-----:R0:W2:Y:S02]  /*e890*/  SYNCS.PHASECHK.TRANS64.TRYWAIT P1, [R3+URZ+0x19c60], R2 ;  /* 0x019c6002030075a7 */ /* 0x0010a4000802017f */
[----:B--2---:R-:W-:Y:S05]  /*e8a0*/  @!P1 NANOSLEEP.SYNCS 0x989680 ;  /* 0x009896800000995d */ /* 0x004fea0003900000 */
[----:B------:R-:W2:Y:S02]  /*e8b0*/  @!P1 SYNCS.PHASECHK.TRANS64 P1, [R3+URZ+0x19c60], R2 ;  /* 0x019c6002030095a7 */ /* 0x000ea4000802007f */
[----:B--2---:R-:W-:Y:S05]  /*e8c0*/  @!P1 BRA `(.L_x_1677) ;  /* 0xfffffffc00f09947 */ /* 0x004fea000383ffff */
[----:B------:R-:W-:Y:S05]  /*e8d0*/  BRA `(.L_x_1726) ;  /* 0xffffffe400c47947 */ /* 0x000fea000383ffff */
.L_x_1684:
[----:B0-----:R0:W2:Y:S02]  /*e8e0*/  SYNCS.PHASECHK.TRANS64.TRYWAIT P1, [R3+URZ+0x19c70], R0 ;  /* 0x019c7000030075a7 */ /* 0x0010a4000802017f */
[----:B--2---:R-:W-:Y:S05]  /*e8f0*/  @!P1 NANOSLEEP.SYNCS 0x989680 ;  /* 0x009896800000995d */ /* 0x004fea0003900000 */
[----:B------:R-:W2:Y:S02]  /*e900*/  @!P1 SYNCS.PHASECHK.TRANS64 P1, [R3+URZ+0x19c70], R0 ;  /* 0x019c7000030095a7 */ /* 0x000ea4000802007f */
[----:B--2---:R-:W-:Y:S05]  /*e910*/  @!P1 BRA `(.L_x_1684) ;  /* 0xfffffffc00f09947 */ /* 0x004fea000383ffff */
[----:B------:R-:W-:Y:S05]  /*e920*/  BRA `(.L_x_1727) ;  /* 0xffffffec00247947 */ /* 0x000fea000383ffff */
.L_x_1686:
[----:B0-----:R0:W2:Y:S02]  /*e930*/  SYNCS.PHASECHK.TRANS64.TRYWAIT P1, [R3+URZ+0x19c60], R0 ;  /* 0x019c6000030075a7 */ /* 0x0010a4000802017f */
[----:B--2---:R-:W-:Y:S05]  /*e940*/  @!P1 NANOSLEEP.SYNCS 0x989680 ;  /* 0x009896800000995d */ /* 0x004fea0003900000 */
[----:B------:R-:W2:Y:S02]  /*e950*/  @!P1 SYNCS.PHASECHK.TRANS64 P1, [R3+URZ+0x19c60], R0 ;  /* 0x019c6000030095a7 */ /* 0x000ea4000802007f */
[----:B--2---:R-:W-:Y:S05]  /*e960*/  @!P1 BRA `(.L_x_1686) ;  /* 0xfffffffc00f09947 */ /* 0x004fea000383ffff */
[----:B------:R-:W-:Y:S05]  /*e970*/  BRA `(.L_x_1728) ;  /* 0xffffffec00287947 */ /* 0x000fea000383ffff */
.L_x_1692:
[----:B0-----:R0:W3:Y:S02]  /*e980*/  SYNCS.PHASECHK.TRANS64.TRYWAIT P0, [R7+URZ+0x19c20], R0 ;  /* 0x019c2000070075a7 */ /* 0x0010e4000800017f */
[----:B---3--:R-:W-:Y:S05]  /*e990*/  @!P0 NANOSLEEP.SYNCS 0x989680 ;  /* 0x009896800000895d */ /* 0x008fea0003900000 */
[----:B------:R-:W3:Y:S02]  /*e9a0*/  @!P0 SYNCS.PHASECHK.TRANS64 P0, [R7+URZ+0x19c20], R0 ;  /* 0x019c2000070085a7 */ /* 0x000ee4000800007f */
[----:B---3--:R-:W-:Y:S05]  /*e9b0*/  @!P0 BRA `(.L_x_1692) ;  /* 0xfffffffc00f08947 */ /* 0x008fea000383ffff */
[----:B------:R-:W-:Y:S05]  /*e9c0*/  BRA `(.L_x_1729) ;  /* 0xfffffff000907947 */ /* 0x000fea000383ffff */
.L_x_1693:
[----:B------:R-:W3:Y:S01]  /*e9d0*/  S2R R2, SR_TID.X ;  /* 0x0000000000027919 */ /* 0x000ee20000002100 */
[----:B------:R-:W-:Y:S01]  /*e9e0*/  BSSY B0, `(.L_x_1730) ;  /* 0x000000a000007945 */ /* 0x000fe20003800000 */
[----:B------:R-:W-:Y:S02]  /*e9f0*/  IMAD.MOV.U32 R12, RZ, RZ, RZ ;  /* 0x000000ffff0c7224 */ /* 0x000fe400078e00ff */
[----:B------:R-:W-:Y:S02]  /*ea00*/  IMAD.MOV.U32 R11, RZ, RZ, 0x1f ;  /* 0x0000001fff0b7424 */ /* 0x000fe400078e00ff */
[----:B------:R-:W-:Y:S01]  /*ea10*/  IMAD.MOV.U32 R15, RZ, RZ, -0x1 ;  /* 0xffffffffff0f7424 */ /* 0x000fe200078e00ff */
[----:B---3--:R-:W-:-:S04]  /*ea20*/  SHF.R.U32.HI R2, RZ, 0x5, R2 ;  /* 0x00000005ff027819 */ /* 0x008fc80000011602 */
[----:B------:R-:W-:-:S05]  /*ea30*/  LOP3.LUT R2, R2, 0x3, RZ, 0xc0, !PT ;  /* 0x0000000302027812 */ /* 0x000fca00078ec0ff */
[----:B------:R-:W-:-:S07]  /*ea40*/  IMAD.MOV.U32 R13, RZ, RZ, R2 ;  /* 0x000000ffff0d7224 */ /* 0x000fce00078e0002 */
[----:B012---:R-:W-:Y:S05]  /*ea50*/  WARPSYNC.COLLECTIVE R15, `(.L_x_1731) ;  /* 0x000000000f087348 */ /* 0x007fea0003c00000 */
[----:B-1----:R1:W3:Y:S02]  /*ea60*/  SHFL.IDX P6, R14, R13, R12, R11 ;  /* 0x0000000c0d0e7389 */ /* 0x0022e400000c000b */
[----:B0123--:R-:W-:Y:S01]  /*ea70*/  ENDCOLLECTIVE ;  /* 0x000000000000791b */ /* 0x00ffe20003800000 */
.L_x_1731:
[----:B------:R-:W-:Y:S05]  /*ea80*/  BSYNC B0 ;  /* 0x0000000000007941 */ /* 0x000fea0003800000 */
.L_x_1730:
[----:B------:R-:W-:Y:S05]  /*ea90*/  BRA `(.L_x_1732) ;  /* 0xfffffff000787947 */ /* 0x000fea000383ffff */
.L_x_1696:
[----:B------:R-:W-:Y:S01]  /*eaa0*/  BSSY B1, `(.L_x_1733) ;  /* 0x0000006000017945 */ /* 0x000fe20003800000 */
[----:B------:R-:W-:-:S07]  /*eab0*/  IMAD.MOV.U32 R15, RZ, RZ, -0x1 ;  /* 0xffffffffff0f7424 */ /* 0x000fce00078e00ff */
[----:B0-2---:R-:W-:Y:S05]  /*eac0*/  WARPSYNC.COLLECTIVE R15, `(.L_x_1734) ;  /* 0x000000000f0c7348 */ /* 0x005fea0003c00000 */
[----:B------:R-:W-:Y:S02]  /*ead0*/  ELECT P6, UR62, PT ;  /* 0x00000000003e782f */ /* 0x000fe400038c0000 */
[----:B------:R-:W-:Y:S01]  /*eae0*/  MOV R14, UR62 ;  /* 0x0000003e000e7c02 */ /* 0x000fe20008000f00 */
[----:B0-2---:R-:W-:Y:S10]  /*eaf0*/  ENDCOLLECTIVE ;  /* 0x000000000000791b */ /* 0x005ff40003800000 */
.L_x_1734:
[----:B------:R-:W-:Y:S05]  /*eb00*/  BSYNC B1 ;  /* 0x0000000000017941 */ /* 0x000fea0003800000 */
.L_x_1733:
[----:B------:R-:W-:Y:S05]  /*eb10*/  BRA `(.L_x_1735) ;  /* 0xfffffff000707947 */ /* 0x000fea000383ffff */
.L_x_1698:
[----:B0-----:R0:W1:Y:S02]  /*eb20*/  SYNCS.PHASECHK.TRANS64.TRYWAIT P1, [R5+URZ], R4 ;  /* 0x00000004050075a7 */ /* 0x001064000802017f */
[----:B-1----:R-:W-:Y:S05]  /*eb30*/  @!P1 NANOSLEEP.SYNCS 0x989680 ;  /* 0x009896800000995d */ /* 0x002fea0003900000 */
[----:B------:R-:W1:Y:S02]  /*eb40*/  @!P1 SYNCS.PHASECHK.TRANS64 P1, [R5+URZ], R4 ;  /* 0x00000004050095a7 */ /* 0x000e64000802007f */
[----:B-1----:R-:W-:Y:S05]  /*eb50*/  @!P1 BRA `(.L_x_1698) ;  /* 0xfffffffc00f09947 */ /* 0x002fea000383ffff */
[----:B------:R-:W-:Y:S05]  /*eb60*/  BRA `(.L_x_1736) ;  /* 0xfffffff000a47947 */ /* 0x000fea000383ffff */
.L_x_1699:
[----:B-1----:R1:W3:Y:S02]  /*eb70*/  SYNCS.PHASECHK.TRANS64.TRYWAIT P1, [R3+URZ], R0 ;  /* 0x00000000030075a7 */ /* 0x0022e4000802017f */
[----:B---3--:R-:W-:Y:S05]  /*eb80*/  @!P1 NANOSLEEP.SYNCS 0x989680 ;  /* 0x009896800000995d */ /* 0x008fea0003900000 */
[----:B------:R-:W3:Y:S02]  /*eb90*/  @!P1 SYNCS.PHASECHK.TRANS64 P1, [R3+URZ], R0 ;  /* 0x00000000030095a7 */ /* 0x000ee4000802007f */
[----:B---3--:R-:W-:Y:S05]  /*eba0*/  @!P1 BRA `(.L_x_1699) ;  /* 0xfffffffc00f09947 */ /* 0x008fea000383ffff */
[----:B------:R-:W-:Y:S05]  /*ebb0*/  BRA `(.L_x_1737) ;  /* 0xfffffff000987947 */ /* 0x000fea000383ffff */
.L_x_1701:
[----:B-1----:R1:W3:Y:S02]  /*ebc0*/  SYNCS.PHASECHK.TRANS64.TRYWAIT P1, [R3+URZ+0x19c60], R4 ;  /* 0x019c6004030075a7 */ /* 0x0022e4000802017f */
[----:B---3--:R-:W-:Y:S05]  /*ebd0*/  @!P1 NANOSLEEP.SYNCS 0x989680 ;  /* 0x009896800000995d */ /* 0x008fea0003900000 */
[----:B------:R-:W3:Y:S02]  /*ebe0*/  @!P1 SYNCS.PHASECHK.TRANS64 P1, [R3+URZ+0x19c60], R4 ;  /* 0x019c6004030095a7 */ /* 0x000ee4000802007f */
[----:B---3--:R-:W-:Y:S05]  /*ebf0*/  @!P1 BRA `(.L_x_1701) ;  /* 0xfffffffc00f09947 */ /* 0x008fea000383ffff */
[----:B------:R-:W-:Y:S05]  /*ec00*/  BRA `(.L_x_1738) ;  /* 0xfffffff000987947 */ /* 0x000fea000383ffff */
.L_x_1703:
[----:B0-----:R0:W3:Y:S02]  /*ec10*/  SYNCS.PHASECHK.TRANS64.TRYWAIT P1, [R5+URZ+0x19c60], R0 ;  /* 0x019c6000050075a7 */ /* 0x0010e4000802017f */
[----:B---3--:R-:W-:Y:S05]  /*ec20*/  @!P1 NANOSLEEP.SYNCS 0x989680 ;  /* 0x009896800000995d */ /* 0x008fea0003900000 */
[----:B------:R-:W3:Y:S02]  /*ec30*/  @!P1 SYNCS.PHASECHK.TRANS64 P1, [R5+URZ+0x19c60], R0 ;  /* 0x019c6000050095a7 */ /* 0x000ee4000802007f */
[----:B---3--:R-:W-:Y:S05]  /*ec40*/  @!P1 BRA `(.L_x_1703) ;  /* 0xfffffffc00f09947 */ /* 0x008fea000383ffff */
[----:B------:R-:W-:Y:S05]  /*ec50*/  BRA `(.L_x_1739) ;  /* 0xfffffff000987947 */ /* 0x000fea000383ffff */
.L_x_1705:
[----:B---3--:R3:W4:Y:S02]  /*ec60*/  SYNCS.PHASECHK.TRANS64.TRYWAIT P0, [R3+URZ+0x19c80], R4 ;  /* 0x019c8004030075a7 */ /* 0x008724000800017f */
[----:B----4-:R-:W-:Y:S05]  /*ec70*/  @!P0 NANOSLEEP.SYNCS 0x989680 ;  /* 0x009896800000895d */ /* 0x010fea0003900000 */
[----:B------:R-:W4:Y:S02]  /*ec80*/  @!P0 SYNCS.PHASECHK.TRANS64 P0, [R3+URZ+0x19c80], R4 ;  /* 0x019c8004030085a7 */ /* 0x000f24000800007f */
[----:B----4-:R-:W-:Y:S05]  /*ec90*/  @!P0 BRA `(.L_x_1705) ;  /* 0xfffffffc00f08947 */ /* 0x010fea000383ffff */
[----:B------:R-:W-:Y:S05]  /*eca0*/  BRA `(.L_x_1706) ;  /* 0xfffffff000947947 */ /* 0x000fea000383ffff */
.L_x_1740:
        /* <DEDUP_REMOVED lines=13> */
.L_x_2304:


//--------------------- .text._ZN7cutlass13device_kernelIN5flash11enable_sm90INS1_16FlashAttnFwdSm90INS1_25CollectiveMainloopFwdSm90ILi2EN4cute5tupleIJNS5_1CILi1EEES8_S8_EEENS6_IJNS7_ILi192EEENS7_ILi128EEENS7_ILi96EEEEEELi96ENS_12float_e4m3_tEfNS_4arch4Sm90ELb1ELb0ELb0ELb1ELb0ELb0ELb0ELb1ELb1ELb1ELb0ELb0EEENS1_21CollectiveEpilogueFwdINS6_IJSA_SC_SB_EEES9_NS_10bfloat16_tESG_Li384ELb1ELb1ELb0ELb1EEENS1_36VarlenDynamicPersistentTileSchedulerILi192ELi128ELi384ELi128ELb0ELb1ELb1ELb1ELb1ELb1EEEEEEEEEvNT_6ParamsE --------------------------
	.section	.text._ZN7cutlass13device_kernelIN5flash11enable_sm90INS1_16FlashAttnFwdSm90INS1_25CollectiveMainloopFwdSm90ILi2EN4cute5tupleIJNS5_1CILi1EEES8_S8_EEENS6_IJNS7_ILi192EEENS7_ILi128EEENS7_ILi96EEEEEELi96ENS_12float_e4m3_tEfNS_4arch4Sm90ELb1ELb0ELb0ELb1ELb0ELb0ELb0ELb1ELb1ELb1ELb0ELb0EEENS1_21CollectiveEpilogueFwdINS6_IJSA_SC_SB_EEES9_NS_10bfloat16_tESG_Li384ELb1ELb1ELb0ELb1EEENS1_36VarlenDynamicPersistentTileSchedulerILi192ELi128ELi384ELi128ELb0ELb1ELb1ELb1ELb1ELb1EEEEEEEEEvNT_6ParamsE,"ax",@progbits
	.align	128
.text._ZN7cutlass13device_kernelIN5flash11enable_sm90INS1_16FlashAttnFwdSm90INS1_25CollectiveMainloopFwdSm90ILi2EN4cute5tupleIJNS5_1CILi1EEES8_S8_EEENS6_IJNS7_ILi192EEENS7_ILi128EEENS7_ILi96EEEEEELi96ENS_12float_e4m3_tEfNS_4arch4Sm90ELb1ELb0ELb0ELb1ELb0ELb0ELb0ELb1ELb1ELb1ELb0ELb0EEENS1_21CollectiveEpilogueFwdINS6_IJSA_SC_SB_EEES9_NS_10bfloat16_tESG_Li384ELb1ELb1ELb0ELb1EEENS1_36VarlenDynamicPersistentTileSchedulerILi192ELi128ELi384ELi128ELb0ELb1ELb1ELb1ELb1ELb1EEEEEEEEEvNT_6ParamsE:
        .type           _ZN7cutlass13device_kernelIN5flash11enable_sm90INS1_16FlashAttnFwdSm90INS1_25CollectiveMainloopFwdSm90ILi2EN4cute5tupleIJNS5_1CILi1EEES8_S8_EEENS6_IJNS7_ILi192EEENS7_ILi128EEENS7_ILi96EEEEEELi96ENS_12float_e4m3_tEfNS_4arch4Sm90ELb1ELb0ELb0ELb1ELb0ELb0ELb0ELb1ELb1ELb1ELb0ELb0EEENS1_21CollectiveEpilogueFwdINS6_IJSA_SC_SB_EEES9_NS_10bfloat16_tESG_Li384ELb1ELb1ELb0ELb1EEENS1_36VarlenDynamicPersistentTileSchedulerILi192ELi128ELi384ELi128ELb0ELb1ELb1ELb1ELb1ELb1EEEEEEEEEvNT_6ParamsE,@function
        .size           _ZN7cutlass13device_kernelIN5flash11enable_sm90INS1_16FlashAttnFwdSm90INS1_25CollectiveMainloopFwdSm90ILi2EN4cute5tupleIJNS5_1CILi1EEES8_S8_EEENS6_IJNS7_ILi192EEENS7_ILi128EEENS7_ILi96EEEEEELi96ENS_12float_e4m3_tEfNS_4arch4Sm90ELb1ELb0ELb0ELb1ELb0ELb0ELb0ELb1ELb1ELb1ELb0ELb0EEENS1_21CollectiveEpilogueFwdINS6_IJSA_SC_SB_EEES9_NS_10bfloat16_tESG_Li384ELb1ELb1ELb0ELb1EEENS1_36VarlenDynamicPersistentTileSchedulerILi192ELi128ELi384ELi128ELb0ELb1ELb1ELb1ELb1ELb1EEEEEEEEEvNT_6ParamsE,(.L_x_2305 - _ZN7cutlass13device_kernelIN5flash11enable_sm90INS1_16FlashAttnFwdSm90INS1_25CollectiveMainloopFwdSm90ILi2EN4cute5tupleIJNS5_1CILi1EEES8_S8_EEENS6_IJNS7_ILi192EEENS7_ILi128EEENS7_ILi96EEEEEELi96ENS_12float_e4m3_tEfNS_4arch4Sm90ELb1ELb0ELb0ELb1ELb0ELb0ELb0ELb1ELb1ELb1ELb0ELb0EEENS1_21CollectiveEpilogueFwdINS6_IJSA_SC_SB_EEES9_NS_10bfloat16_tESG_Li384ELb1ELb1ELb0ELb1EEENS1_36VarlenDynamicPersistentTileSchedulerILi192ELi128ELi384ELi128ELb0ELb1ELb1ELb1ELb1ELb1EEEEEEEEEvNT_6ParamsE)
        .other          _ZN7cutlass13device_kernelIN5flash11enable_sm90INS1_16FlashAttnFwdSm90INS1_25CollectiveMainloopFwdSm90ILi2EN4cute5tupleIJNS5_1CILi1EEES8_S8_EEENS6_IJNS7_ILi192EEENS7_ILi128EEENS7_ILi96EEEEEELi96ENS_12float_e4m3_tEfNS_4arch4Sm90ELb1ELb0ELb0ELb1ELb0ELb0ELb0ELb1ELb1ELb1ELb0ELb0EEENS1_21CollectiveEpilogueFwdINS6_IJSA_SC_SB_EEES9_NS_10bfloat16_tESG_Li384ELb1ELb1ELb0ELb1EEENS1_36VarlenDynamicPersistentTileSchedulerILi192ELi128ELi384ELi128ELb0ELb1ELb1ELb1ELb1ELb1EEEEEEEEEvNT_6ParamsE,@"STO_CUDA_ENTRY STV_DEFAULT"
_ZN7cutlass13device_kernelIN5flash11enable_sm90INS1_16FlashAttnFwdSm90INS1_25CollectiveMainloopFwdSm90ILi2EN4cute5tupleIJNS5_1CILi1EEES8_S8_EEENS6_IJNS7_ILi192EEENS7_ILi128EEENS7_ILi96EEEEEELi96ENS_12float_e4m3_tEfNS_4arch4Sm90ELb1ELb0ELb0ELb1ELb0ELb0ELb0ELb1ELb1ELb1ELb0ELb0EEENS1_21CollectiveEpilogueFwdINS6_IJSA_SC_SB_EEES9_NS_10bfloat16_tESG_Li384ELb1ELb1ELb0ELb1EEENS1_36VarlenDynamicPersistentTileSchedulerILi192ELi128ELi384ELi128ELb0ELb1ELb1ELb1ELb1ELb1EEEEEEEEEvNT_6ParamsE:
        /* <DEDUP_REMOVED lines=18> */
.L_x_1742:
[----:B------:R-:W-:Y:S05]  /*0120*/  BSYNC B0 ;  /* 0x0000000000007941 */ /* 0x000fea0003800000 */
.L_x_1741:
        /* <DEDUP_REMOVED lines=41> */
.L_x_1743:
        /* <DEDUP_REMOVED lines=22> */
.L_x_1744:
        /* <DEDUP_REMOVED lines=18> */
.L_x_1745:
        /* <DEDUP_REMOVED lines=22> */
.L_x_1746:
        /* <DEDUP_REMOVED lines=22> */
.L_x_1747:
[----:B------:R-:W-:Y:S01]  /*0900*/  PLOP3.LUT P0, PT, PT, PT, UP0, 0x80, 0x0 ;  /* 0x000000000000781c */ /* 0x000fe20003f0f008 */
[----:B------:R-:W-:Y:S01]  /*0910*/  UMOV UR40, 0x1 ;  /* 0x0000000100287882 */ /* 0x000fe20000000000 */
[----:B------:R-:W-:Y:S01]  /*0920*/  NOP ;  /* 0x0000000000007918 */ /* 0x000fe20000000000 */
[----:B------:R-:W-:Y:S01]  /*0930*/  USEL UR40, UR40, 0x2, !UP0 ;  /* 0x0000000228287887 */ /* 0x000fe2000c000000 */
[----:B------:R-:W-:Y:S01]  /*0940*/  ULDC.64 UR44, c[0x0][0x208] ;  /* 0x00008200002c7ab9 */ /* 0x000fe20000000a00 */
[----:B012-4-:R-:W-:Y:S08]  /*0950*/  BAR.SYNC.DEFER_BLOCKING 0x0 ;  /* 0x0000000000007b1d */ /* 0x017ff00000010000 */
[----:B------:R-:W-:Y:S05]  /*0960*/  @!P0 BRA `(.L_x_1748) ;  /* 0x0000009c00808947 */ /* 0x000fea0003800000 */
.L_x_1749:
        /* <DEDUP_REMOVED lines=68> */
.L_x_1798:
[----:B01-34-:R-:W0:Y:S01]  /*0db0*/  LDC.64 R2, c[0x0][0xc88] ;  /* 0x00032200ff027b82 */ /* 0x01be220000000a00 */
[----:B------:R-:W-:Y:S01]  /*0dc0*/  ULDC.64 UR6, c[0x0][0xa28] ;  /* 0x00028a0000067ab9 */ /* 0x000fe20000000a00 */
[----:B------:R-:W-:Y:S01]  /*0dd0*/  ULDC.64 UR8, c[0x0][0xa18] ;  /* 0x0002860000087ab9 */ /* 0x000fe20000000a00 */
[----:B------:R-:W-:Y:S01]  /*0de0*/  ULDC UR4, c[0x0][0x424] ;  /* 0x0001090000047ab9 */ /* 0x000fe20000000800 */
[----:B0-----:R-:W-:-:S06]  /*0df0*/  IMAD.WIDE R2, R47, 0x4, R2 ;  /* 0x000000042f027825 */ /* 0x001fcc00078e0202 */
[----:B--2---:R-:W2:Y:S01]  /*0e00*/  LDG.E R2, desc[UR44][R2.64] ;  /* 0x0000002c02027981 */ /* 0x004ea2000c1e1900 */
[----:B------:R-:W-:Y:S02]  /*0e10*/  UISETP.NE.U32.AND UP0, UPT, UR6, URZ, UPT ;  /* 0x0000003f0600728c */ /* 0x000fe4000bf05070 */
[----:B------:R-:W-:Y:S02]  /*0e20*/  UISETP.NE.U32.AND UP1, UPT, UR8, URZ, UPT ;  /* 0x0000003f0800728c */ /* 0x000fe4000bf25070 */
[----:B------:R-:W-:Y:S02]  /*0e30*/  UISETP.NE.AND.EX UP0, UPT, UR7, URZ, UPT, UP0 ;  /* 0x0000003f0700728c */ /* 0x000fe4000bf05300 */
[----:B------:R-:W-:-:S04]  /*0e40*/  UISETP.NE.AND.EX UP1, UPT, UR9, URZ, UPT, UP1 ;  /* 0x0000003f0900728c */ /* 0x000fc8000bf25310 */
[----:B------:R-:W-:Y:S02]  /*0e50*/  PLOP3.LUT P0, PT, PT, PT, UP0, 0x80, 0x0 ;  /* 0x000000000000781c */ /* 0x000fe40003f0f008 */
[----:B------:R-:W-:Y:S02]  /*0e60*/  PLOP3.LUT P2, PT, PT, PT, UP1, 0x80, 0x0 ;  /* 0x000000000000781c */ /* 0x000fe40003f4f018 */
[----:B--2---:R-:W-:-:S13]  /*0e70*/  R2UR UR38, R2 ;  /* 0x00000000022672ca */ /* 0x004fda00000e0000 */
[----:B------:R-:W-:Y:S02]  /*0e80*/  USHF.R.S32.HI UR39, URZ, 0x1f, UR38 ;  /* 0x0000001f3f277899 */ /* 0x000fe40008011426 */
[----:B------:R-:W-:-:S04]  /*0e90*/  @UP0 ULEA UR6, UP2, UR38, UR6, 0x2 ;  /* 0x0000000626060291 */ /* 0x000fc8000f84103f */
[----:B------:R-:W-:Y:S02]  /*0ea0*/  @UP0 ULEA.HI.X UR7, UR38, UR7, UR39, 0x2, UP2 ;  /* 0x0000000726070291 */ /* 0x000fe400090f1427 */
[----:B------:R-:W-:Y:S01]  /*0eb0*/  @UP1 ULEA UR8, UP0, UR38, UR8, 0x2 ;  /* 0x0000000826081291 */ /* 0x000fe2000f80103f */
[----:B------:R-:W-:-:S03]  /*0ec0*/  IMAD.U32 R2, RZ, RZ, UR6 ;  /* 0x00000006ff027e24 */ /* 0x000fc6000f8e00ff */
[----:B------:R-:W-:Y:S01]  /*0ed0*/  @UP1 ULEA.HI.X UR9, UR38, UR9, UR39, 0x2, UP0 ;  /* 0x0000000926091291 */ /* 0x000fe200080f1427 */
[----:B------:R-:W-:Y:S01]  /*0ee0*/  IMAD.U32 R3, RZ, RZ, UR7 ;  /* 0x00000007ff037e24 */ /* 0x000fe2000f8e00ff */
[----:B------:R-:W-:Y:S01]  /*0ef0*/  ULDC.64 UR6, c[0x0][0x418] ;  /* 0x0001060000067ab9 */ /* 0x000fe20000000a00 */
[----:B-----5:R-:W-:-:S03]  /*0f00*/  IMAD.U32 R4, RZ, RZ, UR8 ;  /* 0x00000008ff047e24 */ /* 0x020fc6000f8e00ff */
[----:B------:R-:W-:Y:S01]  /*0f10*/  IMAD.U32 R5, RZ, RZ, UR9 ;  /* 0x00000009ff057e24 */ /* 0x000fe2000f8e00ff */
[----:B------:R-:W2:Y:S01]  /*0f20*/  @P0 LDG.E R2, desc[UR44][R2.64] ;  /* 0x0000002c02020981 */ /* 0x000ea2000c1e1900 */
[----:B------:R-:W-:Y:S01]  /*0f30*/  UISETP.NE.U32.AND UP0, UPT, UR6, URZ, UPT ;  /* 0x0000003f0600728c */ /* 0x000fe2000bf05070 */
[----:B------:R-:W-:Y:S02]  /*0f40*/  ULDC.64 UR8, c[0x0][0xa20] ;  /* 0x0002880000087ab9 */ /* 0x000fe40000000a00 */
[----:B------:R-:W3:Y:S01]  /*0f50*/  @P2 LDG.E R4, desc[UR44][R4.64] ;  /* 0x0000002c04042981 */ /* 0x000ee2000c1e1900 */
[----:B------:R-:W-:Y:S01]  /*0f60*/  UISETP.NE.AND.EX UP0, UPT, UR7, URZ, UPT, UP0 ;  /* 0x0000003f0700728c */ /* 0x000fe2000bf05300 */
[----:B------:R-:W-:Y:S01]  /*0f70*/  ISETP.NE.U32.AND P1, PT, RZ, UR8, PT ;  /* 0x00000008ff007c0c */ /* 0x000fe2000bf25070 */
[----:B------:R-:W-:Y:S01]  /*0f80*/  ULDC UR6, c[0x0][0x2f0] ;  /* 0x0000bc0000067ab9 */ /* 0x000fe20000000800 */
[----:B------:R-:W-:Y:S01]  /*0f90*/  UMOV UR51, URZ ;  /* 0x0000003f00337c82 */ /* 0x000fe20008000000 */
[----:B------:R-:W-:Y:S01]  /*0fa0*/  USEL UR4, UR4, 0x1, UP0 ;  /* 0x0000000104047887 */ /* 0x000fe20008000000 */
[----:B------:R-:W-:Y:S01]  /*0fb0*/  ISETP.NE.AND.EX P1, PT, RZ, UR9, PT, P1 ;  /* 0x00000009ff007c0c */ /* 0x000fe2000bf25310 */
[----:B------:R-:W-:-:S02]  /*0fc0*/  ULDC UR52, c[0x0][0x288] ;  /* 0x0000a20000347ab9 */ /* 0x000fc40000000800 */
[----:B------:R-:W-:Y:S01]  /*0fd0*/  UIMAD UR4, UR4, UR6, URZ ;  /* 0x00000006040472a4 */ /* 0x000fe2000f8e023f */
        /* <DEDUP_REMOVED lines=16> */
.L_x_1750:
[----:B------:R-:W-:Y:S01]  /*10e0*/  UMOV UR41, UR50 ;  /* 0x0000003200297c82 */ /* 0x000fe20008000000 */
[----:B------:R-:W-:Y:S05]  /*10f0*/  @!P1 BRA `(.L_x_1751) ;  /* 0x00000000001c9947 */ /* 0x000fea0003800000 */
[----:B------:R-:W-:-:S04]  /*1100*/  ULEA UR4, UP0, UR38, UR8, 0x2 ;  /* 0x0000000826047291 */ /* 0x000fc8000f80103f */
[----:B------:R-:W-:Y:S02]  /*1110*/  ULEA.HI.X UR6, UR38, UR9, UR39, 0x2, UP0 ;  /* 0x0000000926067291 */ /* 0x000fe400080f1427 */
[----:B------:R-:W-:-:S04]  /*1120*/  IMAD.U32 R2, RZ, RZ, UR4 ;  /* 0x00000004ff027e24 */ /* 0x000fc8000f8e00ff */
[----:B------:R-:W-:-:S05]  /*1130*/  IMAD.U32 R3, RZ, RZ, UR6 ;  /* 0x00000006ff037e24 */ /* 0x000fca000f8e00ff */
[----:B------:R-:W2:Y:S02]  /*1140*/  LDG.E R2, desc[UR44][R2.64] ;  /* 0x0000002c02027981 */ /* 0x000ea4000c1e1900 */
[----:B--2---:R-:W-:Y:S01]  /*1150*/  R2UR UR4, R2 ;  /* 0x00000000020472ca */ /* 0x004fe200000e0000 */
[----:B------:R-:W-:-:S14]  /*1160*/  BRA `(.L_x_1752) ;  /* 0x0000000000347947 */ /* 0x000fdc0003800000 */
.L_x_1751:
        /* <DEDUP_REMOVED lines=13> */
.L_x_1752:
        /* <DEDUP_REMOVED lines=13> */
[----:B------:R-:W-:Y:S02]  /*1310*/  @UP0 UIMAD UR10, UR39, UR16, URZ ;  /* 0x00000010270a02a4 */ /* 0x000fe4000f8e023f */
[----:B------:R-:W-:Y:S02]  /*1320*/  @UP1 UIMAD UR12, UR39, UR18, URZ ;  /* 0x00000012270c12a4 */ /* 0x000fe4000f8e023f */
[----:B------:R-:W-:Y:S02]  /*1330*/  @UP0 UIMAD UR17, UR38, UR17, UR10 ;  /* 0x00000011261102a4 */ /* 0x000fe4000f8e020a */
[----:B------:R-:W-:Y:S02]  /*1340*/  @UP1 UIMAD.WIDE.U32 UR10, UR38, UR18, URZ ;  /* 0x00000012260a12a5 */ /* 0x000fe4000f8e003f */
[----:B------:R-:W-:-:S02]  /*1350*/  @UP0 UIMAD.WIDE.U32 UR14, UR38, UR16, URZ ;  /* 0x00000010260e02a5 */ /* 0x000fc4000f8e003f */
[----:B------:R-:W-:Y:S02]  /*1360*/  @UP1 UIMAD UR18, UR38, UR19, UR12 ;  /* 0x00000013261212a4 */ /* 0x000fe4000f8e020c */
[----:B------:R-:W-:Y:S02]  /*1370*/  @UP1 USHF.R.S32.HI UR19, URZ, 0x1f, UR50 ;  /* 0x0000001f3f131899 */ /* 0x000fe40008011432 */
[----:B------:R-:W-:Y:S01]  /*1380*/  @UP0 USHF.R.S32.HI UR16, URZ, 0x1f, UR50 ;  /* 0x0000001f3f100899 */ /* 0x000fe20008011432 */
[----:B------:R-:W-:Y:S01]  /*1390*/  @UP1 ULDC.64 UR12, c[0x0][0x9c0] ;  /* 0x00027000000c1ab9 */ /* 0x000fe20000000a00 */
[----:B------:R-:W-:Y:S02]  /*13a0*/  @UP0 UIADD3 UR15, UR15, UR17, URZ ;  /* 0x000000110f0f0290 */ /* 0x000fe4000fffe03f */
[----:B------:R-:W-:Y:S02]  /*13b0*/  @UP1 UIMAD UR17, UR19, UR12, URZ ;  /* 0x0000000c131112a4 */ /* 0x000fe4000f8e023f */
[----:B------:R-:W-:-:S02]  /*13c0*/  @UP0 UIMAD UR16, UR16, UR20, URZ ;  /* 0x00000014101002a4 */ /* 0x000fc4000f8e023f */
[----:B------:R-:W-:Y:S02]  /*13d0*/  @UP1 UIADD3 UR11, UR11, UR18, URZ ;  /* 0x000000120b0b1290 */ /* 0x000fe4000fffe03f */
[----:B------:R-:W-:Y:S02]  /*13e0*/  @UP1 UIMAD UR17, UR50, UR13, UR17 ;  /* 0x0000000d321112a4 */ /* 0x000fe4000f8e0211 */
[----:B------:R-:W-:Y:S02]  /*13f0*/  @UP0 UIMAD UR16, UR50, UR21, UR16 ;  /* 0x00000015321002a4 */ /* 0x000fe4000f8e0210 */
[----:B------:R-:W-:Y:S02]  /*1400*/  @UP0 UIMAD.WIDE.U32 UR14, UR50, UR20, UR14 ;  /* 0x00000014320e02a5 */ /* 0x000fe4000f8e000e */
[----:B------:R-:W-:Y:S02]  /*1410*/  @UP1 UIMAD.WIDE.U32 UR12, UR50, UR12, UR10 ;  /* 0x0000000c320c12a5 */ /* 0x000fe4000f8e000a */
[----:B------:R-:W-:-:S02]  /*1420*/  @UP0 UIADD3 UR11, UR15, UR16, URZ ;  /* 0x000000100f0b0290 */ /* 0x000fc4000fffe03f */
[----:B------:R-:W-:Y:S02]  /*1430*/  @UP0 ULEA UR8, UP2, UR14, UR8, 0x2 ;  /* 0x000000080e080291 */ /* 0x000fe4000f84103f */
[----:B------:R-:W-:Y:S02]  /*1440*/  @UP1 UIADD3 UR10, UR13, UR17, URZ ;  /* 0x000000110d0a1290 */ /* 0x000fe4000fffe03f */
[----:B------:R-:W-:Y:S02]  /*1450*/  @UP1 ULEA UR6, UP3, UR12, UR6, 0x2 ;  /* 0x000000060c061291 */ /* 0x000fe4000f86103f */
[----:B------:R-:W-:Y:S01]  /*1460*/  @UP0 ULEA.HI.X UR9, UR14, UR9, UR11, 0x2, UP2 ;  /* 0x000000090e090291 */ /* 0x000fe200090f140b */
[----:B------:R-:W-:Y:S01]  /*1470*/  IMAD.U32 R2, RZ, RZ, UR8 ;  /* 0x00000008ff027e24 */ /* 0x000fe2000f8e00ff */
[----:B------:R-:W-:Y:S02]  /*1480*/  @UP1 ULEA.HI.X UR7, UR12, UR7, UR10, 0x2, UP3 ;  /* 0x000000070c071291 */ /* 0x000fe400098f140a */
[----:B------:R-:W-:Y:S01]  /*1490*/  IMAD.U32 R4, RZ, RZ, UR6 ;  /* 0x00000006ff047e24 */ /* 0x000fe2000f8e00ff */
[----:B------:R-:W-:Y:S01]  /*14a0*/  UIMAD UR42, UR5, 0xc0, URZ ;  /* 0x000000c0052a78a4 */ /* 0x000fe2000f8e023f */
[----:B------:R-:W-:Y:S01]  /*14b0*/  IMAD.U32 R3, RZ, RZ, UR9 ;  /* 0x00000009ff037e24 */ /* 0x000fe2000f8e00ff */
[----:B------:R-:W-:Y:S01]  /*14c0*/  ULDC UR6, c[0x0][0x988] ;  /* 0x0002620000067ab9 */ /* 0x000fe20000000800 */
[----:B------:R-:W-:Y:S01]  /*14d0*/  IMAD.U32 R5, RZ, RZ, UR7 ;  /* 0x00000007ff057e24 */ /* 0x000fe2000f8e00ff */
[----:B------:R-:W-:-:S02]  /*14e0*/  ULDC UR5, c[0x0][0x448] ;  /* 0x0001120000057ab9 */ /* 0x000fc40000000800 */
[----:B------:R0:W2:Y:S04]  /*14f0*/  @P0 LDG.E R7, desc[UR44][R2.64] ;  /* 0x0000002c02070981 */ /* 0x0000a8000c1e1900 */
[----:B------:R-:W2:Y:S01]  /*1500*/  @P1 LDG.E R0, desc[UR44][R4.64] ;  /* 0x0000002c04001981 */ /* 0x000ea2000c1e1900 */
[----:B------:R-:W-:Y:S01]  /*1510*/  UISETP.NE.AND UP0, UPT, UR5, 0x1, UPT ;  /* 0x000000010500788c */ /* 0x000fe2000bf05270 */
[----:B------:R-:W-:Y:S01]  /*1520*/  PLOP3.LUT P0, PT, PT, PT, PT, 0x80, 0x0 ;  /* 0x000000000000781c */ /* 0x000fe20003f0f070 */
[----:B------:R-:W-:Y:S01]  /*1530*/  UIADD3 UR51, -UR51, UR4, URZ ;  /* 0x0000000433337290 */ /* 0x000fe2000fffe13f */
[----:B------:R-:W-:Y:S02]  /*1540*/  CS2R R8, SRZ ;  /* 0x0000000000087805 */ /* 0x000fe4000001ff00 */
[----:B------:R-:W-:Y:S01]  /*1550*/  CS2R R134, SRZ ;  /* 0x0000000000867805 */ /* 0x000fe2000001ff00 */
[----:B0-----:R-:W-:Y:S01]  /*1560*/  IMAD.MOV.U32 R3, RZ, RZ, RZ ;  /* 0x000000ffff037224 */ /* 0x001fe200078e00ff */
[----:B------:R-:W-:Y:S01]  /*1570*/  UIADD3 UR7, UR51, 0x80, -UR52 ;  /* 0x0000008033077890 */ /* 0x000fe2000fffe834 */
[----:B------:R-:W-:-:S02]  /*1580*/  CS2R R132, SRZ ;  /* 0x0000000000847805 */ /* 0x000fc4000001ff00 */
[----:B------:R-:W-:Y:S02]  /*1590*/  CS2R R10, SRZ ;  /* 0x00000000000a7805 */ /* 0x000fe4000001ff00 */
[----:B------:R-:W-:Y:S02]  /*15a0*/  CS2R R126, SRZ ;  /* 0x00000000007e7805 */ /* 0x000fe4000001ff00 */
[----:B------:R-:W-:Y:S01]  /*15b0*/  CS2R R12, SRZ ;  /* 0x00000000000c7805 */ /* 0x000fe2000001ff00 */
[----:B------:R-:W-:Y:S01]  /*15c0*/  @UP0 ULDC UR4, c[0x0][0x44c] ;  /* 0x0001130000040ab9 */ /* 0x000fe20000000800 */
[----:B------:R-:W-:Y:S01]  /*15d0*/  @UP0 ULDC UR8, c[0x0][0x450] ;  /* 0x0001140000080ab9 */ /* 0x000fe20000000800 */
        /* <DEDUP_REMOVED lines=21> */
[----:B------:R-:W-:-:S04]  /*1730*/  UIADD3 UR6, UR42, 0xbf, URZ ;  /* 0x000000bf2a067890 */ /* 0x000fc8000fffe03f */
[----:B------:R-:W-:Y:S01]  /*1740*/  UIMAD.WIDE.U32 UR4, UR6, UR4, URZ ;  /* 0x00000004060472a5 */ /* 0x000fe2000f8e003f */
[----:B------:R-:W-:Y:S01]  /*1750*/  R2UR UR43, R0 ;  /* 0x00000000002b72ca */ /* 0x000fe200000e0000 */
[----:B------:R-:W-:Y:S02]  /*1760*/  UIADD3 UR4, UR51, 0x7f, URZ ;  /* 0x0000007f33047890 */ /* 0x000fe4000fffe03f */
        /* <DEDUP_REMOVED lines=44> */
.L_x_1754:
        /* <DEDUP_REMOVED lines=9> */
.L_x_1898:
[----:B------:R-:W-:Y:S05]  /*1ac0*/  @!P0 BRA `(.L_x_1756) ;  /* 0x0000000000048947 */ /* 0x000fea0003800000 */
[----:B------:R-:W-:Y:S01]  /*1ad0*/  BPT.TRAP 0x1 ;  /* 0x000000040000795c */ /* 0x000fe20000300000 */
.L_x_1756:
[----:B0-----:R-:W-:Y:S02]  /*1ae0*/  IMAD.U32 R3, RZ, RZ, UR37 ;  /* 0x00000025ff037e24 */ /* 0x001fe4000f8e00ff */
[----:B------:R-:W-:-:S03]  /*1af0*/  IMAD.U32 R0, RZ, RZ, UR36 ;  /* 0x00000024ff007e24 */ /* 0x000fc6000f8e00ff */
[----:B------:R-:W-:Y:S02]  /*1b00*/  LEA R3, R3, UR47, 0x3 ;  /* 0x0000002f03037c11 */ /* 0x000fe4000f8e18ff */
[----:B------:R-:W-:-:S04]  /*1b10*/  SHF.L.U32 R0, R0, 0x1f, RZ ;  /* 0x0000001f00007819 */ /* 0x000fc800000006ff */
[----:B------:R0:W1:Y:S01]  /*1b20*/  SYNCS.PHASECHK.TRANS64.TRYWAIT P2, [R3+URZ+0x19c30], R0 ;  /* 0x019c3000030075a7 */ /* 0x000062000804017f */
[----:B------:R-:W-:Y:S05]  /*1b30*/  @!P0 BRA `(.L_x_1757) ;  /* 0x0000000000048947 */ /* 0x000fea0003800000 */
[----:B------:R-:W-:Y:S01]  /*1b40*/  BPT.TRAP 0x1 ;  /* 0x000000040000795c */ /* 0x000fe20000300000 */
.L_x_1757:
[----:B------:R-:W2:Y:S02]  /*1b50*/  S2R R2, SR_TID.X ;  /* 0x0000000000027919 */ /* 0x000ea40000002100 */
[----:B--2---:R-:W-:Y:S01]  /*1b60*/  LOP3.LUT P1, RZ, R2, 0x7f, RZ, 0xc0, !PT ;  /* 0x0000007f02ff7812 */ /* 0x004fe2000782c0ff */
[----:B-1----:R-:W-:-:S12]  /*1b70*/  @P2 BRA `(.L_x_1758) ;  /* 0x0000000000082947 */ /* 0x002fd80003800000 */
[----:B------:R-:W1:Y:S02]  /*1b80*/  SYNCS.PHASECHK.TRANS64.TRYWAIT P2, [R3+URZ+0x19c30], R0 ;  /* 0x019c3000030075a7 */ /* 0x000e64000804017f */
[----:B-1----:R-:W-:Y:S05]  /*1b90*/  @!P2 BRA `(.L_x_1759) ;  /* 0x000000e0007ca947 */ /* 0x002fea0003800000 */
.L_x_1758:
[----:B------:R-:W-:Y:S05]  /*1ba0*/  WARPSYNC.ALL ;  /* 0x0000000000007948 */ /* 0x000fea0003800000 */
[----:B------:R-:W-:Y:S01]  /*1bb0*/  UIADD3 UR4, UR47, 0x13800, URZ ;  /* 0x000138002f047890 */ /* 0x000fe2000fffe03f */
[----:B------:R-:W-:Y:S01]  /*1bc0*/  WARPGROUP.ARRIVE ;  /* 0x00000000000079c5 */ /* 0x000fe20000000000 */
[----:B------:R-:W-:Y:S01]  /*1bd0*/  ULOP3.LUT UR12, UR54, 0x10000, URZ, 0xfc, !UPT ;  /* 0x00010000360c7892 */ /* 0x000fe2000f8efc3f */
[----:B01----:R-:W-:Y:S01]  /*1be0*/  VIADD R0, R17, UR42 ;  /* 0x0000002a11007c36 */ /* 0x003fe20008000000 */
[----:B------:R-:W-:Y:S01]  /*1bf0*/  USHF.R.U32.HI UR4, URZ, 0x4, UR4 ;  /* 0x000000043f047899 */ /* 0x000fe20008011604 */
[----:B------:R-:W-:Y:S01]  /*1c00*/  IMAD.U32 R6, RZ, RZ, UR52 ;  /* 0x00000034ff067e24 */ /* 0x000fe2000f8e00ff */
[----:B------:R-:W-:Y:S01]  /*1c10*/  UMOV UR13, 0xc0000010 ;  /* 0xc0000010000d7882 */ /* 0x000fe20000000000 */
[----:B------:R-:W-:Y:S01]  /*1c20*/  UMOV UR15, 0xc0000010 ;  /* 0xc0000010000f7882 */ /* 0x000fe20000000000 */
[----:B------:R-:W-:Y:S01]  /*1c30*/  ULOP3.LUT UR4, UR4, 0x3fff, URZ, 0xc0, !UPT ;  /* 0x00003fff04047892 */ /* 0x000fe2000f8ec03f */
[----:B------:R-:W-:Y:S01]  /*1c40*/  IMAD.U32 R97, RZ, RZ, UR43 ;  /* 0x0000002bff617e24 */ /* 0x000fe2000f8e00ff */
        /* <DEDUP_REMOVED lines=17> */
[----:B------:R-:W-:Y:S01]  /*1d60*/  UIADD3 UR18, UR53, -0x2, URZ ;  /* 0xfffffffe35127890 */ /* 0x000fe2000fffe03f */
        /* <DEDUP_REMOVED lines=13> */
[----:B------:R-:W-:-:S02]  /*1e40*/  WARPGROUP.DEPBAR.LE gsb0, 0x0 ;  /* 0x00008000000079c5 */ /* 0x000fc40000010000 */
        /* <DEDUP_REMOVED lines=11> */
[----:B------:R-:W0:Y:S02]  /*1f00*/  SHFL.IDX PT, R4, R0, 0x1, 0x1c1f ;  /* 0x003c1f0000047f89 */ /* 0x000e2400000e0000 */
[----:B------:R-:W-:Y:S02]  /*1f10*/  UIADD3 UR7, UR6, 0x1, URZ ;  /* 0x0000000106077890 */ /* 0x000fe4000fffe03f */
[----:B------:R-:W-:-:S04]  /*1f20*/  UIADD3 UR6, UR51, UR6, URZ ;  /* 0x0000000633067290 */ /* 0x000fc8000fffe03f */
[----:B------:R-:W-:Y:S02]  /*1f30*/  IMAD.U32 R5, RZ, RZ, UR7 ;  /* 0x00000007ff057e24 */ /* 0x000fe4000f8e00ff */
[----:B------:R-:W-:Y:S01]  /*1f40*/  IMAD.U32 R7, RZ, RZ, UR6 ;  /* 0x00000006ff077e24 */ /* 0x000fe2000f8e00ff */
[----:B------:R-:W-:Y:S01]  /*1f50*/  @UP0 ULDC UR6, c[0x0][0x44c] ;  /* 0x0001130000060ab9 */ /* 0x000fe20000000800 */
[C---:B------:R-:W-:Y:S01]  /*1f60*/  IMAD R5, R16.reuse, -0x2, R5 ;  /* 0xfffffffe10057824 */ /* 0x040fe200078e0205 */
[----:B------:R-:W-:Y:S01]  /*1f70*/  UIMAD.WIDE.U32 UR6, UR42, UR6, URZ ;  /* 0x000000062a0672a5 */ /* 0x000fe2000f8e003f */
[----:B------:R-:W-:-:S03]  /*1f80*/  IMAD R2, R16, -0x2, R7 ;  /* 0xfffffffe10027824 */ /* 0x000fc600078e0207 */
[----:B------:R-:W-:-:S04]  /*1f90*/  IADD3 R5, -R6, UR51, R5 ;  /* 0x0000003306057c10 */ /* 0x000fc8000fffe105 */
[----:B0-----:R-:W-:-:S04]  /*1fa0*/  VIADDMNMX R4, R4, R5, R2, PT ;  /* 0x0000000504047246 */ /* 0x001fc80003800102 */
[C---:B------:R-:W-:Y:S02]  /*1fb0*/  ISETP.GT.AND P3, PT, R4.reuse, RZ, PT ;  /* 0x000000ff0400720c */ /* 0x040fe40003f64270 */
[C---:B------:R-:W-:Y:S02]  /*1fc0*/  ISETP.GT.AND P4, PT, R4.reuse, 0x1, PT ;  /* 0x000000010400780c */ /* 0x040fe40003f84270 */
[----:B------:R-:W-:Y:S01]  /*1fd0*/  ISETP.GT.AND P5, PT, R4, 0x8, PT ;  /* 0x000000080400780c */ /* 0x000fe20003fa4270 */
[----:B------:R-:W-:Y:S02]  /*1fe0*/  WARPGROUP.DEPBAR.LE gsb0, 0x0 ;  /* 0x00008000000079c5 */ /* 0x000fe40000010000 */
[----:B------:R-:W-:-:S06]  /*1ff0*/  WARPGROUP.ARRIVE ;  /* 0x00000000000079c5 */ /* 0x000fcc0000000000 */
[----:B------:R-:W-:Y:S01]  /*2000*/  QGMMA.64x128x32.F32.E4M3.E4M3 R24, gdesc[UR8], R24, gsb0 ;  /* 0x01e00000081879f3 */ /* 0x000fe20008000818 */
[----:B------:R-:W-:Y:S01]  /*2010*/  @UP0 ULDC UR11, c[0x0][0x450] ;  /* 0x00011400000b0ab9 */ /* 0x000fe20000000800 */
[----:B------:R-:W-:Y:S01]  /*2020*/  UMOV UR10, UR42 ;  /* 0x0000002a000a7c82 */ /* 0x000fe20008000000 */
[----:B------:R-:W-:-:S04]  /*2030*/  @UP0 USHF.R.U32.HI UR10, URZ, UR11, UR7 ;  /* 0x0000000b3f0a0299 */ /* 0x000fc80008011607 */
[----:B------:R-:W-:-:S04]  /*2040*/  UIADD3 UR6, UR10, UR51, -UR52 ;  /* 0x000000330a067290 */ /* 0x000fc8000fffe834 */
[----:B------:R-:W-:-:S04]  /*2050*/  USHF.R.S32.HI UR7, URZ, 0x1f, UR6 ;  /* 0x0000001f3f077899 */ /* 0x000fc80008011406 */
[----:B------:R-:W-:-:S04]  /*2060*/  ULEA.HI UR7, UR7, UR6, URZ, 0x7 ;  /* 0x0000000607077291 */ /* 0x000fc8000f8f383f */
[----:B------:R-:W-:-:S04]  /*2070*/  USHF.R.S32.HI UR7, URZ, 0x7, UR7 ;  /* 0x000000073f077899 */ /* 0x000fc80008011407 */
[----:B------:R-:W-:-:S04]  /*2080*/  UISETP.LT.AND UP1, UPT, URZ, UR7, UPT ;  /* 0x000000073f00728c */ /* 0x000fc8000bf21270 */
[----:B------:R-:W-:-:S04]  /*2090*/  USEL UR17, URZ, UR7, !UP1 ;  /* 0x000000073f117287 */ /* 0x000fc8000c800000 */
[----:B------:R-:W-:Y:S01]  /*20a0*/  UISETP.GE.AND UP1, UPT, UR18, UR17, UPT ;  /* 0x000000111200728c */ /* 0x000fe2000bf26270 */
[----:B------:R-:W-:Y:S02]  /*20b0*/  WARPGROUP.DEPBAR.LE gsb0, 0x0 ;  /* 0x00008000000079c5 */ /* 0x000fe40000010000 */
[----:B------:R-:W-:Y:S02]  /*20c0*/  FSEL R91, R26, -INF , P3 ;  /* 0xff8000001a5b7808 */ /* 0x000fe40001800000 */
[----:B------:R-:W-:Y:S02]  /*20d0*/  FSEL R93, R27, -INF , P4 ;  /* 0xff8000001b5d7808 */ /* 0x000fe40002000000 */
[----:B------:R-:W-:Y:S02]  /*20e0*/  ISETP.GT.AND P3, PT, R4, 0x9, PT ;  /* 0x000000090400780c */ /* 0x000fe40003f64270 */
[----:B------:R-:W-:Y:S02]  /*20f0*/  FSEL R89, R30, -INF , P5 ;  /* 0xff8000001e597808 */ /* 0x000fe40002800000 */
[----:B------:R-:W-:-:S02]  /*2100*/  FMNMX.FTZ R6, R91, R93, !PT ;  /* 0x0000005d5b067209 */ /* 0x000fc40007810000 */
[C---:B------:R-:W-:Y:S02]  /*2110*/  ISETP.GT.AND P4, PT, R4.reuse, 0x10, PT ;  /* 0x000000100400780c */ /* 0x040fe40003f84270 */
[----:B------:R-:W-:Y:S02]  /*2120*/  FSEL R7, R31, -INF , P3 ;  /* 0xff8000001f077808 */ /* 0x000fe40001800000 */
[----:B------:R-:W-:Y:S02]  /*2130*/  FMNMX.FTZ R6, R89, R6, !PT ;  /* 0x0000000659067209 */ /* 0x000fe40007810000 */
        /* <DEDUP_REMOVED lines=81> */
[----:B------:R-:W-:Y:S01]  /*2650*/  FSEL R87, R87, -INF , P3 ;  /* 0xff80000057577808 */ /* 0x000fe20001800000 */
[----:B------:R-:W0:Y:S01]  /*2660*/  SHFL.IDX PT, R6, R0, RZ, 0x1c1f ;  /* 0x001c1fff00067589 */ /* 0x000e2200000e0000 */
[----:B------:R-:W-:-:S04]  /*2670*/  FMNMX.FTZ R4, R86, R95, !PT ;  /* 0x0000005f56047209 */ /* 0x000fc80007810000 */
[----:B------:R-:W-:-:S05]  /*2680*/  FMNMX.FTZ R8, R87, R4, !PT ;  /* 0x0000000457087209 */ /* 0x000fca0007810000 */
[----:B------:R-:W1:Y:S01]  /*2690*/  SHFL.BFLY PT, R95, R8, 0x2, 0x1f ;  /* 0x0c401f00085f7f89 */ /* 0x000e6200000e0000 */
[----:B0-----:R-:W-:-:S04]  /*26a0*/  VIADDMNMX R2, R6, R5, R2, PT ;  /* 0x0000000506027246 */ /* 0x001fc80003800102 */
[C---:B------:R-:W-:Y:S02]  /*26b0*/  ISETP.GT.AND P4, PT, R2.reuse, 0x1, PT ;  /* 0x000000010200780c */ /* 0x040fe40003f84270 */
[----:B------:R-:W-:Y:S02]  /*26c0*/  ISETP.GT.AND P5, PT, R2, 0x8, PT ;  /* 0x000000080200780c */ /* 0x000fe40003fa4270 */
[----:B------:R-:W-:Y:S02]  /*26d0*/  FSEL R25, R25, -INF , P4 ;  /* 0xff80000019197808 */ /* 0x000fe40002000000 */
[----:B-1----:R-:W-:Y:S02]  /*26e0*/  FMNMX.FTZ R95, R8, R95, !PT ;  /* 0x0000005f085f7209 */ /* 0x002fe40007810000 */
[----:B------:R-:W-:Y:S02]  /*26f0*/  FSEL R28, R28, -INF , P5 ;  /* 0xff8000001c1c7808 */ /* 0x000fe40002800000 */
[----:B------:R-:W-:Y:S01]  /*2700*/  ISETP.GT.AND P4, PT, R2, 0x10, PT ;  /* 0x000000100200780c */ /* 0x000fe20003f84270 */
[----:B------:R-:W0:Y:S03]  /*2710*/  SHFL.BFLY PT, R4, R95, 0x1, 0x1f ;  /* 0x0c201f005f047f89 */ /* 0x000e2600000e0000 */
[----:B------:R-:W-:-:S02]  /*2720*/  FSEL R32, R32, -INF , P4 ;  /* 0xff80000020207808 */ /* 0x000fc40002000000 */
[----:B------:R-:W-:-:S04]  /*2730*/  ISETP.GT.AND P4, PT, R2, 0x18, PT ;  /* 0x000000180200780c */ /* 0x000fc80003f84270 */
[----:B------:R-:W-:Y:S02]  /*2740*/  FSEL R36, R36, -INF , P4 ;  /* 0xff80000024247808 */ /* 0x000fe40002000000 */
[----:B------:R-:W-:-:S04]  /*2750*/  ISETP.GT.AND P4, PT, R2, 0x20, PT ;  /* 0x000000200200780c */ /* 0x000fc80003f84270 */
[----:B------:R-:W-:Y:S02]  /*2760*/  FSEL R40, R40, -INF , P4 ;  /* 0xff80000028287808 */ /* 0x000fe40002000000 */
[----:B------:R-:W-:-:S04]  /*2770*/  ISETP.GT.AND P4, PT, R2, 0x28, PT ;  /* 0x000000280200780c */ /* 0x000fc80003f84270 */
[----:B------:R-:W-:Y:S02]  /*2780*/  FSEL R44, R44, -INF , P4 ;  /* 0xff8000002c2c7808 */ /* 0x000fe40002000000 */
[----:B------:R-:W-:Y:S02]  /*2790*/  ISETP.GT.AND P4, PT, R2, 0x30, PT ;  /* 0x000000300200780c */ /* 0x000fe40003f84270 */
[----:B0-----:R-:W-:Y:S02]  /*27a0*/  FMNMX.FTZ R0, R95, R4, !PT ;  /* 0x000000045f007209 */ /* 0x001fe40007810000 */
[----:B------:R-:W-:Y:S02]  /*27b0*/  CS2R R94, SRZ ;  /* 0x00000000005e7805 */ /* 0x000fe4000001ff00 */
[----:B------:R-:W-:Y:S02]  /*27c0*/  FSEL R48, R48, -INF , P4 ;  /* 0xff80000030307808 */ /* 0x000fe40002000000 */
[C---:B------:R-:W-:Y:S01]  /*27d0*/  FSETP.NEU.FTZ.AND P3, PT, R0.reuse, -INF , PT ;  /* 0xff8000000000780b */ /* 0x040fe20003f7d000 */
[----:B------:R-:W-:-:S01]  /*27e0*/  FFMA.FTZ R10, R0, R97, -8 ;  /* 0xc1000000000a7423 */ /* 0x000fc20000010061 */
[----:B------:R-:W-:-:S02]  /*27f0*/  ISETP.GT.AND P4, PT, R2, 0x38, PT ;  /* 0x000000380200780c */ /* 0x000fc40003f84270 */
[----:B------:R-:W-:Y:S02]  /*2800*/  CS2R R96, SRZ ;  /* 0x0000000000607805 */ /* 0x000fe4000001ff00 */
[----:B------:R-:W-:Y:S02]  /*2810*/  FSEL R10, R10, RZ, P3 ;  /* 0x000000ff0a0a7208 */ /* 0x000fe40001800000 */
[----:B------:R-:W-:Y:S02]  /*2820*/  ISETP.GT.AND P3, PT, R2, RZ, PT ;  /* 0x000000ff0200720c */ /* 0x000fe40003f64270 */
[----:B------:R-:W-:Y:S01]  /*2830*/  FSEL R52, R52, -INF , P4 ;  /* 0xff80000034347808 */ /* 0x000fe20002000000 */
[----:B------:R-:W-:-:S01]  /*2840*/  FFMA.FTZ R6, R89, UR43, -R10 ;  /* 0x0000002b59067c23 */ /* 0x000fc2000801080a */
[----:B------:R-:W-:Y:S01]  /*2850*/  FSEL R24, R24, -INF , P3 ;  /* 0xff80000018187808 */ /* 0x000fe20001800000 */
[----:B------:R-:W-:-:S01]  /*2860*/  FFMA.FTZ R20, R35, UR43, -R10 ;  /* 0x0000002b23147c23 */ /* 0x000fc2000801080a */
[----:B------:R-:W-:Y:S01]  /*2870*/  ISETP.GT.AND P3, PT, R2, 0x9, PT ;  /* 0x000000090200780c */ /* 0x000fe20003f64270 */
[----:B------:R-:W-:-:S01]  /*2880*/  FFMA.FTZ R47, R47, UR43, -R10 ;  /* 0x0000002b2f2f7c23 */ /* 0x000fc2000801080a */
[----:B------:R-:W-:Y:S01]  /*2890*/  FMNMX.FTZ R89, R24, R25, !PT ;  /* 0x0000001918597209 */ /* 0x000fe20007810000 */
[----:B------:R-:W-:-:S01]  /*28a0*/  FFMA.FTZ R43, R43, UR43, -R10 ;  /* 0x0000002b2b2b7c23 */ /* 0x000fc2000801080a */
[----:B------:R-:W-:Y:S01]  /*28b0*/  FSEL R29, R29, -INF , P3 ;  /* 0xff8000001d1d7808 */ /* 0x000fe20001800000 */
[----:B------:R-:W-:-:S01]  /*28c0*/  FFMA.FTZ R38, R62, UR43, -R10 ;  /* 0x0000002b3e267c23 */ /* 0x000fc2000801080a */
[----:B------:R-:W-:Y:S01]  /*28d0*/  FMNMX.FTZ R8, R28, R89, !PT ;  /* 0x000000591c087209 */ /* 0x000fe20007810000 */
[----:B------:R-:W-:-:S01]  /*28e0*/  FFMA.FTZ R4, R91, UR43, -R10 ;  /* 0x0000002b5b047c23 */ /* 0x000fc2000801080a */
[----:B------:R-:W-:Y:S01]  /*28f0*/  ISETP.GT.AND P3, PT, R2, 0x11, PT ;  /* 0x000000110200780c */ /* 0x000fe20003f64270 */
[----:B------:R-:W-:-:S01]  /*2900*/  FFMA.FTZ R5, R93, UR43, -R10 ;  /* 0x0000002b5d057c23 */ /* 0x000fc2000801080a */
[----:B------:R-:W-:Y:S01]  /*2910*/  FMNMX.FTZ R89, R29, R8, !PT ;  /* 0x000000081d597209 */ /* 0x000fe20007810000 */
[----:B------:R-:W-:-:S01]  /*2920*/  FFMA.FTZ R8, R9, UR43, -R10 ;  /* 0x0000002b09087c23 */ /* 0x000fc2000801080a */
[----:B------:R-:W-:Y:S01]  /*2930*/  FSEL R33, R33, -INF , P3 ;  /* 0xff80000021217808 */ /* 0x000fe20001800000 */
[----:B------:R-:W-:Y:S01]  /*2940*/  MUFU.EX2 R4, R4 ;  /* 0x0000000400047308 */ /* 0x000fe20000000800 */
[----:B------:R-:W-:Y:S01]  /*2950*/  FMNMX.FTZ R12, R32, R89, !PT ;  /* 0x00000059200c7209 */ /* 0x000fe20007810000 */
[--C-:B------:R-:W-:Y:S01]  /*2960*/  FFMA.FTZ R7, R7, UR43, -R10.reuse ;  /* 0x0000002b07077c23 */ /* 0x100fe2000801080a */
[----:B------:R-:W-:Y:S01]  /*2970*/  ISETP.GT.AND P3, PT, R2, 0x19, PT ;  /* 0x000000190200780c */ /* 0x000fe20003f64270 */
[--C-:B------:R-:W-:Y:S01]  /*2980*/  FFMA.FTZ R39, R39, UR43, -R10.reuse ;  /* 0x0000002b27277c23 */ /* 0x100fe2000801080a */
[----:B------:R-:W-:Y:S01]  /*2990*/  FMNMX.FTZ R9, R33, R12, !PT ;  /* 0x0000000c21097209 */ /* 0x000fe20007810000 */
[--C-:B------:R-:W-:Y:S01]  /*29a0*/  FFMA.FTZ R42, R67, UR43, -R10.reuse ;  /* 0x0000002b432a7c23 */ /* 0x100fe2000801080a */
        /* <DEDUP_REMOVED lines=9> */
[----:B------:R0:W-:Y:S01]  /*2a40*/  MUFU.EX2 R9, R20 ;  /* 0x0000001400097308 */ /* 0x0001e20000000800 */
        /* <DEDUP_REMOVED lines=9> */
[----:B------:R-:W-:Y:S01]  /*2ae0*/  FFMA.FTZ R50, R75, UR43, -R10 ;  /* 0x0000002b4b327c23 */ /* 0x000fe2000801080a */
[----:B------:R-:W-:-:S02]  /*2af0*/  ISETP.GT.AND P3, PT, R2, 0x31, PT ;  /* 0x000000310200780c */ /* 0x000fc40003f64270 */
[----:B------:R-:W-:Y:S02]  /*2b00*/  CS2R R92, SRZ ;  /* 0x00000000005c7805 */ /* 0x000fe4000001ff00 */
[----:B------:R-:W-:Y:S01]  /*2b10*/  FMNMX.FTZ R35, R45, R14, !PT ;  /* 0x0000000e2d237209 */ /* 0x000fe20007810000 */
[----:B------:R-:W-:Y:S01]  /*2b20*/  FFMA.FTZ R14, R31, UR43, -R10 ;  /* 0x0000002b1f0e7c23 */ /* 0x000fe2000801080a */
[----:B------:R-:W-:Y:S01]  /*2b30*/  FSEL R49, R49, -INF , P3 ;  /* 0xff80000031317808 */ /* 0x000fe20001800000 */
[----:B------:R-:W1:Y:S01]  /*2b40*/  MUFU.EX2 R7, R7 ;  /* 0x0000000700077308 */ /* 0x000e620000000800 */
[----:B0-----:R-:W-:Y:S02]  /*2b50*/  FMNMX.FTZ R20, R48, R35, !PT ;  /* 0x0000002330147209 */ /* 0x001fe40007810000 */
[----:B------:R-:W-:Y:S02]  /*2b60*/  CS2R R90, SRZ ;  /* 0x00000000005a7805 */ /* 0x000fe4000001ff00 */
[----:B------:R-:W-:-:S02]  /*2b70*/  ISETP.GT.AND P3, PT, R2, 0x39, PT ;  /* 0x000000390200780c */ /* 0x000fc40003f64270 */
[----:B------:R-:W-:Y:S02]  /*2b80*/  CS2R R88, SRZ ;  /* 0x0000000000587805 */ /* 0x000fe4000001ff00 */
        /* <DEDUP_REMOVED lines=8> */
[----:B------:R-:W-:Y:S01]  /*2c10*/  FMNMX.FTZ R35, R53, R20, !PT ;  /* 0x0000001435237209 */ /* 0x000fe20007810000 */
[--C-:B------:R-:W-:Y:S01]  /*2c20*/  FFMA.FTZ R20, R21, UR43, -R10.reuse ;  /* 0x0000002b15147c23 */ /* 0x100fe2000801080a */
[----:B------:R-:W-:Y:S02]  /*2c30*/  ISETP.GT.AND P4, PT, R2, 0x48, PT ;  /* 0x000000480200780c */ /* 0x000fe40003f84270 */
[----:B------:R-:W-:Y:S02]  /*2c40*/  FSEL R57, R57, -INF , P3 ;  /* 0xff80000039397808 */ /* 0x000fe40001800000 */
[----:B------:R-:W-:Y:S01]  /*2c50*/  FMNMX.FTZ R26, R56, R35, !PT ;  /* 0x00000023381a7209 */ /* 0x000fe20007810000 */
[----:B------:R-:W-:Y:S01]  /*2c60*/  MUFU.EX2 R12, R12 ;  /* 0x0000000c000c7308 */ /* 0x000fe20000000800 */
[----:B------:R-:W-:Y:S01]  /*2c70*/  ISETP.GT.AND P3, PT, R2, 0x49, PT ;  /* 0x000000490200780c */ /* 0x000fe20003f64270 */
[----:B0-----:R-:W-:Y:S01]  /*2c80*/  FFMA.FTZ R43, R63, UR43, -R10 ;  /* 0x0000002b3f2b7c23 */ /* 0x001fe2000801080a */
[----:B------:R-:W-:Y:S01]  /*2c90*/  FSEL R60, R60, -INF , P4 ;  /* 0xff8000003c3c7808 */ /* 0x000fe20002000000 */
[----:B------:R-:W-:Y:S01]  /*2ca0*/  IMAD.U32 R63, RZ, RZ, UR43 ;  /* 0x0000002bff3f7e24 */ /* 0x000fe2000f8e00ff */
[----:B------:R-:W-:-:S02]  /*2cb0*/  FMNMX.FTZ R21, R57, R26, !PT ;  /* 0x0000001a39157209 */ /* 0x000fc40007810000 */
[----:B------:R-:W-:Y:S01]  /*2cc0*/  ISETP.GT.AND P4, PT, R2, 0x50, PT ;  /* 0x000000500200780c */ /* 0x000fe20003f84270 */
[----:B------:R0:W2:Y:S01]  /*2cd0*/  MUFU.EX2 R27, R39 ;  /* 0x00000027001b7308 */ /* 0x0000a20000000800 */
[----:B------:R-:W-:Y:S02]  /*2ce0*/  FSEL R61, R61, -INF , P3 ;  /* 0xff8000003d3d7808 */ /* 0x000fe40001800000 */
[----:B------:R-:W-:Y:S02]  /*2cf0*/  FMNMX.FTZ R26, R60, R21, !PT ;  /* 0x000000153c1a7209 */ /* 0x000fe40007810000 */
[----:B------:R-:W-:Y:S02]  /*2d00*/  ISETP.GT.AND P3, PT, R2, 0x51, PT ;  /* 0x000000510200780c */ /* 0x000fe40003f64270 */
[----:B------:R-:W-:Y:S01]  /*2d10*/  FSEL R64, R64, -INF , P4 ;  /* 0xff80000040407808 */ /* 0x000fe20002000000 */
[----:B------:R-:W-:Y:S01]  /*2d20*/  MUFU.EX2 R21, R47 ;  /* 0x0000002f00157308 */ /* 0x000fe20000000800 */
[----:B------:R-:W-:Y:S01]  /*2d30*/  FMNMX.FTZ R35, R61, R26, !PT ;  /* 0x0000001a3d237209 */ /* 0x000fe20007810000 */
[----:B0-----:R-:W-:Y:S01]  /*2d40*/  FFMA.FTZ R39, R70, UR43, -R10 ;  /* 0x0000002b46277c23 */ /* 0x001fe2000801080a */
[----:B------:R-:W-:-:S02]  /*2d50*/  ISETP.GT.AND P4, PT, R2, 0x58, PT ;  /* 0x000000580200780c */ /* 0x000fc40003f84270 */
[----:B------:R-:W-:Y:S02]  /*2d60*/  FSEL R65, R65, -INF , P3 ;  /* 0xff80000041417808 */ /* 0x000fe40001800000 */
[----:B------:R-:W-:Y:S01]  /*2d70*/  FMNMX.FTZ R26, R64, R35, !PT ;  /* 0x00000023401a7209 */ /* 0x000fe20007810000 */
[----:B------:R-:W-:Y:S01]  /*2d80*/  MUFU.EX2 R14, R14 ;  /* 0x0000000e000e7308 */ /* 0x000fe20000000800 */
[----:B------:R-:W-:Y:S02]  /*2d90*/  ISETP.GT.AND P3, PT, R2, 0x59, PT ;  /* 0x000000590200780c */ /* 0x000fe40003f64270 */
[----:B------:R-:W-:Y:S02]  /*2da0*/  FSEL R68, R68, -INF , P4 ;  /* 0xff80000044447808 */ /* 0x000fe40002000000 */
        /* <DEDUP_REMOVED lines=9> */
[----:B------:R-:W-:Y:S01]  /*2e40*/  MUFU.EX2 R15, R15 ;  /* 0x0000000f000f7308 */ /* 0x000fe20000000800 */
[----:B------:R-:W-:Y:S02]  /*2e50*/  FMNMX.FTZ R35, R69, R30, !PT ;  /* 0x0000001e45237209 */ /* 0x000fe40007810000 */
[----:B------:R-:W-:Y:S02]  /*2e60*/  ISETP.GT.AND P4, PT, R2, 0x68, PT ;  /* 0x000000680200780c */ /* 0x000fe40003f84270 */
[----:B------:R-:W-:Y:S02]  /*2e70*/  FSEL R73, R73, -INF , P3 ;  /* 0xff80000049497808 */ /* 0x000fe40001800000 */
[----:B------:R-:W-:Y:S01]  /*2e80*/  FMNMX.FTZ R30, R72, R35, !PT ;  /* 0x00000023481e7209 */ /* 0x000fe20007810000 */
[----:B------:R-:W-:Y:S01]  /*2e90*/  MUFU.EX2 R26, R26 ;  /* 0x0000001a001a7308 */ /* 0x000fe20000000800 */
[----:B------:R-:W-:-:S02]  /*2ea0*/  ISETP.GT.AND P3, PT, R2, 0x69, PT ;  /* 0x000000690200780c */ /* 0x000fc40003f64270 */
[----:B------:R-:W-:Y:S02]  /*2eb0*/  FSEL R76, R76, -INF , P4 ;  /* 0xff8000004c4c7808 */ /* 0x000fe40002000000 */
[----:B------:R-:W-:Y:S01]  /*2ec0*/  FMNMX.FTZ R35, R73, R30, !PT ;  /* 0x0000001e49237209 */ /* 0x000fe20007810000 */
[--C-:B------:R-:W-:Y:S01]  /*2ed0*/  FFMA.FTZ R30, R55, UR43, -R10.reuse ;  /* 0x0000002b371e7c23 */ /* 0x100fe2000801080a */
[----:B------:R-:W-:Y:S01]  /*2ee0*/  ISETP.GT.AND P4, PT, R2, 0x70, PT ;  /* 0x000000700200780c */ /* 0x000fe20003f84270 */
[----:B------:R-:W-:Y:S01]  /*2ef0*/  MUFU.EX2 R13, R13 ;  /* 0x0000000d000d7308 */ /* 0x000fe20000000800 */
[----:B------:R-:W-:Y:S01]  /*2f00*/  FSEL R77, R77, -INF , P3 ;  /* 0xff8000004d4d7808 */ /* 0x000fe20001800000 */
[----:B------:R-:W-:Y:S01]  /*2f10*/  FFMA.FTZ R55, R82, UR43, -R10 ;  /* 0x0000002b52377c23 */ /* 0x000fe2000801080a */
[----:B------:R-:W-:Y:S02]  /*2f20*/  FMNMX.FTZ R34, R76, R35, !PT ;  /* 0x000000234c227209 */ /* 0x000fe40007810000 */
[----:B------:R-:W-:-:S02]  /*2f30*/  ISETP.GT.AND P3, PT, R2, 0x71, PT ;  /* 0x000000710200780c */ /* 0x000fc40003f64270 */
[----:B------:R-:W-:Y:S01]  /*2f40*/  FSEL R80, R80, -INF , P4 ;  /* 0xff80000050507808 */ /* 0x000fe20002000000 */
[----:B------:R-:W0:Y:S01]  /*2f50*/  MUFU.EX2 R30, R30 ;  /* 0x0000001e001e7308 */ /* 0x000e220000000800 */
        /* <DEDUP_REMOVED lines=9> */
[----:B------:R-:W-:Y:S01]  /*2ff0*/  FSEL R85, R85, -INF , P3 ;  /* 0xff80000055557808 */ /* 0x000fe20001800000 */
[----:B------:R-:W-:Y:S01]  /*3000*/  MUFU.EX2 R38, R38 ;  /* 0x0000002600267308 */ /* 0x000fe20000000800 */
[----:B------:R-:W-:Y:S01]  /*3010*/  FMNMX.FTZ R2, R84, R35, !PT ;  /* 0x0000002354027209 */ /* 0x000fe20007810000 */
[----:B------:R-:W-:Y:S01]  /*3020*/  FFMA.FTZ R35, R66, UR43, -R10 ;  /* 0x0000002b42237c23 */ /* 0x000fe2000801080a */
[----:B-1----:R-:W-:Y:S02]  /*3030*/  F2FP.SATFINITE.E4M3.F32.PACK_AB_MERGE_C R149, R7, R6, RZ ;  /* 0x000000060795723e */ /* 0x002fe400048070ff */
[----:B------:R-:W-:-:S02]  /*3040*/  FMNMX.FTZ R2, R85, R2, !PT ;  /* 0x0000000255027209 */ /* 0x000fc40007810000 */
[----:B--2---:R-:W-:Y:S01]  /*3050*/  F2FP.SATFINITE.E4M3.F32.PACK_AB_MERGE_C R151, R27, R12, RZ ;  /* 0x0000000c1b97723e */ /* 0x004fe200048070ff */
[----:B------:R-:W-:Y:S01]  /*3060*/  MUFU.EX2 R34, R34 ;  /* 0x0000002200227308 */ /* 0x000fe20000000800 */
[----:B0-----:R-:W-:Y:S01]  /*3070*/  F2FP.SATFINITE.E4M3.F32.PACK_AB_MERGE_C R147, R30, R13, RZ ;  /* 0x0000000d1e93723e */ /* 0x001fe200048070ff */
[----:B------:R-:W0:Y:S01]  /*3080*/  SHFL.BFLY PT, R47, R2, 0x2, 0x1f ;  /* 0x0c401f00022f7f89 */ /* 0x000e2200000e0000 */
[----:B------:R-:W-:Y:S02]  /*3090*/  F2FP.SATFINITE.E4M3.F32.PACK_AB_MERGE_C R149, R5, R4, R149 ;  /* 0x000000040595723e */ /* 0x000fe40004807095 */
[----:B------:R-:W-:Y:S02]  /*30a0*/  F2FP.SATFINITE.E4M3.F32.PACK_AB_MERGE_C R151, R9, R8, R151 ;  /* 0x000000080997723e */ /* 0x000fe40004807097 */
[----:B------:R-:W-:Y:S01]  /*30b0*/  F2FP.SATFINITE.E4M3.F32.PACK_AB_MERGE_C R145, R21, R20, RZ ;  /* 0x000000141591723e */ /* 0x000fe200048070ff */
[----:B------:R-:W-:Y:S01]  /*30c0*/  MUFU.EX2 R43, R43 ;  /* 0x0000002b002b7308 */ /* 0x000fe20000000800 */
[----:B------:R-:W-:-:S02]  /*30d0*/  F2FP.SATFINITE.E4M3.F32.PACK_AB_MERGE_C R147, R26, R15, R147 ;  /* 0x0000000f1a93723e */ /* 0x000fc40004807093 */
[----:B------:R-:W-:-:S05]  /*30e0*/  F2FP.SATFINITE.E4M3.F32.PACK_AB_MERGE_C R145, R31, R14, R145 ;  /* 0x0000000e1f91723e */ /* 0x000fca0004807091 */
[----:B------:R-:W-:Y:S08]  /*30f0*/  MUFU.EX2 R35, R35 ;  /* 0x0000002300237308 */ /* 0x000ff00000000800 */
[----:B------:R-:W-:Y:S01]  /*3100*/  MUFU.EX2 R42, R42 ;  /* 0x0000002a002a7308 */ /* 0x000fe20000000800 */
[----:B0-----:R-:W-:Y:S01]  /*3110*/  FMNMX.FTZ R58, R2, R47, !PT ;  /* 0x0000002f023a7209 */ /* 0x001fe20007810000 */
[----:B------:R-:W-:-:S04]  /*3120*/  FFMA.FTZ R47, R74, UR43, -R10 ;  /* 0x0000002b4a2f7c23 */ /* 0x000fc8000801080a */
[----:B------:R-:W0:Y:S02]  /*3130*/  SHFL.BFLY PT, R59, R58, 0x1, 0x1f ;  /* 0x0c201f003a3b7f89 */ /* 0x000e2400000e0000 */
[----:B------:R-:W-:Y:S08]  /*3140*/  MUFU.EX2 R39, R39 ;  /* 0x0000002700277308 */ /* 0x000ff00000000800 */
[----:B------:R-:W-:Y:S08]  /*3150*/  MUFU.EX2 R46, R46 ;  /* 0x0000002e002e7308 */ /* 0x000ff00000000800 */
[----:B------:R-:W-:Y:S01]  /*3160*/  MUFU.EX2 R51, R51 ;  /* 0x0000003300337308 */ /* 0x000fe20000000800 */
[----:B0-----:R-:W-:-:S07]  /*3170*/  FMNMX.FTZ R2, R58, R59, !PT ;  /* 0x0000003b3a027209 */ /* 0x001fce0007810000 */
[----:B------:R-:W-:Y:S01]  /*3180*/  MUFU.EX2 R54, R54 ;  /* 0x0000003600367308 */ /* 0x000fe20000000800 */
[----:B------:R-:W-:-:S01]  /*3190*/  FFMA.FTZ R58, R83, UR43, -R10 ;  /* 0x0000002b533a7c23 */ /* 0x000fc2000801080a */
[--C-:B------:R-:W-:Y:S01]  /*31a0*/  FFMA.FTZ R59, R86, UR43, -R10.reuse ;  /* 0x0000002b563b7c23 */ /* 0x100fe2000801080a */
[C---:B------:R-:W-:Y:S01]  /*31b0*/  FSETP.NEU.FTZ.AND P3, PT, R2.reuse, -INF , PT ;  /* 0xff8000000200780b */ /* 0x040fe20003f7d000 */
[----:B------:R-:W-:Y:S01]  /*31c0*/  FFMA.FTZ R62, R2, R63, -8 ;  /* 0xc1000000023e7423 */ /* 0x000fe2000001003f */
[----:B------:R-:W-:-:S03]  /*31d0*/  FFMA.FTZ R10, R87, UR43, -R10 ;  /* 0x0000002b570a7c23 */ /* 0x000fc6000801080a */
        /* <DEDUP_REMOVED lines=52> */
[----:B------:R-:W-:Y:S02]  /*3520*/  F2FP.SATFINITE.E4M3.F32.PACK_AB_MERGE_C R63, R66, R63, RZ ;  /* 0x0000003f423f723e */ /* 0x000fe400048070ff */
[----:B------:R2:W-:Y:S02]  /*3530*/  @!P1 SYNCS.ARRIVE.TRANS64.RED.A1T0 RZ, [R48+URZ], RZ ;  /* 0x000000ff30ff99a7 */ /* 0x0005e4000810043f */
[----:B------:R-:W3:Y:S01]  /*3540*/  MUFU.EX2 R36, R36 ;  /* 0x0000002400247308 */ /* 0x000ee20000000800 */
[----:B0-----:R-:W-:-:S01]  /*3550*/  FADD.FTZ R56, R28, R49 ;  /* 0x000000311c387221 */ /* 0x001fc20000010000 */
[----:B------:R-:W-:-:S06]  /*3560*/  F2FP.SATFINITE.E4M3.F32.PACK_AB_MERGE_C R148, R25, R24, R63 ;  /* 0x000000181994723e */ /* 0x000fcc000480703f */
        /* <DEDUP_REMOVED lines=69> */
[----:B------:R-:W-:-:S04]  /*39c0*/  F2FP.SATFINITE.E4M3.F32.PACK_AB_MERGE_C R68, R69, R68, RZ ;  /* 0x000000444544723e */ /* 0x000fc800048070ff */
[----:B------:R-:W-:Y:S01]  /*39d0*/  F2FP.SATFINITE.E4M3.F32.PACK_AB_MERGE_C R142, R48, R3, R68 ;  /* 0x00000003308e723e */ /* 0x000fe20004807044 */
[----:B------:R-:W2:Y:S01]  /*39e0*/  MUFU.EX2 R6, R73 ;  /* 0x0000004900067308 */ /* 0x000ea20000000800 */
[----:B0-----:R-:W-:-:S07]  /*39f0*/  FADD.FTZ R5, R49, R4 ;  /* 0x0000000431057221 */ /* 0x001fce0000010000 */
[----:B------:R-:W0:Y:S01]  /*3a00*/  MUFU.EX2 R76, R76 ;  /* 0x0000004c004c7308 */ /* 0x000e220000000800 */
[C---:B-1----:R-:W-:Y:S01]  /*3a10*/  F2FP.SATFINITE.E4M3.F32.PACK_AB_MERGE_C R137, R50.reuse, R47, R8 ;  /* 0x0000002f3289723e */ /* 0x042fe20004807008 */
[----:B------:R-:W-:-:S04]  /*3a20*/  FADD.FTZ R50, R50, R7 ;  /* 0x0000000732327221 */ /* 0x000fc80000010000 */
[----:B------:R-:W-:Y:S02]  /*3a30*/  FADD.FTZ R51, R51, R50 ;  /* 0x0000003233337221 */ /* 0x000fe40000010000 */
[----:B------:R-:W1:Y:S01]  /*3a40*/  MUFU.EX2 R77, R77 ;  /* 0x0000004d004d7308 */ /* 0x000e620000000800 */
[----:B--2---:R-:W-:-:S01]  /*3a50*/  FADD.FTZ R7, R6, R5 ;  /* 0x0000000506077221 */ /* 0x004fc20000010000 */
[----:B------:R-:W-:-:S06]  /*3a60*/  FADD.FTZ R54, R54, R51 ;  /* 0x0000003336367221 */ /* 0x000fcc0000010000 */
[----:B------:R-:W-:Y:S01]  /*3a70*/  MUFU.EX2 R59, R59 ;  /* 0x0000003b003b7308 */ /* 0x000fe20000000800 */
[----:B0-----:R-:W-:-:S07]  /*3a80*/  FADD.FTZ R4, R76, R7 ;  /* 0x000000074c047221 */ /* 0x001fce0000010000 */
        /* <DEDUP_REMOVED lines=17> */
[----:B------:R-:W-:-:S03]  /*3ba0*/  FADD.FTZ R3, R10, R3 ;  /* 0x000000030a037221 */ /* 0x000fc60000010000 */
[----:B--2---:R-:W-:Y:S01]  /*3bb0*/  FADD.FTZ R4, R84, R7 ;  /* 0x0000000754047221 */ /* 0x004fe20000010000 */
        /* <DEDUP_REMOVED lines=8> */
[----:B------:R-:W-:-:S07]  /*3c40*/  IMAD.MOV.U32 R135, RZ, RZ, RZ ;  /* 0x000000ffff877224 */ /* 0x000fce00078e00ff */
.L_x_1770:
[----:B------:R-:W-:-:S04]  /*3c50*/  UISETP.NE.AND UP1, UPT, UR20, 0x1, UPT ;  /* 0x000000011400788c */ /* 0x000fc8000bf25270 */
[----:B------:R-:W-:-:S04]  /*3c60*/  USEL UR36, URZ, 0x1, UP1 ;  /* 0x000000013f247887 */ /* 0x000fc80008800000 */
[----:B------:R-:W-:Y:S01]  /*3c70*/  ULOP3.LUT UR36, UR19, UR36, URZ, 0x3c, !UPT ;  /* 0x0000002413247292 */ /* 0x000fe2000f8e3c3f */
[----:B------:R-:W-:Y:S11]  /*3c80*/  @!P0 BRA `(.L_x_1761) ;  /* 0x0000000000048947 */ /* 0x000ff60003800000 */
[----:B------:R-:W-:Y:S01]  /*3c90*/  BPT.TRAP 0x1 ;  /* 0x000000040000795c */ /* 0x000fe20000300000 */
.L_x_1761:
        /* <DEDUP_REMOVED lines=9> */
.L_x_1762:
[----:B-1----:R-:W-:Y:S05]  /*3d30*/  @P3 BRA `(.L_x_1763) ;  /* 0x0000000000083947 */ /* 0x002fea0003800000 */
[----:B------:R-:W1:Y:S02]  /*3d40*/  SYNCS.PHASECHK.TRANS64.TRYWAIT P3, [UR21+0x19c30], R0 ;  /* 0x019c3000ff0075a7 */ /* 0x000e640008060155 */
[----:B-1----:R-:W-:Y:S05]  /*3d50*/  @!P3 BRA `(.L_x_1764) ;  /* 0x000000c00020b947 */ /* 0x002fea0003800000 */
.L_x_1763:
        /* <DEDUP_REMOVED lines=17> */
.L_x_1765:
[----:B------:R-:W-:Y:S01]  /*3e70*/  ULEA UR11, UR20, UR47, 0x3 ;  /* 0x0000002f140b7291 */ /* 0x000fe2000f8e183f */
[----:B01----:R-:W-:-:S05]  /*3e80*/  IMAD.U32 R0, RZ, RZ, UR19 ;  /* 0x00000013ff007e24 */ /* 0x003fca000f8e00ff */
[----:B------:R-:W-:-:S04]  /*3e90*/  SHF.L.U32 R0, R0, 0x1f, RZ ;  /* 0x0000001f00007819 */ /* 0x000fc800000006ff */
[----:B------:R0:W1:Y:S01]  /*3ea0*/  SYNCS.PHASECHK.TRANS64.TRYWAIT P3, [UR11+0x19c50], R0 ;  /* 0x019c5000ff0075a7 */ /* 0x000062000806014b */
[----:B------:R-:W-:Y:S05]  /*3eb0*/  @!P0 BRA `(.L_x_1766) ;  /* 0x0000000000048947 */ /* 0x000fea0003800000 */
[----:B------:R-:W-:Y:S01]  /*3ec0*/  BPT.TRAP 0x1 ;  /* 0x000000040000795c */ /* 0x000fe20000300000 */
.L_x_1766:
[----:B-1----:R-:W-:Y:S05]  /*3ed0*/  @P3 BRA `(.L_x_1767) ;  /* 0x0000000000083947 */ /* 0x002fea0003800000 */
[----:B------:R-:W1:Y:S02]  /*3ee0*/  SYNCS.PHASECHK.TRANS64.TRYWAIT P3, [UR11+0x19c50], R0 ;  /* 0x019c5000ff0075a7 */ /* 0x000e64000806014b */
[----:B-1----:R-:W-:Y:S05]  /*3ef0*/  @!P3 BRA `(.L_x_1768) ;  /* 0x000000bc00d0b947 */ /* 0x002fea0003800000 */
.L_x_1767:
[----:B------:R-:W-:Y:S01]  /*3f00*/  UIADD3 UR6, UR47, 0x3000, URZ ;  /* 0x000030002f067890 */ /* 0x000fe2000fffe03f */
[----:B------:R-:W-:Y:S01]  /*3f10*/  WARPGROUP.ARRIVE ;  /* 0x00000000000079c5 */ /* 0x000fe20000000000 */
[----:B------:R-:W-:Y:S01]  /*3f20*/  UMOV UR7, 0x40000040 ;  /* 0x4000004000077882 */ /* 0x000fe20000000000 */
[----:B------:R-:W-:Y:S01]  /*3f30*/  VIADD R8, R17, UR42 ;  /* 0x0000002a11087c36 */ /* 0x000fe20008000000 */
[----:B------:R-:W-:Y:S01]  /*3f40*/  USHF.R.U32.HI UR6, URZ, 0x4, UR6 ;  /* 0x000000043f067899 */ /* 0x000fe20008011606 */
[----:B------:R-:W-:Y:S02]  /*3f50*/  IMAD.MOV.U32 R9, RZ, RZ, -0x2 ;  /* 0xfffffffeff097424 */ /* 0x000fe400078e00ff */
[----:B------:R-:W-:Y:S01]  /*3f60*/  IMAD.U32 R13, RZ, RZ, UR43 ;  /* 0x0000002bff0d7e24 */ /* 0x000fe2000f8e00ff */
[----:B------:R-:W-:-:S04]  /*3f70*/  ULOP3.LUT UR6, UR6, 0x3fff, URZ, 0xc0, !UPT ;  /* 0x00003fff06067892 */ /* 0x000fc8000f8ec03f */
        /* <DEDUP_REMOVED lines=13> */
[----:B------:R-:W-:Y:S01]  /*4050*/  UIADD3 UR6, UR10, 0x2, URZ ;  /* 0x000000020a067890 */ /* 0x000fe2000fffe03f */
[----:B------:R-:W-:-:S05]  /*4060*/  IMAD.U32 R9, RZ, RZ, UR52 ;  /* 0x00000034ff097e24 */ /* 0x000fca000f8e00ff */
[----:B------:R-:W-:-:S05]  /*4070*/  IADD3 R0, -R9, UR51, R0 ;  /* 0x0000003309007c10 */ /* 0x000fca000fffe100 */
[----:B0-----:R-:W-:-:S05]  /*4080*/  IMAD.IADD R2, R0, 0x1, R7 ;  /* 0x0000000100027824 */ /* 0x001fca00078e0207 */
        /* <DEDUP_REMOVED lines=110> */
[----:B0-----:R-:W-:Y:S01]  /*4770*/  IMAD.IADD R0, R0, 0x1, R9 ;  /* 0x0000000100007824 */ /* 0x001fe200078e0209 */
[----:B-1----:R-:W-:-:S04]  /*4780*/  FMNMX.FTZ R2, R11, R2, !PT ;  /* 0x000000020b027209 */ /* 0x002fc80007810000 */
[----:B------:R-:W-:Y:S02]  /*4790*/  ISETP.GT.AND P4, PT, R0, RZ, PT ;  /* 0x000000ff0000720c */ /* 0x000fe40003f84270 */
[C---:B------:R-:W-:Y:S01]  /*47a0*/  FSETP.NEU.FTZ.AND P3, PT, R2.reuse, -INF , PT ;  /* 0xff8000000200780b */ /* 0x040fe20003f7d000 */
[----:B------:R-:W-:-:S01]  /*47b0*/  FFMA.FTZ R12, R2, R13, -8 ;  /* 0xc1000000020c7423 */ /* 0x000fc2000001000d */
[----:B------:R-:W-:Y:S02]  /*47c0*/  ISETP.GT.AND P5, PT, R0, 0x1, PT ;  /* 0x000000010000780c */ /* 0x000fe40003fa4270 */
[----:B------:R-:W-:Y:S02]  /*47d0*/  FSEL R26, R26, -INF , P4 ;  /* 0xff8000001a1a7808 */ /* 0x000fe40002000000 */
[----:B------:R-:W-:Y:S02]  /*47e0*/  FSEL R10, R12, RZ, P3 ;  /* 0x000000ff0c0a7208 */ /* 0x000fe40001800000 */
[----:B------:R-:W-:-:S02]  /*47f0*/  ISETP.GT.AND P4, PT, R0, 0x8, PT ;  /* 0x000000080000780c */ /* 0x000fc40003f84270 */
        /* <DEDUP_REMOVED lines=310> */
.L_x_1769:
        /* <DEDUP_REMOVED lines=91> */
.L_x_1760:
[----:B------:R-:W-:-:S13]  /*6110*/  ISETP.LE.AND P2, PT, RZ, UR18, PT ;  /* 0x00000012ff007c0c */ /* 0x000fda000bf43270 */
[----:B------:R-:W-:Y:S05]  /*6120*/  @!P2 BRA `(.L_x_1771) ;  /* 0x0000001800eca947 */ /* 0x000fea0003800000 */
[----:B------:R-:W-:Y:S01]  /*6130*/  IMAD.MOV.U32 R7, RZ, RZ, R0 ;  /* 0x000000ffff077224 */ /* 0x000fe200078e0000 */
[----:B------:R-:W-:Y:S01]  /*6140*/  UMOV UR17, UR36 ;  /* 0x0000002400117c82 */ /* 0x000fe20008000000 */
[----:B------:R-:W-:Y:S01]  /*6150*/  IMAD.MOV.U32 R5, RZ, RZ, R2 ;  /* 0x000000ffff057224 */ /* 0x000fe200078e0002 */
[----:B------:R-:W-:-:S06]  /*6160*/  UMOV UR19, UR37 ;  /* 0x0000002500137c82 */ /* 0x000fcc0008000000 */
.L_x_1781:
[----:B------:R-:W-:-:S04]  /*6170*/  UIADD3 UR37, UR19, 0x1, URZ ;  /* 0x0000000113257890 */ /* 0x000fc8000fffe03f */
[----:B------:R-:W-:-:S04]  /*6180*/  UISETP.NE.AND UP0, UPT, UR37, 0x2, UPT ;  /* 0x000000022500788c */ /* 0x000fc8000bf05270 */
[----:B------:R-:W-:Y:S02]  /*6190*/  USEL UR36, URZ, 0x1, UP0 ;  /* 0x000000013f247887 */ /* 0x000fe40008000000 */
[----:B------:R-:W-:Y:S02]  /*61a0*/  USEL UR37, UR37, URZ, UP0 ;  /* 0x0000003f25257287 */ /* 0x000fe40008000000 */
[----:B------:R-:W-:Y:S01]  /*61b0*/  ULOP3.LUT UR36, UR17, UR36, URZ, 0x3c, !UPT ;  /* 0x0000002411247292 */ /* 0x000fe2000f8e3c3f */
[----:B------:R-:W-:Y:S11]  /*61c0*/  @!P0 BRA `(.L_x_1772) ;  /* 0x0000000000048947 */ /* 0x000ff60003800000 */
[----:B------:R-:W-:Y:S01]  /*61d0*/  BPT.TRAP 0x1 ;  /* 0x000000040000795c */ /* 0x000fe20000300000 */
.L_x_1772:
[----:B------:R-:W-:Y:S01]  /*61e0*/  ULEA UR6, UR37, UR47, 0x3 ;  /* 0x0000002f25067291 */ /* 0x000fe2000f8e183f */
[----:B------:R-:W-:-:S05]  /*61f0*/  IMAD.U32 R0, RZ, RZ, UR36 ;  /* 0x00000024ff007e24 */ /* 0x000fca000f8e00ff */
[----:B------:R-:W-:-:S04]  /*6200*/  SHF.L.U32 R0, R0, 0x1f, RZ ;  /* 0x0000001f00007819 */ /* 0x000fc800000006ff */
[----:B------:R0:W1:Y:S01]  /*6210*/  SYNCS.PHASECHK.TRANS64.TRYWAIT P2, [UR6+0x19c30], R0 ;  /* 0x019c3000ff0075a7 */ /* 0x0000620008040146 */
[----:B------:R-:W-:Y:S05]  /*6220*/  @!P0 BRA `(.L_x_1773) ;  /* 0x0000000000048947 */ /* 0x000fea0003800000 */
[----:B------:R-:W-:Y:S01]  /*6230*/  BPT.TRAP 0x1 ;  /* 0x000000040000795c */ /* 0x000fe20000300000 */
.L_x_1773:
[----:B-1----:R-:W-:Y:S05]  /*6240*/  @P2 BRA `(.L_x_1774) ;  /* 0x0000000000082947 */ /* 0x002fea0003800000 */
[----:B------:R-:W1:Y:S02]  /*6250*/  SYNCS.PHASECHK.TRANS64.TRYWAIT P2, [UR6+0x19c30], R0 ;  /* 0x019c3000ff0075a7 */ /* 0x000e640008040146 */
[----:B-1----:R-:W-:Y:S05]  /*6260*/  @!P2 BRA `(.L_x_1775) ;  /* 0x0000009c000ca947 */ /* 0x002fea0003800000 */
.L_x_1774:
        /* <DEDUP_REMOVED lines=17> */
.L_x_1776:
[----:B------:R-:W-:Y:S01]  /*6380*/  ULEA UR11, UR19, UR47, 0x3 ;  /* 0x0000002f130b7291 */ /* 0x000fe2000f8e183f */
[----:B01----:R-:W-:-:S05]  /*6390*/  IMAD.U32 R0, RZ, RZ, UR17 ;  /* 0x00000011ff007e24 */ /* 0x003fca000f8e00ff */
[----:B------:R-:W-:-:S04]  /*63a0*/  SHF.L.U32 R0, R0, 0x1f, RZ ;  /* 0x0000001f00007819 */ /* 0x000fc800000006ff */
[----:B------:R0:W1:Y:S01]  /*63b0*/  SYNCS.PHASECHK.TRANS64.TRYWAIT P2, [UR11+0x19c50], R0 ;  /* 0x019c5000ff0075a7 */ /* 0x000062000804014b */
[----:B------:R-:W-:Y:S05]  /*63c0*/  @!P0 BRA `(.L_x_1777) ;  /* 0x0000000000048947 */ /* 0x000fea0003800000 */
[----:B------:R-:W-:Y:S01]  /*63d0*/  BPT.TRAP 0x1 ;  /* 0x000000040000795c */ /* 0x000fe20000300000 */
.L_x_1777:
[----:B-1----:R-:W-:Y:S05]  /*63e0*/  @P2 BRA `(.L_x_1778) ;  /* 0x0000000000082947 */ /* 0x002fea0003800000 */
[----:B------:R-:W1:Y:S02]  /*63f0*/  SYNCS.PHASECHK.TRANS64.TRYWAIT P2, [UR11+0x19c50], R0 ;  /* 0x019c5000ff0075a7 */ /* 0x000e64000804014b */
[----:B-1----:R-:W-:Y:S05]  /*6400*/  @!P2 BRA `(.L_x_1779) ;  /* 0x0000009800bca947 */ /* 0x002fea0003800000 */
.L_x_1778:
        /* <DEDUP_REMOVED lines=306> */
.L_x_1780:
        /* <DEDUP_REMOVED lines=91> */
.L_x_1771:
[----:B------:R-:W-:Y:S06]  /*7ce0*/  BAR.ARV 0x8, 0x200 ;  /* 0x0208000000007b1d */ /* 0x000fec0000002000 */
[----:B------:R-:W-:Y:S05]  /*7cf0*/  @!P0 BRA `(.L_x_1782) ;  /* 0x0000000000048947 */ /* 0x000fea0003800000 */
[----:B------:R-:W-:Y:S01]  /*7d00*/  BPT.TRAP 0x1 ;  /* 0x000000040000795c */ /* 0x000fe20000300000 */
.L_x_1782:
[----:B------:R-:W-:Y:S01]  /*7d10*/  ULEA UR14, UR37, UR47, 0x3 ;  /* 0x0000002f250e7291 */ /* 0x000fe2000f8e183f */
[----:B------:R-:W-:-:S05]  /*7d20*/  IMAD.U32 R5, RZ, RZ, UR36 ;  /* 0x00000024ff057e24 */ /* 0x000fca000f8e00ff */
[----:B------:R-:W-:-:S04]  /*7d30*/  SHF.L.U32 R5, R5, 0x1f, RZ ;  /* 0x0000001f05057819 */ /* 0x000fc800000006ff */
[----:B------:R0:W1:Y:S01]  /*7d40*/  SYNCS.PHASECHK.TRANS64.TRYWAIT P1, [UR14+0x19c50], R5 ;  /* 0x019c5005ff0075a7 */ /* 0x000062000802014e */
[----:B------:R-:W-:Y:S05]  /*7d50*/  @!P0 BRA `(.L_x_1783) ;  /* 0x0000000000048947 */ /* 0x000fea0003800000 */
[----:B------:R-:W-:Y:S01]  /*7d60*/  BPT.TRAP 0x1 ;  /* 0x000000040000795c */ /* 0x000fe20000300000 */
.L_x_1783:
[----:B-1----:R-:W-:Y:S05]  /*7d70*/  @P1 BRA `(.L_x_1784) ;  /* 0x0000000000081947 */ /* 0x002fea0003800000 */
[----:B------:R-:W1:Y:S02]  /*7d80*/  SYNCS.PHASECHK.TRANS64.TRYWAIT P1, [UR14+0x19c50], R5 ;  /* 0x019c5005ff0075a7 */ /* 0x000e64000802014e */
[----:B-1----:R-:W-:Y:S05]  /*7d90*/  @!P1 BRA `(.L_x_1785) ;  /* 0x0000008000709947 */ /* 0x002fea0003800000 */
.L_x_1784:
        /* <DEDUP_REMOVED lines=10> */
[----:B------:R-:W-:Y:S01]  /*7e40*/  @UP0 ULDC.64 UR10, c[0x0][0x9c8] ;  /* 0x00027200000a0ab9 */ /* 0x000fe20000000a00 */
[----:B------:R-:W-:Y:S02]  /*7e50*/  @UP0 USHF.R.S32.HI UR15, URZ, 0x1f, UR50 ;  /* 0x0000001f3f0f0899 */ /* 0x000fe40008011432 */
[----:B------:R-:W-:Y:S02]  /*7e60*/  @UP0 UIMAD UR6, UR39, UR10, URZ ;  /* 0x0000000a270602a4 */ /* 0x000fe4000f8e023f */
[----:B------:R-:W-:Y:S02]  /*7e70*/  @UP0 UIMAD.WIDE.U32 UR8, UR38, UR10, URZ ;  /* 0x0000000a260802a5 */ /* 0x000fe4000f8e003f */
[----:B------:R-:W-:Y:S02]  /*7e80*/  @UP0 UIMAD UR7, UR38, UR11, UR6 ;  /* 0x0000000b260702a4 */ /* 0x000fe4000f8e0206 */
[----:B------:R-:W-:Y:S02]  /*7e90*/  UIMAD UR6, UR37, 0x300, UR47 ;  /* 0x00000300250678a4 */ /* 0x000fe4000f8e022f */
[----:B------:R-:W-:Y:S01]  /*7ea0*/  @UP0 UIADD3 UR9, UR9, UR7, URZ ;  /* 0x0000000709090290 */ /* 0x000fe2000fffe03f */
[----:B------:R-:W-:-:S02]  /*7eb0*/  @UP0 ULDC.64 UR12, c[0x0][0x9d0] ;  /* 0x00027400000c0ab9 */ /* 0x000fc40000000a00 */
[----:B------:R-:W-:Y:S01]  /*7ec0*/  UMOV UR7, 0x40000040 ;  /* 0x4000004000077882 */ /* 0x000fe20000000000 */
[----:B------:R-:W-:Y:S02]  /*7ed0*/  @UP0 UIMAD UR10, UR15, UR12, URZ ;  /* 0x0000000c0f0a02a4 */ /* 0x000fe4000f8e023f */
[----:B------:R-:W-:Y:S01]  /*7ee0*/  @UP0 UIMAD.WIDE.U32 UR8, UR50, UR12, UR8 ;  /* 0x0000000c320802a5 */ /* 0x000fe2000f8e0008 */
[----:B------:R-:W-:Y:S01]  /*7ef0*/  QGMMA.64x96x32.F32.E4M3.E4M3 R88, R148, gdesc[UR4], R88, gsb0 ;  /* 0x0160000494587df3 */ /* 0x000fe20008000858 */
[----:B------:R-:W-:Y:S02]  /*7f00*/  @UP0 UIMAD UR10, UR50, UR13, UR10 ;  /* 0x0000000d320a02a4 */ /* 0x000fe4000f8e020a */
[----:B------:R-:W-:Y:S02]  /*7f10*/  @UP0 ULEA UR4, UP1, UR8, UR4, 0x2 ;  /* 0x0000000408040291 */ /* 0x000fe4000f82103f */
[----:B------:R-:W-:-:S04]  /*7f20*/  @UP0 UIADD3 UR7, UR9, UR10, URZ ;  /* 0x0000000a09070290 */ /* 0x000fc8000fffe03f */
[----:B------:R-:W-:Y:S01]  /*7f30*/  @UP0 ULEA.HI.X UR5, UR8, UR5, UR7, 0x2, UP1 ;  /* 0x0000000508050291 */ /* 0x000fe200088f1407 */
[----:B------:R-:W-:-:S05]  /*7f40*/  IMAD.U32 R6, RZ, RZ, UR4 ;  /* 0x00000004ff067e24 */ /* 0x000fca000f8e00ff */
        /* <DEDUP_REMOVED lines=54> */
.L_x_1786:
        /* <DEDUP_REMOVED lines=58> */
.L_x_1753:
        /* <DEDUP_REMOVED lines=37> */
[----:B------:R-:W-:Y:S02]  /*88a0*/  F2FP.BF16.F32.PACK_AB R36, R93, R36 ;  /* 0x000000245d24723e */ /* 0x000fe400000010ff */
[----:B------:R-:W-:Y:S02]  /*88b0*/  MOV R4, R0 ;  /* 0x0000000000047202 */ /* 0x000fe40000000f00 */
[----:B0-----:R-:W-:-:S02]  /*88c0*/  MOV R5, R45 ;  /* 0x0000002d00057202 */ /* 0x001fc40000000f00 */
[----:B------:R-:W-:Y:S02]  /*88d0*/  F2FP.BF16.F32.PACK_AB R31, R100, R31 ;  /* 0x0000001f641f723e */ /* 0x000fe400000010ff */
[----:B------:R-:W-:Y:S01]  /*88e0*/  F2FP.BF16.F32.PACK_AB R32, R101, R32 ;  /* 0x000000206520723e */ /* 0x000fe200000010ff */
[----:B------:R-:W-:Y:S01]  /*88f0*/  IMAD.WIDE R12, R156, 0x2, R4 ;  /* 0x000000029c0c7825 */ /* 0x000fe200078e0204 */
[----:B------:R-:W-:Y:S02]  /*8900*/  SEL R51, R7, R6, P0 ;  /* 0x0000000607337207 */ /* 0x000fe40000000000 */
[----:B------:R-:W-:Y:S02]  /*8910*/  SEL R54, R6, R7, P0 ;  /* 0x0000000706367207 */ /* 0x000fe40000000000 */
[----:B------:R-:W-:Y:S02]  /*8920*/  IADD3 R9, P5, R12, 0x20, RZ ;  /* 0x000000200c097810 */ /* 0x000fe40007fbe0ff */
[----:B------:R-:W-:-:S02]  /*8930*/  F2FP.BF16.F32.PACK_AB R27, R108, R27 ;  /* 0x0000001b6c1b723e */ /* 0x000fc400000010ff */
[----:B------:R-:W-:Y:S02]  /*8940*/  LOP3.LUT R6, R9, 0x180, RZ, 0xc0, !PT ;  /* 0x0000018009067812 */ /* 0x000fe400078ec0ff */
[----:B------:R-:W-:Y:S02]  /*8950*/  F2FP.BF16.F32.PACK_AB R28, R109, R28 ;  /* 0x0000001c6d1c723e */ /* 0x000fe400000010ff */
[----:B------:R-:W-:Y:S02]  /*8960*/  SEL R37, R35, R36, P0 ;  /* 0x0000002423257207 */ /* 0x000fe40000000000 */
[----:B------:R-:W-:Y:S02]  /*8970*/  SEL R36, R36, R35, P0 ;  /* 0x0000002324247207 */ /* 0x000fe40000000000 */
[----:B------:R-:W-:Y:S02]  /*8980*/  F2FP.BF16.F32.PACK_AB R21, R116, R21 ;  /* 0x000000157415723e */ /* 0x000fe400000010ff */
[----:B------:R-:W-:-:S02]  /*8990*/  F2FP.BF16.F32.PACK_AB R24, R117, R24 ;  /* 0x000000187518723e */ /* 0x000fc400000010ff */
[----:B------:R-:W-:Y:S02]  /*89a0*/  SEL R35, R31, R32, P0 ;  /* 0x000000201f237207 */ /* 0x000fe40000000000 */
[----:B------:R-:W-:Y:S02]  /*89b0*/  F2FP.BF16.F32.PACK_AB R33, R94, R33 ;  /* 0x000000215e21723e */ /* 0x000fe400000010ff */
[----:B------:R-:W-:Y:S02]  /*89c0*/  F2FP.BF16.F32.PACK_AB R34, R95, R34 ;  /* 0x000000225f22723e */ /* 0x000fe400000010ff */
[----:B------:R-:W-:Y:S02]  /*89d0*/  SEL R32, R32, R31, P0 ;  /* 0x0000001f20207207 */ /* 0x000fe40000000000 */
[----:B------:R-:W-:Y:S02]  /*89e0*/  SHF.R.U64 R6, R6, 0x3, RZ ;  /* 0x0000000306067819 */ /* 0x000fe400000012ff */
[----:B------:R-:W-:-:S02]  /*89f0*/  F2FP.BF16.F32.PACK_AB R29, R102, R29 ;  /* 0x0000001d661d723e */ /* 0x000fc400000010ff */
[----:B------:R-:W-:Y:S02]  /*8a00*/  F2FP.BF16.F32.PACK_AB R30, R103, R30 ;  /* 0x0000001e671e723e */ /* 0x000fe400000010ff */
[----:B------:R-:W-:Y:S02]  /*8a10*/  SEL R31, R27, R28, P0 ;  /* 0x0000001c1b1f7207 */ /* 0x000fe40000000000 */
[----:B------:R-:W-:Y:S02]  /*8a20*/  IADD3 R10, P3, R12, 0x3020, RZ ;  /* 0x000030200c0a7810 */ /* 0x000fe40007f7e0ff */
[----:B------:R-:W-:Y:S02]  /*8a30*/  F2FP.BF16.F32.PACK_AB R25, R110, R25 ;  /* 0x000000196e19723e */ /* 0x000fe400000010ff */
[----:B------:R-:W-:Y:S02]  /*8a40*/  F2FP.BF16.F32.PACK_AB R26, R111, R26 ;  /* 0x0000001a6f1a723e */ /* 0x000fe400000010ff */
[----:B------:R-:W-:-:S02]  /*8a50*/  SEL R28, R28, R27, P0 ;  /* 0x0000001b1c1c7207 */ /* 0x000fc40000000000 */
[----:B------:R-:W-:Y:S02]  /*8a60*/  SEL R27, R21, R24, P0 ;  /* 0x00000018151b7207 */ /* 0x000fe40000000000 */
[----:B------:R-:W-:Y:S02]  /*8a70*/  SEL R40, R24, R21, P0 ;  /* 0x0000001518287207 */ /* 0x000fe40000000000 */
[----:B------:R-:W-:Y:S02]  /*8a80*/  IADD3 R55, P2, R12, 0x6000, RZ ;  /* 0x000060000c377810 */ /* 0x000fe40007f5e0ff */
[----:B------:R-:W-:Y:S02]  /*8a90*/  SEL R43, R33, R34, P0 ;  /* 0x00000022212b7207 */ /* 0x000fe40000000000 */
[----:B------:R-:W-:Y:S02]  /*8aa0*/  SEL R46, R34, R33, P0 ;  /* 0x00000021222e7207 */ /* 0x000fe40000000000 */
[----:B------:R-:W-:-:S02]  /*8ab0*/  IADD3 R53, P4, R12, 0x3000, RZ ;  /* 0x000030000c357810 */ /* 0x000fc40007f9e0ff */
[----:B------:R-:W-:Y:S02]  /*8ac0*/  LOP3.LUT R24, R6, R9, RZ, 0x3c, !PT ;  /* 0x0000000906187212 */ /* 0x000fe400078e3cff */
[----:B------:R-:W-:Y:S01]  /*8ad0*/  SEL R33, R29, R30, P0 ;  /* 0x0000001e1d217207 */ /* 0x000fe20000000000 */
[----:B------:R-:W-:Y:S01]  /*8ae0*/  IMAD.X R21, RZ, RZ, R13, P4 ;  /* 0x000000ffff157224 */ /* 0x000fe200020e060d */
[----:B------:R-:W-:Y:S02]  /*8af0*/  SEL R48, R30, R29, P0 ;  /* 0x0000001d1e307207 */ /* 0x000fe40000000000 */
[----:B------:R-:W-:Y:S02]  /*8b00*/  IADD3 R57, P1, R12, 0x6020, RZ ;  /* 0x000060200c397810 */ /* 0x000fe40007f3e0ff */
[----:B------:R-:W-:Y:S02]  /*8b10*/  LOP3.LUT R9, R10, 0x180, RZ, 0xc0, !PT ;  /* 0x000001800a097812 */ /* 0x000fe400078ec0ff */
[----:B------:R-:W-:-:S02]  /*8b20*/  SEL R29, R25, R26, P0 ;  /* 0x0000001a191d7207 */ /* 0x000fc40000000000 */
[----:B------:R-:W-:Y:S01]  /*8b30*/  SEL R50, R26, R25, P0 ;  /* 0x000000191a327207 */ /* 0x000fe20000000000 */
[----:B------:R-:W-:Y:S01]  /*8b40*/  IMAD.X R25, RZ, RZ, R13, P5 ;  /* 0x000000ffff197224 */ /* 0x000fe200028e060d */
[----:B------:R-:W-:Y:S02]  /*8b50*/  LOP3.LUT R26, R55, 0x180, RZ, 0xc0, !PT ;  /* 0x00000180371a7812 */ /* 0x000fe400078ec0ff */
[----:B------:R-:W-:Y:S02]  /*8b60*/  LOP3.LUT R6, R53, 0x180, RZ, 0xc0, !PT ;  /* 0x0000018035067812 */ /* 0x000fe400078ec0ff */
[----:B------:R-:W-:Y:S02]  /*8b70*/  F2FP.BF16.F32.PACK_AB R11, R126, R11 ;  /* 0x0000000b7e0b723e */ /* 0x000fe400000010ff */
[----:B------:R-:W-:Y:S02]  /*8b80*/  LOP3.LUT R30, R57, 0x180, RZ, 0xc0, !PT ;  /* 0x00000180391e7812 */ /* 0x000fe400078ec0ff */
[----:B------:R-:W-:-:S02]  /*8b90*/  SHF.R.U64 R9, R9, 0x3, RZ ;  /* 0x0000000309097819 */ /* 0x000fc400000012ff */
[----:B------:R-:W-:Y:S02]  /*8ba0*/  F2FP.BF16.F32.PACK_AB R15, R118, R15 ;  /* 0x0000000f760f723e */ /* 0x000fe400000010ff */
[----:B------:R-:W-:Y:S02]  /*8bb0*/  F2FP.BF16.F32.PACK_AB R20, R119, R20 ;  /* 0x000000147714723e */ /* 0x000fe400000010ff */
[----:B------:R-:W-:Y:S02]  /*8bc0*/  SHF.R.U64 R26, R26, 0x3, RZ ;  /* 0x000000031a1a7819 */ /* 0x000fe400000012ff */
[----:B------:R-:W-:Y:S02]  /*8bd0*/  SHF.R.U64 R6, R6, 0x3, RZ ;  /* 0x0000000306067819 */ /* 0x000fe400000012ff */
[----:B------:R-:W-:Y:S02]  /*8be0*/  SEL R49, R11, R38, P0 ;  /* 0x000000260b317207 */ /* 0x000fe40000000000 */
[----:B------:R-:W-:-:S02]  /*8bf0*/  SHF.R.U64 R30, R30, 0x3, RZ ;  /* 0x000000031e1e7819 */ /* 0x000fc400000012ff */
[----:B------:R-:W-:Y:S02]  /*8c00*/  LOP3.LUT R14, R9, R10, RZ, 0x3c, !PT ;  /* 0x0000000a090e7212 */ /* 0x000fe400078e3cff */
[----:B------:R-:W-:Y:S01]  /*8c10*/  SEL R38, R38, R11, P0 ;  /* 0x0000000b26267207 */ /* 0x000fe20000000000 */
[--C-:B------:R-:W-:Y:S01]  /*8c20*/  IMAD.X R11, RZ, RZ, R13.reuse, P2 ;  /* 0x000000ffff0b7224 */ /* 0x100fe200010e060d */
[----:B------:R-:W-:Y:S02]  /*8c30*/  SEL R45, R15, R20, P0 ;  /* 0x000000140f2d7207 */ /* 0x000fe40000000000 */
[----:B------:R-:W-:Y:S01]  /*8c40*/  SEL R52, R20, R15, P0 ;  /* 0x0000000f14347207 */ /* 0x000fe20000000000 */
[----:B------:R-:W-:Y:S01]  /*8c50*/  IMAD.X R15, RZ, RZ, R13, P3 ;  /* 0x000000ffff0f7224 */ /* 0x000fe200018e060d */
        /* <DEDUP_REMOVED lines=21> */
[----:B------:R-:W3:Y:S01]  /*8db0*/  SHFL.IDX PT, R32, R32, R9, 0x1c1f ;  /* 0x001c1f0920207589 */ /* 0x000ee200000e0000 */
[----:B0-----:R-:W-:-:S02]  /*8dc0*/  SEL R12, R37, R36, P0 ;  /* 0x00000024250c7207 */ /* 0x001fc40000000000 */
[----:B------:R-:W-:Y:S01]  /*8dd0*/  SEL R14, R36, R37, P0 ;  /* 0x00000025240e7207 */ /* 0x000fe20000000000 */
[----:B------:R-:W-:Y:S04]  /*8de0*/  SHFL.IDX PT, R33, R33, R2, 0x1c1f ;  /* 0x001c1f0221217589 */ /* 0x000fe800000e0000 */
[----:B------:R-:W0:Y:S01]  /*8df0*/  SHFL.IDX PT, R48, R48, R9, 0x1c1f ;  /* 0x001c1f0930307589 */ /* 0x000e2200000e0000 */
[----:B-1----:R-:W-:Y:S02]  /*8e00*/  SEL R13, R43, R46, P0 ;  /* 0x0000002e2b0d7207 */ /* 0x002fe40000000000 */
[----:B------:R-:W-:Y:S01]  /*8e10*/  SEL R15, R46, R43, P0 ;  /* 0x0000002b2e0f7207 */ /* 0x000fe20000000000 */
[----:B------:R1:W-:Y:S01]  /*8e20*/  SHFL.IDX PT, R34, R27, R2, 0x1c1f ;  /* 0x001c1f021b227589 */ /* 0x0003e200000e0000 */
[----:B------:R-:W-:Y:S01]  /*8e30*/  MOV R46, R6 ;  /* 0x00000006002e7202 */ /* 0x000fe20000000f00 */
[----:B------:R-:W-:-:S02]  /*8e40*/  IMAD.U32 R6, RZ, RZ, UR6 ;  /* 0x00000006ff067e24 */ /* 0x000fc4000f8e00ff */
[----:B------:R-:W-:Y:S01]  /*8e50*/  SHFL.IDX PT, R10, R29, R2, 0x1c1f ;  /* 0x001c1f021d0a7589 */ /* 0x000fe200000e0000 */
[----:B--2---:R-:W-:Y:S01]  /*8e60*/  SEL R28, R31, R30, P0 ;  /* 0x0000001e1f1c7207 */ /* 0x004fe20000000000 */
[----:B------:R-:W-:Y:S01]  /*8e70*/  IMAD.U32 R7, RZ, RZ, UR7 ;  /* 0x00000007ff077e24 */ /* 0x000fe2000f8e00ff */
[----:B------:R-:W-:Y:S01]  /*8e80*/  SEL R30, R30, R31, P0 ;  /* 0x0000001f1e1e7207 */ /* 0x000fe20000000000 */
[----:B------:R-:W2:Y:S01]  /*8e90*/  SHFL.IDX PT, R11, R40, R9, 0x1c1f ;  /* 0x001c1f09280b7589 */ /* 0x000ea200000e0000 */
[----:B------:R-:W-:-:S03]  /*8ea0*/  ULDC.64 UR6, c[0x0][0xc08] ;  /* 0x0003020000067ab9 */ /* 0x000fc60000000a00 */
[----:B------:R-:W4:Y:S01]  /*8eb0*/  SHFL.IDX PT, R21, R50, R9, 0x1c1f ;  /* 0x001c1f0932157589 */ /* 0x000f2200000e0000 */
[----:B---3--:R-:W-:Y:S02]  /*8ec0*/  SEL R24, R35, R32, P0 ;  /* 0x0000002023187207 */ /* 0x008fe40000000000 */
[----:B------:R-:W-:Y:S01]  /*8ed0*/  SEL R26, R32, R35, P0 ;  /* 0x00000023201a7207 */ /* 0x000fe20000000000 */
[----:B------:R-:W-:Y:S04]  /*8ee0*/  SHFL.IDX PT, R39, R39, R2, 0x1c1f ;  /* 0x001c1f0227277589 */ /* 0x000fe800000e0000 */
[----:B------:R-:W-:Y:S01]  /*8ef0*/  SHFL.IDX PT, R45, R45, R2, 0x1c1f ;  /* 0x001c1f022d2d7589 */ /* 0x000fe200000e0000 */
[----:B0-----:R-:W-:Y:S02]  /*8f00*/  SEL R25, R33, R48, P0 ;  /* 0x0000003021197207 */ /* 0x001fe40000000000 */
[----:B-1----:R-:W-:Y:S01]  /*8f10*/  SEL R27, R48, R33, P0 ;  /* 0x00000021301b7207 */ /* 0x002fe20000000000 */
[----:B------:R-:W0:Y:S04]  /*8f20*/  SHFL.IDX PT, R42, R42, R9, 0x1c1f ;  /* 0x001c1f092a2a7589 */ /* 0x000e2800000e0000 */
[----:B------:R-:W1:Y:S04]  /*8f30*/  SHFL.IDX PT, R52, R52, R9, 0x1c1f ;  /* 0x001c1f0934347589 */ /* 0x000e6800000e0000 */
[----:B------:R-:W-:Y:S01]  /*8f40*/  SHFL.IDX PT, R41, R41, R2, 0x1c1f ;  /* 0x001c1f0229297589 */ /* 0x000fe200000e0000 */
[----:B--2---:R-:W-:-:S02]  /*8f50*/  SEL R32, R34, R11, P0 ;  /* 0x0000000b22207207 */ /* 0x004fc40000000000 */
[----:B------:R-:W-:Y:S01]  /*8f60*/  SEL R34, R11, R34, P0 ;  /* 0x000000220b227207 */ /* 0x000fe20000000000 */
[----:B------:R-:W-:Y:S01]  /*8f70*/  SHFL.IDX PT, R49, R49, R2, 0x1c1f ;  /* 0x001c1f0231317589 */ /* 0x000fe200000e0000 */
[----:B----4-:R-:W-:Y:S02]  /*8f80*/  SEL R29, R10, R21, P0 ;  /* 0x000000150a1d7207 */ /* 0x010fe40000000000 */
[----:B------:R-:W-:Y:S01]  /*8f90*/  SEL R31, R21, R10, P0 ;  /* 0x0000000a151f7207 */ /* 0x000fe20000000000 */
[----:B------:R-:W2:Y:S04]  /*8fa0*/  SHFL.IDX PT, R44, R44, R9, 0x1c1f ;  /* 0x001c1f092c2c7589 */ /* 0x000ea800000e0000 */
[----:B------:R3:W4:Y:S04]  /*8fb0*/  SHFL.IDX PT, R20, R38, R9, 0x1c1f ;  /* 0x001c1f0926147589 */ /* 0x00072800000e0000 */
[----:B------:R-:W-:Y:S01]  /*8fc0*/  SHFL.IDX PT, R51, R51, R2, 0x1c1f ;  /* 0x001c1f0233337589 */ /* 0x000fe200000e0000 */
[----:B0-----:R-:W-:-:S03]  /*8fd0*/  SEL R36, R39, R42, P0 ;  /* 0x0000002a27247207 */ /* 0x001fc60000000000 */
[----:B------:R-:W0:Y:S01]  /*8fe0*/  SHFL.IDX PT, R54, R54, R9, 0x1c1f ;  /* 0x001c1f0936367589 */ /* 0x000e2200000e0000 */
[----:B-1----:R-:W-:Y:S02]  /*8ff0*/  SEL R33, R45, R52, P0 ;  /* 0x000000342d217207 */ /* 0x002fe40000000000 */
[----:B---3--:R-:W-:Y:S01]  /*9000*/  SEL R38, R42, R39, P0 ;  /* 0x000000272a267207 */ /* 0x008fe20000000000 */
[----:B------:R-:W-:Y:S01]  /*9010*/  BAR.SYNC.DEFER_BLOCKING 0x1, 0x180 ;  /* 0x0046000000007b1d */ /* 0x000fe20000010000 */
[----:B------:R-:W-:Y:S01]  /*9020*/  SEL R35, R52, R45, P0 ;  /* 0x0000002d34237207 */ /* 0x000fe20000000000 */
[----:B------:R-:W-:Y:S01]  /*9030*/  UISETP.NE.U32.AND UP1, UPT, UR6, URZ, UPT ;  /* 0x0000003f0600728c */ /* 0x000fe2000bf25070 */
[----:B--2---:R-:W-:Y:S02]  /*9040*/  SEL R40, R41, R44, P0 ;  /* 0x0000002c29287207 */ /* 0x004fe40000000000 */
[----:B------:R-:W-:Y:S01]  /*9050*/  SEL R42, R44, R41, P0 ;  /* 0x000000292c2a7207 */ /* 0x000fe20000000000 */
[----:B------:R-:W-:Y:S01]  /*9060*/  UMOV UR4, URZ ;  /* 0x0000003f00047c82 */ /* 0x000fe20008000000 */
[----:B----4-:R-:W-:Y:S01]  /*9070*/  SEL R37, R49, R20, P0 ;  /* 0x0000001431257207 */ /* 0x010fe20000000000 */
[----:B------:R-:W-:Y:S01]  /*9080*/  ULDC UR8, c[0x0][0xa88] ;  /* 0x0002a20000087ab9 */ /* 0x000fe20000000800 */
[----:B------:R-:W-:Y:S01]  /*9090*/  SEL R39, R20, R49, P0 ;  /* 0x0000003114277207 */ /* 0x000fe20000000000 */
[----:B------:R-:W1:Y:S01]  /*90a0*/  LDC R45, c[0x0][0xbe8] ;  /* 0x0002fa00ff2d7b82 */ /* 0x000e620000000800 */
[----:B0-----:R-:W-:-:S02]  /*90b0*/  SEL R41, R51, R54, P0 ;  /* 0x0000003633297207 */ /* 0x001fc40000000000 */
        /* <DEDUP_REMOVED lines=8> */
[----:B------:R-:W3:Y:S01]  /*9140*/  @P2 LDG.E R2, desc[UR44][R6.64] ;  /* 0x0000002c06022981 */ /* 0x000ee2000c1e1900 */
[----:B------:R-:W-:Y:S01]  /*9150*/  UISETP.NE.AND.EX UP1, UPT, UR7, URZ, UPT, UP1 ;  /* 0x0000003f0700728c */ /* 0x000fe2000bf25310 */
[----:B-1----:R-:W-:Y:S01]  /*9160*/  ISETP.NE.AND P1, PT, R45, 0x1, PT ;  /* 0x000000012d00780c */ /* 0x002fe20003f25270 */
[----:B0-----:R-:W-:-:S04]  /*9170*/  VIADD R12, R17, UR42 ;  /* 0x0000002a110c7c36 */ /* 0x001fc80008000000 */
[----:B------:R-:W-:-:S05]  /*9180*/  PLOP3.LUT P0, PT, PT, PT, UP1, 0x80, 0x0 ;  /* 0x000000000000781c */ /* 0x000fca0003f0f018 */
[----:B------:R-:W-:-:S03]  /*9190*/  @UP1 ULEA UR6, UP2, UR38, UR6, 0x2 ;  /* 0x0000000626061291 */ /* 0x000fc6000f84103f */
[----:B------:R-:W0:Y:S01]  /*91a0*/  @P1 LDC R9, c[0x0][0xbec] ;  /* 0x0002fb00ff091b82 */ /* 0x000e220000000800 */
[----:B------:R-:W-:Y:S02]  /*91b0*/  @UP1 ULEA.HI.X UR7, UR38, UR7, UR39, 0x2, UP2 ;  /* 0x0000000726071291 */ /* 0x000fe400090f1427 */
[----:B------:R-:W-:-:S04]  /*91c0*/  IMAD.U32 R14, RZ, RZ, UR6 ;  /* 0x00000006ff0e7e24 */ /* 0x000fc8000f8e00ff */
[----:B------:R-:W-:Y:S01]  /*91d0*/  IMAD.U32 R15, RZ, RZ, UR7 ;  /* 0x00000007ff0f7e24 */ /* 0x000fe2000f8e00ff */
[----:B------:R-:W1:Y:S01]  /*91e0*/  @P1 LDC R10, c[0x0][0xbf0] ;  /* 0x0002fc00ff0a1b82 */ /* 0x000e620000000800 */
[----:B---3--:R-:W-:Y:S01]  /*91f0*/  @P2 R2UR UR4, R2 ;  /* 0x00000000020422ca */ /* 0x008fe200000e0000 */
[----:B------:R-:W-:-:S06]  /*9200*/  IMAD.U32 R2, RZ, RZ, UR8 ;  /* 0x00000008ff027e24 */ /* 0x000fcc000f8e00ff */
[----:B------:R2:W5:Y:S01]  /*9210*/  @P0 LDG.E R2, desc[UR44][R14.64] ;  /* 0x0000002c0e020981 */ /* 0x000562000c1e1900 */
[----:B01----:R-:W-:Y:S07]  /*9220*/  @P0 BRA `(.L_x_1789) ;  /* 0x0000000000100947 */ /* 0x003fee0003800000 */
[----:B------:R-:W-:Y:S05]  /*9230*/  @!P2 BRA `(.L_x_1789) ;  /* 0x00000000000ca947 */ /* 0x000fea0003800000 */
[----:B------:R-:W3:Y:S04]  /*9240*/  LDG.E R11, desc[UR44][R6.64] ;  /* 0x0000002c060b7981 */ /* 0x000ee8000c1e1900 */
[----:B-----5:R-:W3:Y:S02]  /*9250*/  LDG.E R2, desc[UR44][R6.64+0x4] ;  /* 0x0000042c06027981 */ /* 0x020ee4000c1e1900 */
[----:B---3--:R-:W-:-:S07]  /*9260*/  IMAD.IADD R2, R2, 0x1, -R11 ;  /* 0x0000000102027824 */ /* 0x008fce00078e0a0b */
.L_x_1789:
[----:B------:R-:W-:Y:S01]  /*9270*/  USHF.R.S32.HI UR14, URZ, 0x1f, UR41 ;  /* 0x0000001f3f0e7899 */ /* 0x000fe20008011429 */
[----:B------:R-:W-:Y:S01]  /*9280*/  @P1 IMAD.HI.U32 R7, R12, R9, RZ ;  /* 0x000000090c071227 */ /* 0x000fe200078e00ff */
[----:B------:R-:W-:Y:S01]  /*9290*/  ULDC.64 UR12, c[0x0][0xb90] ;  /* 0x0002e400000c7ab9 */ /* 0x000fe20000000a00 */
[----:B------:R-:W-:Y:S01]  /*92a0*/  USHF.R.S32.HI UR9, URZ, 0x1f, UR4 ;  /* 0x0000001f3f097899 */ /* 0x000fe20008011404 */
[----:B--2---:R-:W0:Y:S01]  /*92b0*/  @P1 LDC R42, c[0x0][0xbec] ;  /* 0x0002fb00ff2a1b82 */ /* 0x004e220000000800 */
[----:B------:R-:W-:Y:S01]  /*92c0*/  UIMAD UR10, UR14, UR12, URZ ;  /* 0x0000000c0e0a72a4 */ /* 0x000fe2000f8e023f */
[----:B------:R-:W-:Y:S01]  /*92d0*/  IMAD.MOV.U32 R6, RZ, RZ, R12 ;  /* 0x000000ffff067224 */ /* 0x000fe200078e000c */
[----:B------:R-:W-:Y:S01]  /*92e0*/  UMOV UR8, UR4 ;  /* 0x0000000400087c82 */ /* 0x000fe20008000000 */
[----:B------:R-:W-:Y:S01]  /*92f0*/  @P1 SHF.R.U32.HI R6, RZ, R10, R7 ;  /* 0x0000000aff061219 */ /* 0x000fe20000011607 */
[----:B------:R-:W-:Y:S01]  /*9300*/  USEL UR39, UR39, URZ, !UP0 ;  /* 0x0000003f27277287 */ /* 0x000fe2000c000000 */
[----:B------:R-:W-:Y:S01]  /*9310*/  IMAD R7, R152, 0x20, R18 ;  /* 0x0000002098077824 */ /* 0x000fe200078e0212 */
[----:B------:R-:W-:Y:S01]  /*9320*/  UIMAD.WIDE.U32 UR6, UR41, UR12, UR8 ;  /* 0x0000000c290672a5 */ /* 0x000fe2000f8e0008 */
[----:B-----5:R-:W-:Y:S01]  /*9330*/  IMAD R43, R2, R45, RZ ;  /* 0x0000002d022b7224 */ /* 0x020fe200078e02ff */
[----:B------:R-:W-:Y:S01]  /*9340*/  UIMAD UR10, UR41, UR13, UR10 ;  /* 0x0000000d290a72a4 */ /* 0x000fe2000f8e020a */
[----:B------:R-:W-:Y:S01]  /*9350*/  IMAD.MOV R10, RZ, RZ, -R6 ;  /* 0x000000ffff0a7224 */ /* 0x000fe200078e0a06 */
[----:B------:R-:W-:Y:S01]  /*9360*/  USEL UR38, UR38, URZ, !UP0 ;  /* 0x0000003f26267287 */ /* 0x000fe2000c000000 */
[----:B------:R-:W-:Y:S01]  /*9370*/  IMAD.WIDE R4, R7, 0x2, R4 ;  /* 0x0000000207047825 */ /* 0x000fe200078e0204 */
[----:B------:R-:W-:Y:S01]  /*9380*/  ULDC.64 UR12, c[0x0][0xb98] ;  /* 0x0002e600000c7ab9 */ /* 0x000fe20000000a00 */
[----:B------:R-:W-:-:S02]  /*9390*/  UIADD3 UR7, UR7, UR10, URZ ;  /* 0x0000000a07077290 */ /* 0x000fc4000fffe03f */
[----:B------:R-:W-:Y:S01]  /*93a0*/  UIMAD UR8, UR39, UR12, URZ ;  /* 0x0000000c270872a4 */ /* 0x000fe2000f8e023f */
[----:B------:R-:W-:Y:S01]  /*93b0*/  IMAD R9, R45, R10, R12 ;  /* 0x0000000a2d097224 */ /* 0x000fe200078e020c */
[----:B------:R-:W-:Y:S01]  /*93c0*/  UIMAD.WIDE.U32 UR6, UR38, UR12, UR6 ;  /* 0x0000000c260672a5 */ /* 0x000fe2000f8e0006 */
[----:B------:R-:W-:Y:S01]  /*93d0*/  IADD3 R12, P2, R4, 0x1800, RZ ;  /* 0x00001800040c7810 */ /* 0x000fe20007f5e0ff */
[----:B------:R-:W-:Y:S01]  /*93e0*/  UIMAD UR8, UR38, UR13, UR8 ;  /* 0x0000000d260872a4 */ /* 0x000fe2000f8e0208 */
[----:B------:R-:W-:Y:S01]  /*93f0*/  SHF.R.S32.HI R10, RZ, 0x1f, R6 ;  /* 0x0000001fff0a7819 */ /* 0x000fe20000011406 */
[----:B------:R-:W-:Y:S01]  /*9400*/  ULDC.64 UR10, c[0x0][0xb88] ;  /* 0x0002e200000a7ab9 */ /* 0x000fe20000000a00 */
[----:B------:R-:W-:Y:S02]  /*9410*/  SHF.R.S32.HI R7, RZ, 0x1f, R9 ;  /* 0x0000001fff077819 */ /* 0x000fe40000011409 */
[----:B------:R-:W-:Y:S01]  /*9420*/  LOP3.LUT R11, R12, 0x180, RZ, 0xc0, !PT ;  /* 0x000001800c0b7812 */ /* 0x000fe200078ec0ff */
[----:B------:R-:W-:Y:S01]  /*9430*/  IMAD.U32 R13, RZ, RZ, UR8 ;  /* 0x00000008ff0d7e24 */ /* 0x000fe2000f8e00ff */
[----:B------:R-:W-:Y:S01]  /*9440*/  IADD3 R6, P0, R6, UR6, RZ ;  /* 0x0000000606067c10 */ /* 0x000fe2000ff1e0ff */
[----:B------:R-:W-:Y:S01]  /*9450*/  IMAD R14, R7, UR10, RZ ;  /* 0x0000000a070e7c24 */ /* 0x000fe2000f8e02ff */
[----:B------:R-:W-:-:S02]  /*9460*/  SHF.R.U64 R11, R11, 0x3, RZ ;  /* 0x000000030b0b7819 */ /* 0x000fc400000012ff */
[----:B------:R-:W-:Y:S01]  /*9470*/  IADD3.X R7, R10, UR7, R13, P0, !PT ;  /* 0x000000070a077c10 */ /* 0x000fe200087fe40d */
[----:B------:R-:W-:Y:S01]  /*9480*/  ULDC.64 UR6, c[0x0][0xb50] ;  /* 0x0002d40000067ab9 */ /* 0x000fe20000000a00 */
[----:B------:R-:W-:Y:S01]  /*9490*/  LOP3.LUT R10, R11, R12, RZ, 0x3c, !PT ;  /* 0x0000000c0b0a7212 */ /* 0x000fe200078e3cff */
[C---:B------:R-:W-:Y:S01]  /*94a0*/  IMAD R11, R9.reuse, UR11, R14 ;  /* 0x0000000b090b7c24 */ /* 0x040fe2000f8e020e */
[C---:B------:R-:W-:Y:S01]  /*94b0*/  IADD3 R33, P6, R4.reuse, 0x3000, RZ ;  /* 0x0000300004217810 */ /* 0x040fe20007fde0ff */
[----:B------:R-:W-:Y:S01]  /*94c0*/  IMAD.WIDE.U32 R6, R9, UR10, R6 ;  /* 0x0000000a09067c25 */ /* 0x000fe2000f8e0006 */
[C---:B------:R-:W-:Y:S01]  /*94d0*/  IADD3 R25, P5, R4.reuse, 0x4800, RZ ;  /* 0x0000480004197810 */ /* 0x040fe20007fbe0ff */
[----:B------:R-:W-:Y:S01]  /*94e0*/  ULDC.64 UR10, c[0x0][0xaa0] ;  /* 0x0002a800000a7ab9 */ /* 0x000fe20000000a00 */
[----:B------:R-:W-:Y:S01]  /*94f0*/  IADD3 R37, P4, R4, 0x6000, RZ ;  /* 0x0000600004257810 */ /* 0x000fe20007f9e0ff */
[----:B------:R-:W-:Y:S01]  /*9500*/  IMAD.IADD R7, R7, 0x1, R11 ;  /* 0x0000000107077824 */ /* 0x000fe200078e020b */
[C---:B------:R-:W-:Y:S01]  /*9510*/  LEA R9, P0, R6.reuse, UR6, 0x2 ;  /* 0x0000000606097c11 */ /* 0x040fe2000f8010ff */
        /* <DEDUP_REMOVED lines=16> */
[----:B------:R-:W-:Y:S02]  /*9620*/  LOP3.LUT R36, R37, 0x180, RZ, 0xc0, !PT ;  /* 0x0000018025247812 */ /* 0x000fe400078ec0ff */
[----:B------:R-:W-:Y:S01]  /*9630*/  LOP3.LUT R13, R4, 0x180, RZ, 0xc0, !PT ;  /* 0x00000180040d7812 */ /* 0x000fe200078ec0ff */
[----:B------:R-:W-:Y:S01]  /*9640*/  UIMAD.WIDE.U32 UR6, UR4, UR10, URZ ;  /* 0x0000000a040672a5 */ /* 0x000fe2000f8e003f */
[----:B------:R-:W-:Y:S01]  /*9650*/  SHF.R.U64 R2, R2, 0x3, RZ ;  /* 0x0000000302027819 */ /* 0x000fe200000012ff */
[----:B------:R-:W-:Y:S01]  /*9660*/  UIMAD UR8, UR4, UR11, UR8 ;  /* 0x0000000b040872a4 */ /* 0x000fe2000f8e0208 */
[----:B------:R-:W-:Y:S01]  /*9670*/  SHF.R.U64 R32, R32, 0x3, RZ ;  /* 0x0000000320207819 */ /* 0x000fe200000012ff */
[----:B------:R-:W-:Y:S01]  /*9680*/  IMAD.X R29, RZ, RZ, R5, P3 ;  /* 0x000000ffff1d7224 */ /* 0x000fe200018e0605 */
[----:B------:R-:W-:Y:S01]  /*9690*/  SHF.R.U64 R24, R24, 0x3, RZ ;  /* 0x0000000318187819 */ /* 0x000fe200000012ff */
[----:B------:R-:W-:Y:S01]  /*96a0*/  ULDC.64 UR10, c[0x0][0xae8] ;  /* 0x0002ba00000a7ab9 */ /* 0x000fe20000000a00 */
[----:B------:R-:W-:-:S02]  /*96b0*/  SHF.R.U64 R36, R36, 0x3, RZ ;  /* 0x0000000324247819 */ /* 0x000fc400000012ff */
[----:B------:R-:W-:Y:S02]  /*96c0*/  SHF.R.U64 R13, R13, 0x3, RZ ;  /* 0x000000030d0d7819 */ /* 0x000fe400000012ff */
[----:B------:R-:W-:Y:S01]  /*96d0*/  LOP3.LUT R28, R2, R7, RZ, 0x3c, !PT ;  /* 0x00000007021c7212 */ /* 0x000fe200078e3cff */
[----:B-1----:R1:W-:Y:S01]  /*96e0*/  @!P2 ST.E desc[UR44][R20.64], R3 ;  /* 0x000000031400a985 */ /* 0x0023e2000c10192c */
[----:B------:R-:W-:Y:S01]  /*96f0*/  IMAD R2, R23, 0x60, R152 ;  /* 0x0000006017027824 */ /* 0x000fe200078e0298 */
        /* <DEDUP_REMOVED lines=10> */
[----:B-1----:R-:W1:Y:S01]  /*97a0*/  @P1 LDC R3, c[0x0][0xbf0] ;  /* 0x0002fc00ff031b82 */ /* 0x002e620000000800 */
[----:B------:R-:W-:Y:S01]  /*97b0*/  IMAD.MOV.U32 R13, RZ, RZ, R5 ;  /* 0x000000ffff0d7224 */ /* 0x000fe200078e0005 */
[----:B------:R-:W-:Y:S01]  /*97c0*/  UIMAD UR4, UR41, UR11, UR4 ;  /* 0x0000000b290472a4 */ /* 0x000fe2000f8e0204 */
[----:B------:R3:W5:Y:S01]  /*97d0*/  LD.E.128 R4, desc[UR44][R10.64] ;  /* 0x0000002c0a047980 */ /* 0x000762000c101d00 */
[----:B------:R-:W-:Y:S01]  /*97e0*/  UIMAD.WIDE.U32 UR6, UR41, UR10, UR6 ;  /* 0x0000000a290672a5 */ /* 0x000fe2000f8e0006 */
[----:B------:R-:W-:-:S02]  /*97f0*/  ULDC.64 UR8, c[0x0][0xaf0] ;  /* 0x0002bc0000087ab9 */ /* 0x000fc40000000a00 */
[----:B------:R-:W5:Y:S01]  /*9800*/  LD.E.128 R12, desc[UR44][R12.64] ;  /* 0x0000002c0c0c7980 */ /* 0x000f62000c101d00 */
[----:B------:R-:W-:-:S03]  /*9810*/  UIADD3 UR7, UR7, UR4, URZ ;  /* 0x0000000407077290 */ /* 0x000fc6000fffe03f */
[----:B------:R-:W5:Y:S01]  /*9820*/  LD.E.128 R32, desc[UR44][R32.64] ;  /* 0x0000002c20207980 */ /* 0x000f62000c101d00 */
[----:B---3--:R-:W-:Y:S01]  /*9830*/  VIADD R11, R2, UR42 ;  /* 0x0000002a020b7c36 */ /* 0x008fe20008000000 */
[----:B------:R-:W-:Y:S02]  /*9840*/  UIMAD UR4, UR39, UR8, URZ ;  /* 0x00000008270472a4 */ /* 0x000fe4000f8e023f */
[----:B------:R-:W5:Y:S01]  /*9850*/  LD.E.128 R24, desc[UR44][R24.64] ;  /* 0x0000002c18187980 */ /* 0x000f62000c101d00 */
[----:B0-----:R-:W-:Y:S01]  /*9860*/  @P1 IMAD.HI.U32 R2, R11, R42, RZ ;  /* 0x0000002a0b021227 */ /* 0x001fe200078e00ff */
[----:B------:R-:W-:Y:S02]  /*9870*/  UIMAD UR4, UR38, UR9, UR4 ;  /* 0x00000009260472a4 */ /* 0x000fe4000f8e0204 */
[----:B------:R-:W5:Y:S01]  /*9880*/  LD.E.128 R36, desc[UR44][R36.64] ;  /* 0x0000002c24247980 */ /* 0x000f62000c101d00 */
[----:B------:R-:W-:Y:S01]  /*9890*/  IMAD.MOV.U32 R9, RZ, RZ, R11 ;  /* 0x000000ffff097224 */ /* 0x000fe200078e000b */
[----:B------:R-:W-:-:S02]  /*98a0*/  UIMAD.WIDE.U32 UR6, UR38, UR8, UR6 ;  /* 0x00000008260672a5 */ /* 0x000fc4000f8e0006 */
[----:B------:R-:W5:Y:S01]  /*98b0*/  LD.E.128 R28, desc[UR44][R28.64] ;  /* 0x0000002c1c1c7980 */ /* 0x000f62000c101d00 */
[----:B-1----:R-:W-:Y:S01]  /*98c0*/  @P1 SHF.R.U32.HI R9, RZ, R3, R2 ;  /* 0x00000003ff091219 */ /* 0x002fe20000011602 */
[----:B------:R-:W-:Y:S01]  /*98d0*/  ULDC.64 UR8, c[0x0][0xae0] ;  /* 0x0002b80000087ab9 */ /* 0x000fe20000000a00 */
[----:B------:R-:W-:Y:S01]  /*98e0*/  UIADD3 UR4, UR7, UR4, URZ ;  /* 0x0000000407047290 */ /* 0x000fe2000fffe03f */
[----:B------:R-:W-:Y:S01]  /*98f0*/  @!PT LDS RZ, [RZ] ;  /* 0x00000000fffff984 */ /* 0x000fe20000000800 */
[----:B------:R-:W-:Y:S01]  /*9900*/  @!PT LDS RZ, [RZ] ;  /* 0x00000000fffff984 */ /* 0x000fe20000000800 */
[----:B------:R-:W-:Y:S01]  /*9910*/  @!PT LDS RZ, [RZ] ;  /* 0x00000000fffff984 */ /* 0x000fe20000000800 */
[----:B------:R-:W-:Y:S01]  /*9920*/  @!PT LDS RZ, [RZ] ;  /* 0x00000000fffff984 */ /* 0x000fe20000000800 */
[----:B------:R0:W-:Y:S06]  /*9930*/  MEMBAR.ALL.CTA ;  /* 0x0000000000007992 */ /* 0x0001ec0000008000 */
[----:B0-----:R-:W0:Y:S01]  /*9940*/  FENCE.VIEW.ASYNC.S ;  /* 0x00000000000073c6 */ /* 0x001e220000000000 */
[--C-:B--2---:R-:W-:Y:S01]  /*9950*/  SHF.R.S32.HI R8, RZ, 0x1f, R9.reuse ;  /* 0x0000001fff087819 */ /* 0x104fe20000011409 */
        /* <DEDUP_REMOVED lines=40> */
.L_x_1791:
[----:B------:R-:W-:Y:S05]  /*9be0*/  BSYNC B1 ;  /* 0x0000000000017941 */ /* 0x000fea0003800000 */
.L_x_1790:
        /* <DEDUP_REMOVED lines=8> */
[C---:B-1-3--:R-:W-:Y:S02]  /*9c70*/  @!P2 LEA R10, P0, R19.reuse, R8, 0x1 ;  /* 0x00000008130aa211 */ /* 0x04afe400078008ff */
        /* <DEDUP_REMOVED lines=10> */
.L_x_1788:
        /* <DEDUP_REMOVED lines=35> */
.L_x_1793:
[----:B------:R-:W-:Y:S01]  /*9f50*/  USEL UR38, UR38, URZ, !UP0 ;  /* 0x0000003f26267287 */ /* 0x000fe2000c000000 */
[----:B------:R-:W-:Y:S01]  /*9f60*/  BSSY B1, `(.L_x_1794) ;  /* 0x000002c000017945 */ /* 0x000fe20003800000 */
[----:B------:R-:W-:-:S03]  /*9f70*/  USEL UR39, UR39, URZ, !UP0 ;  /* 0x0000003f27277287 */ /* 0x000fc6000c000000 */
[----:B------:R-:W-:Y:S09]  /*9f80*/  @P1 BRA `(.L_x_1795) ;  /* 0x0000000000a41947 */ /* 0x000ff20003800000 */
        /* <DEDUP_REMOVED lines=41> */
.L_x_1795:
[----:B------:R-:W-:Y:S05]  /*a220*/  BSYNC B1 ;  /* 0x0000000000017941 */ /* 0x000fea0003800000 */
.L_x_1794:
        /* <DEDUP_REMOVED lines=61> */
.L_x_1797:
[----:B------:R-:W-:Y:S05]  /*a600*/  BSYNC B1 ;  /* 0x0000000000017941 */ /* 0x000fea0003800000 */
.L_x_1796:
        /* <DEDUP_REMOVED lines=17> */
.L_x_1792:
[----:B------:R-:W-:Y:S05]  /*a720*/  BSYNC B0 ;  /* 0x0000000000007941 */ /* 0x000fea0003800000 */
.L_x_1787:
[----:B------:R-:W-:Y:S02]  /*a730*/  ULDC UR4, c[0x0][0xc3c] ;  /* 0x00030f0000047ab9 */ /* 0x000fe40000000800 */
[----:B------:R-:W-:-:S13]  /*a740*/  ISETP.GE.AND P0, PT, R47, UR4, PT ;  /* 0x000000042f007c0c */ /* 0x000fda000bf06270 */
[----:B------:R-:W-:Y:S05]  /*a750*/  @!P0 BRA `(.L_x_1798) ;  /* 0xffffff6400948947 */ /* 0x000fea000383ffff */
[----:B------:R-:W-:Y:S05]  /*a760*/  EXIT ;  /* 0x000000000000794d */ /* 0x000fea0003800000 */
.L_x_1748:
[----:B------:R-:W-:-:S08]  /*a770*/  NOP ;  /* 0x0000000000007918 */ /* 0x000fd00000000000 */
[----:B------:R-:W0:-:S00]  /*a780*/  USETMAXREG.DEALLOC.CTAPOOL 0x20 ;  /* 0x00000020000079c8 */ /* 0x000e0000080e0500 */
[----:B0-----:R-:W-:Y:S01]  /*a790*/  LOP3.LUT R2, R0, 0x3, RZ, 0xc0, !PT ;  /* 0x0000000300027812 */ /* 0x001fe200078ec0ff */
[----:B------:R-:W-:-:S05]  /*a7a0*/  IMAD.MOV.U32 R4, RZ, RZ, RZ ;  /* 0x000000ffff047224 */ /* 0x000fca00078e00ff */
[----:B------:R-:W0:Y:S02]  /*a7b0*/  SHFL.IDX PT, R2, R2, RZ, 0x1f ;  /* 0x00001fff02027589 */ /* 0x000e2400000e0000 */
[----:B0-----:R-:W-:-:S04]  /*a7c0*/  ISETP.NE.AND P0, PT, R2, RZ, PT ;  /* 0x000000ff0200720c */ /* 0x001fc80003f05270 */
[----:B------:R-:W-:-:S05]  /*a7d0*/  P2R R2, PR, RZ, 0x1 ;  /* 0x00000001ff027803 */ /* 0x000fca0000000000 */
[----:B------:R0:W-:Y:S04]  /*a7e0*/  STL [R1+0x10], R2 ;  /* 0x0000100201007387 */ /* 0x0001e80000100800 */
        /* <DEDUP_REMOVED lines=10> */
.L_x_1799:
[----:B0-----:R-:W0:Y:S01]  /*a890*/  S2R R2, SR_TID.X ;  /* 0x0000000000027919 */ /* 0x001e220000002100 */
        /* <DEDUP_REMOVED lines=40> */
.L_x_1805:
        /* <DEDUP_REMOVED lines=14> */
.L_x_1804:
[----:B------:R-:W-:Y:S05]  /*ac00*/  BSYNC B0 ;  /* 0x0000000000007941 */ /* 0x000fea0003800000 */
.L_x_1803:
        /* <DEDUP_REMOVED lines=21> */
.L_x_1801:
        /* <DEDUP_REMOVED lines=25> */
.L_x_1806:
        /* <DEDUP_REMOVED lines=57> */
.L_x_1802:
[----:B------:R-:W-:Y:S01]  /*b280*/  IMAD.MOV.U32 R24, RZ, RZ, R7 ;  /* 0x000000ffff187224 */ /* 0x000fe200078e0007 */
[----:B------:R-:W-:Y:S01]  /*b290*/  UMOV UR36, URZ ;  /* 0x0000003f00247c82 */ /* 0x000fe20008000000 */
[----:B------:R-:W-:-:S07]  /*b2a0*/  IMAD.MOV.U32 R25, RZ, RZ, RZ ;  /* 0x000000ffff197224 */ /* 0x000fce00078e00ff */
.L_x_1807:
        /* <DEDUP_REMOVED lines=10> */
.L_x_1800:
        /* <DEDUP_REMOVED lines=58> */
.L_x_1881:
[----:B------:R-:W-:Y:S01]  /*b6f0*/  ULDC.64 UR4, c[0x0][0xc88] ;  /* 0x0003220000047ab9 */ /* 0x000fe20000000a00 */
[----:B------:R-:W-:Y:S01]  /*b700*/  ULDC.64 UR6, c[0x0][0xa18] ;  /* 0x0002860000067ab9 */ /* 0x000fe20000000a00 */
[----:B------:R-:W-:-:S06]  /*b710*/  UIMAD.WIDE UR4, UR43, 0x4, UR4 ;  /* 0x000000042b0478a5 */ /* 0x000fcc000f8e0204 */
[----:B0-----:R-:W-:Y:S02]  /*b720*/  IMAD.U32 R2, RZ, RZ, UR4 ;  /* 0x00000004ff027e24 */ /* 0x001fe4000f8e00ff */
[----:B------:R-:W-:Y:S01]  /*b730*/  IMAD.U32 R3, RZ, RZ, UR5 ;  /* 0x00000005ff037e24 */ /* 0x000fe2000f8e00ff */
[----:B------:R-:W-:Y:S01]  /*b740*/  UISETP.NE.U32.AND UP0, UPT, UR6, URZ, UPT ;  /* 0x0000003f0600728c */ /* 0x000fe2000bf05070 */
[----:B------:R-:W-:Y:S01]  /*b750*/  ULDC UR8, c[0x0][0x288] ;  /* 0x0000a20000087ab9 */ /* 0x000fe20000000800 */
[----:B------:R-:W-:Y:S02]  /*b760*/  ULDC.64 UR4, c[0x0][0xa28] ;  /* 0x00028a0000047ab9 */ /* 0x000fe40000000a00 */
[----:B------:R-:W2:Y:S01]  /*b770*/  LDG.E R2, desc[UR44][R2.64] ;  /* 0x0000002c02027981 */ /* 0x000ea2000c1e1900 */
[----:B------:R-:W-:Y:S01]  /*b780*/  UISETP.NE.AND.EX UP0, UPT, UR7, URZ, UPT, UP0 ;  /* 0x0000003f0700728c */ /* 0x000fe2000bf05300 */
[----:B------:R-:W-:Y:S01]  /*b790*/  IMAD.U32 R0, RZ, RZ, UR8 ;  /* 0x00000008ff007e24 */ /* 0x000fe2000f8e00ff */
[----:B------:R-:W-:-:S04]  /*b7a0*/  UISETP.NE.U32.AND UP1, UPT, UR4, URZ, UPT ;  /* 0x0000003f0400728c */ /* 0x000fc8000bf25070 */
[----:B------:R-:W-:Y:S01]  /*b7b0*/  PLOP3.LUT P3, PT, PT, PT, UP0, 0x80, 0x0 ;  /* 0x000000000000781c */ /* 0x000fe20003f6f008 */
[----:B------:R-:W-:-:S06]  /*b7c0*/  UISETP.NE.AND.EX UP1, UPT, UR5, URZ, UPT, UP1 ;  /* 0x0000003f0500728c */ /* 0x000fcc000bf25310 */
        /* <DEDUP_REMOVED lines=8> */
[----:B------:R-:W-:Y:S01]  /*b850*/  IMAD.U32 R2, RZ, RZ, UR6 ;  /* 0x00000006ff027e24 */ /* 0x000fe2000f8e00ff */
[----:B------:R-:W-:-:S03]  /*b860*/  @UP1 ULEA.HI.X UR5, UR46, UR5, UR48, 0x2, UP2 ;  /* 0x000000052e051291 */ /* 0x000fc600090f1430 */
[----:B------:R-:W-:Y:S01]  /*b870*/  IMAD.U32 R3, RZ, RZ, UR7 ;  /* 0x00000007ff037e24 */ /* 0x000fe2000f8e00ff */
[----:B------:R-:W-:-:S04]  /*b880*/  ULDC.64 UR6, c[0x0][0xa08] ;  /* 0x0002820000067ab9 */ /* 0x000fc80000000a00 */
[----:B------:R0:W2:Y:S01]  /*b890*/  @P3 LDG.E R0, desc[UR44][R2.64] ;  /* 0x0000002c02003981 */ /* 0x0000a2000c1e1900 */
[----:B------:R-:W-:Y:S01]  /*b8a0*/  ISETP.NE.U32.AND P1, PT, RZ, UR6, PT ;  /* 0x00000006ff007c0c */ /* 0x000fe2000bf25070 */
[----:B------:R-:W-:Y:S01]  /*b8b0*/  UIADD3 UR6, UP1, UR47, UR6, URZ ;  /* 0x000000062f067290 */ /* 0x000fe2000ff3e03f */
[----:B0-----:R-:W-:Y:S02]  /*b8c0*/  IMAD.U32 R2, RZ, RZ, UR4 ;  /* 0x00000004ff027e24 */ /* 0x001fe4000f8e00ff */
[----:B------:R-:W-:Y:S01]  /*b8d0*/  IMAD.U32 R3, RZ, RZ, UR5 ;  /* 0x00000005ff037e24 */ /* 0x000fe2000f8e00ff */
[----:B------:R-:W-:Y:S02]  /*b8e0*/  ULDC.64 UR4, c[0x0][0xa00] ;  /* 0x0002800000047ab9 */ /* 0x000fe40000000a00 */
[----:B------:R-:W-:Y:S01]  /*b8f0*/  ISETP.NE.U32.AND P0, PT, RZ, UR4, PT ;  /* 0x00000004ff007c0c */ /* 0x000fe2000bf05070 */
[----:B------:R-:W-:Y:S01]  /*b900*/  UIADD3 UR4, UP0, UR47, UR4, URZ ;  /* 0x000000042f047290 */ /* 0x000fe2000ff1e03f */
[----:B------:R-:W-:-:S02]  /*b910*/  ISETP.NE.AND.EX P1, PT, RZ, UR7, PT, P1 ;  /* 0x00000007ff007c0c */ /* 0x000fc4000bf25310 */
[----:B------:R-:W-:Y:S01]  /*b920*/  ISETP.NE.AND.EX P0, PT, RZ, UR5, PT, P0 ;  /* 0x00000005ff007c0c */ /* 0x000fe2000bf05300 */
[----:B------:R-:W-:Y:S02]  /*b930*/  UIADD3.X UR5, UR49, UR5, URZ, UP0, !UPT ;  /* 0x0000000531057290 */ /* 0x000fe400087fe43f */
[----:B------:R-:W-:Y:S01]  /*b940*/  UIADD3.X UR7, UR49, UR7, URZ, UP1, !UPT ;  /* 0x0000000731077290 */ /* 0x000fe20008ffe43f */
[----:B-1----:R-:W-:-:S05]  /*b950*/  IMAD.U32 R4, RZ, RZ, UR6 ;  /* 0x00000006ff047e24 */ /* 0x002fca000f8e00ff */
[----:B------:R-:W-:-:S05]  /*b960*/  IMAD.U32 R5, RZ, RZ, UR7 ;  /* 0x00000007ff057e24 */ /* 0x000fca000f8e00ff */
[----:B------:R-:W5:Y:S04]  /*b970*/  @P1 LDG.E R6, desc[UR44][R4.64] ;  /* 0x0000002c04061981 */ /* 0x000f68000c1e1900 */
[----:B--2---:R0:W-:Y:S01]  /*b980*/  STL [R1+0x8], R0 ;  /* 0x0000080001007387 */ /* 0x0041e20000100800 */
[----:B------:R-:W-:-:S03]  /*b990*/  IMAD.MOV.U32 R9, RZ, RZ, R0 ;  /* 0x000000ffff097224 */ /* 0x000fc600078e0000 */
[----:B0-----:R0:W2:Y:S02]  /*b9a0*/  @P2 LDG.E R0, desc[UR44][R2.64] ;  /* 0x0000002c02002981 */ /* 0x0010a4000c1e1900 */
[----:B0-----:R-:W-:Y:S02]  /*b9b0*/  IMAD.U32 R2, RZ, RZ, UR4 ;  /* 0x00000004ff027e24 */ /* 0x001fe4000f8e00ff */
[----:B------:R-:W-:-:S05]  /*b9c0*/  IMAD.U32 R3, RZ, RZ, UR5 ;  /* 0x00000005ff037e24 */ /* 0x000fca000f8e00ff */
[----:B------:R0:W5:Y:S01]  /*b9d0*/  @P0 LDG.E R8, desc[UR44][R2.64] ;  /* 0x0000002c02080981 */ /* 0x000162000c1e1900 */
[----:B------:R-:W-:Y:S01]  /*b9e0*/  UMOV UR4, URZ ;  /* 0x0000003f00047c82 */ /* 0x000fe20008000000 */
[----:B--2---:R-:W-:Y:S01]  /*b9f0*/  @P2 R2UR UR4, R0 ;  /* 0x00000000000422ca */ /* 0x004fe200000e0000 */
[----:B0-----:R-:W-:-:S14]  /*ba00*/  @P3 BRA `(.L_x_1809) ;  /* 0x0000000000143947 */ /* 0x001fdc0003800000 */
[----:B------:R-:W-:Y:S05]  /*ba10*/  @!P0 BRA `(.L_x_1809) ;  /* 0x0000000000108947 */ /* 0x000fea0003800000 */
[----:B------:R-:W2:Y:S04]  /*ba20*/  LDG.E R7, desc[UR44][R2.64] ;  /* 0x0000002c02077981 */ /* 0x000ea8000c1e1900 */
[----:B------:R-:W2:Y:S02]  /*ba30*/  LDG.E R0, desc[UR44][R2.64+0x4] ;  /* 0x0000042c02007981 */ /* 0x000ea4000c1e1900 */
[----:B--2---:R-:W-:-:S05]  /*ba40*/  IMAD.IADD R9, R0, 0x1, -R7 ;  /* 0x0000000100097824 */ /* 0x004fca00078e0a07 */
[----:B------:R0:W-:Y:S02]  /*ba50*/  STL [R1+0x8], R9 ;  /* 0x0000080901007387 */ /* 0x0001e40000100800 */
.L_x_1809:
[----:B------:R-:W-:Y:S01]  /*ba60*/  ULDC.64 UR6, c[0x0][0x418] ;  /* 0x0001060000067ab9 */ /* 0x000fe20000000a00 */
[----:B------:R-:W-:Y:S01]  /*ba70*/  UMOV UR52, URZ ;  /* 0x0000003f00347c82 */ /* 0x000fe20008000000 */
[----:B------:R-:W-:Y:S01]  /*ba80*/  UISETP.NE.U32.AND UP0, UPT, UR6, URZ, UPT ;  /* 0x0000003f0600728c */ /* 0x000fe2000bf05070 */
[----:B-----5:R-:W-:Y:S01]  /*ba90*/  @P0 R2UR UR52, R8 ;  /* 0x00000000083402ca */ /* 0x020fe200000e0000 */
[----:B------:R-:W-:Y:S01]  /*baa0*/  ULDC.64 UR8, c[0x0][0xa20] ;  /* 0x0002880000087ab9 */ /* 0x000fe20000000a00 */
[----:B------:R-:W-:Y:S01]  /*bab0*/  UMOV UR39, URZ ;  /* 0x0000003f00277c82 */ /* 0x000fe20008000000 */
[----:B------:R-:W-:Y:S01]  /*bac0*/  ISETP.NE.U32.AND P0, PT, RZ, UR8, PT ;  /* 0x00000008ff007c0c */ /* 0x000fe2000bf05070 */
[----:B------:R-:W-:Y:S01]  /*bad0*/  UISETP.NE.AND.EX UP0, UPT, UR7, URZ, UPT, UP0 ;  /* 0x0000003f0700728c */ /* 0x000fe2000bf05300 */
[----:B------:R-:W-:Y:S01]  /*bae0*/  @P1 R2UR UR39, R6 ;  /* 0x00000000062712ca */ /* 0x000fe200000e0000 */
[----:B------:R-:W-:Y:S01]  /*baf0*/  ULDC UR5, c[0x0][0x424] ;  /* 0x0001090000057ab9 */ /* 0x000fe20000000800 */
[----:B------:R-:W-:Y:S01]  /*bb00*/  ISETP.NE.AND.EX P0, PT, RZ, UR9, PT, P0 ;  /* 0x00000009ff007c0c */ /* 0x000fe2000bf05300 */
[----:B------:R-:W-:Y:S01]  /*bb10*/  USEL UR5, UR5, 0x1, UP0 ;  /* 0x0000000105057887 */ /* 0x000fe20008000000 */
[----:B------:R-:W-:Y:S01]  /*bb20*/  IMAD.U32 R22, RZ, RZ, UR46 ;  /* 0x0000002eff167e24 */ /* 0x000fe2000f8e00ff */
[----:B------:R-:W-:-:S02]  /*bb30*/  ULDC UR6, c[0x0][0x2f0] ;  /* 0x0000bc0000067ab9 */ /* 0x000fc40000000800 */
[----:B------:R-:W-:-:S06]  /*bb40*/  UIMAD UR5, UR5, UR6, URZ ;  /* 0x00000006050572a4 */ /* 0x000fcc000f8e023f */
[----:B------:R-:W-:Y:S01]  /*bb50*/  UIADD3 UR39, UR39, UR4, URZ ;  /* 0x0000000427277290 */ /* 0x000fe2000fffe03f */
[----:B------:R-:W-:Y:S01]  /*bb60*/  IMAD.U32 R2, RZ, RZ, UR5 ;  /* 0x00000005ff027e24 */ /* 0x000fe2000f8e00ff */
[----:B------:R-:W-:Y:S10]  /*bb70*/  @!P0 BRA `(.L_x_1810) ;  /* 0x0000000000188947 */ /* 0x000ff40003800000 */
[----:B------:R-:W-:-:S04]  /*bb80*/  UIADD3 UR5, UP0, UR47, UR8, URZ ;  /* 0x000000082f057290 */ /* 0x000fc8000ff1e03f */
[----:B------:R-:W-:Y:S02]  /*bb90*/  UIADD3.X UR6, UR49, UR9, URZ, UP0, !UPT ;  /* 0x0000000931067290 */ /* 0x000fe400087fe43f */
[----:B------:R-:W-:-:S04]  /*bba0*/  IMAD.U32 R2, RZ, RZ, UR5 ;  /* 0x00000005ff027e24 */ /* 0x000fc8000f8e00ff */
[----:B------:R-:W-:-:S05]  /*bbb0*/  IMAD.U32 R3, RZ, RZ, UR6 ;  /* 0x00000006ff037e24 */ /* 0x000fca000f8e00ff */
[----:B------:R1:W5:Y:S01]  /*bbc0*/  LDG.E R2, desc[UR44][R2.64] ;  /* 0x0000002c02027981 */ /* 0x000362000c1e1900 */
[----:B------:R-:W-:Y:S05]  /*bbd0*/  BRA `(.L_x_1811) ;  /* 0x0000000000107947 */ /* 0x000fea0003800000 */
.L_x_1810:
[----:B------:R-:W-:Y:S05]  /*bbe0*/  @!P1 BRA `(.L_x_1811) ;  /* 0x00000000000c9947 */ /* 0x000fea0003800000 */
[----:B------:R-:W2:Y:S04]  /*bbf0*/  LDG.E R3, desc[UR44][R4.64] ;  /* 0x0000002c04037981 */ /* 0x000ea8000c1e1900 */
[----:B------:R-:W2:Y:S02]  /*bc00*/  LDG.E R2, desc[UR44][R4.64+0x4] ;  /* 0x0000042c04027981 */ /* 0x000ea4000c1e1900 */
[----:B--2---:R-:W-:-:S07]  /*bc10*/  IMAD.IADD R2, R2, 0x1, -R3 ;  /* 0x0000000102027824 */ /* 0x004fce00078e0a03 */
.L_x_1811:
[----:B------:R-:W2:Y:S01]  /*bc20*/  LDC R0, c[0x0][0x448] ;  /* 0x00011200ff007b82 */ /* 0x000ea20000000800 */
[----:B-----5:R-:W-:Y:S01]  /*bc30*/  VIADD R2, R2, -UR4 ;  /* 0x8000000402027c36 */ /* 0x020fe20008000000 */
[----:B------:R-:W-:Y:S01]  /*bc40*/  BSSY B7, `(.L_x_1812) ;  /* 0x000030d000077945 */ /* 0x000fe20003800000 */
[----:B--2---:R-:W-:Y:S01]  /*bc50*/  ISETP.NE.AND P0, PT, R0, 0x1, PT ;  /* 0x000000010000780c */ /* 0x004fe20003f05270 */
[----:B------:R-:W-:-:S04]  /*bc60*/  IMAD R0, R25, 0xc0, RZ ;  /* 0x000000c019007824 */ /* 0x000fc800078e02ff */
[----:B------:R-:W-:-:S08]  /*bc70*/  VIADD R0, R0, 0xbf ;  /* 0x000000bf00007836 */ /* 0x000fd00000000000 */
[----:B-1----:R-:W1:Y:S08]  /*bc80*/  @P0 LDC R3, c[0x0][0x44c] ;  /* 0x00011300ff030b82 */ /* 0x002e700000000800 */
[----:B------:R-:W2:Y:S01]  /*bc90*/  @P0 LDC R4, c[0x0][0x450] ;  /* 0x00011400ff040b82 */ /* 0x000ea20000000800 */
[----:B-1----:R-:W-:-:S05]  /*bca0*/  @P0 IMAD.HI.U32 R3, R0, R3, RZ ;  /* 0x0000000300030227 */ /* 0x002fca00078e00ff */
[----:B--2---:R-:W-:Y:S02]  /*bcb0*/  @P0 SHF.R.U32.HI R0, RZ, R4, R3 ;  /* 0x00000004ff000219 */ /* 0x004fe40000011603 */
[C---:B------:R-:W-:Y:S01]  /*bcc0*/  IADD3 R3, R2.reuse, 0x80, -R9 ;  /* 0x0000008002037810 */ /* 0x040fe20007ffe809 */
[----:B------:R-:W-:-:S04]  /*bcd0*/  VIADD R2, R2, 0x7f ;  /* 0x0000007f02027836 */ /* 0x000fc80000000000 */
[----:B------:R-:W-:Y:S01]  /*bce0*/  IMAD.IADD R0, R3, 0x1, R0 ;  /* 0x0000000103007824 */ /* 0x000fe200078e0200 */
[----:B------:R-:W-:-:S04]  /*bcf0*/  SHF.R.S32.HI R3, RZ, 0x1f, R2 ;  /* 0x0000001fff037819 */ /* 0x000fc80000011402 */
[----:B------:R-:W-:Y:S02]  /*bd00*/  SHF.R.S32.HI R5, RZ, 0x1f, R0 ;  /* 0x0000001fff057819 */ /* 0x000fe40000011400 */
[----:B------:R-:W-:Y:S02]  /*bd10*/  LEA.HI R3, R3, R2, RZ, 0x7 ;  /* 0x0000000203037211 */ /* 0x000fe400078f38ff */
[----:B------:R-:W-:Y:S02]  /*bd20*/  LEA.HI R5, R5, R0, RZ, 0x7 ;  /* 0x0000000005057211 */ /* 0x000fe400078f38ff */
[----:B------:R-:W-:Y:S02]  /*bd30*/  SHF.R.S32.HI R3, RZ, 0x7, R3 ;  /* 0x00000007ff037819 */ /* 0x000fe40000011403 */
[----:B------:R-:W-:-:S04]  /*bd40*/  SHF.R.S32.HI R0, RZ, 0x7, R5 ;  /* 0x00000007ff007819 */ /* 0x000fc80000011405 */
[----:B------:R-:W-:-:S04]  /*bd50*/  VIMNMX R27, R3, R0, PT ;  /* 0x00000000031b7248 */ /* 0x000fc80003fe0100 */
[----:B------:R-:W-:-:S13]  /*bd60*/  ISETP.GT.AND P0, PT, R27, RZ, PT ;  /* 0x000000ff1b00720c */ /* 0x000fda0003f04270 */
[----:B------:R-:W-:Y:S05]  /*bd70*/  @P0 BRA `(.L_x_1813) ;  /* 0x0000000000440947 */ /* 0x000fea0003800000 */
[----:B------:R-:W1:Y:S02]  /*bd80*/  S2R R6, SR_TID.X ;  /* 0x0000000000067919 */ /* 0x000e640000002100 */
[----:B-1----:R-:W-:-:S04]  /*bd90*/  LOP3.LUT R6, R6, 0x7f, RZ, 0xc0, !PT ;  /* 0x0000007f06067812 */ /* 0x002fc800078ec0ff */
[----:B------:R-:W-:-:S13]  /*bda0*/  ISETP.NE.AND P0, PT, R6, RZ, PT ;  /* 0x000000ff0600720c */ /* 0x000fda0003f05270 */
[----:B------:R-:W-:Y:S05]  /*bdb0*/  @P0 BRA `(.L_x_1814) ;  /* 0x0000002c00d40947 */ /* 0x000fea0003800000 */
[----:B------:R-:W1:Y:S01]  /*bdc0*/  S2R R5, SR_LANEID ;  /* 0x0000000000057919 */ /* 0x000e620000000000 */
        /* <DEDUP_REMOVED lines=12> */
.L_x_1813:
        /* <DEDUP_REMOVED lines=20> */
.L_x_1816:
[----:B------:R-:W-:Y:S05]  /*bfd0*/  BSYNC B6 ;  /* 0x0000000000067941 */ /* 0x000fea0003800000 */
.L_x_1815:
[----:B------:R-:W-:Y:S01]  /*bfe0*/  VIADD R0, R17, 0x9000 ;  /* 0x0000900011007836 */ /* 0x000fe20000000000 */
[----:B------:R-:W-:Y:S04]  /*bff0*/  BSSY B6, `(.L_x_1817) ;  /* 0x0000014000067945 */ /* 0x000fe80003800000 */
[----:B------:R-:W-:-:S04]  /*c000*/  LOP3.LUT P0, RZ, R0, 0x9f, RZ, 0xc0, !PT ;  /* 0x0000009f00ff7812 */ /* 0x000fc8000780c0ff */
[----:B------:R-:W-:-:S09]  /*c010*/  P2R R16, PR, RZ, 0x1 ;  /* 0x00000001ff107803 */ /* 0x000fd20000000000 */
        /* <DEDUP_REMOVED lines=17> */
.L_x_1818:
[----:B------:R-:W-:Y:S05]  /*c130*/  BSYNC B6 ;  /* 0x0000000000067941 */ /* 0x000fea0003800000 */
.L_x_1817:
        /* <DEDUP_REMOVED lines=20> */
.L_x_1820:
[----:B------:R-:W-:Y:S05]  /*c280*/  BSYNC B6 ;  /* 0x0000000000067941 */ /* 0x000fea0003800000 */
.L_x_1819:
[----:B------:R-:W-:Y:S01]  /*c290*/  ISETP.NE.AND P6, PT, R16, RZ, PT ;  /* 0x000000ff1000720c */ /* 0x000fe20003fc5270 */
[----:B------:R-:W-:-:S12]  /*c2a0*/  BSSY B6, `(.L_x_1821) ;  /* 0x0000012000067945 */ /* 0x000fd80003800000 */
        /* <DEDUP_REMOVED lines=17> */
.L_x_1822:
[----:B------:R-:W-:Y:S05]  /*c3c0*/  BSYNC B6 ;  /* 0x0000000000067941 */ /* 0x000fea0003800000 */
.L_x_1821:
        /* <DEDUP_REMOVED lines=8> */
[----:B------:R-:W1:Y:S01]  /*c450*/  S2R R16, SR_TID.X ;  /* 0x0000000000107919 */ /* 0x000e620000002100 */
[----:B------:R-:W-:-:S03]  /*c460*/  ULDC.64 UR4, c[0x0][0xa08] ;  /* 0x0002820000047ab9 */ /* 0x000fc60000000a00 */
[----:B------:R2:W3:Y:S02]  /*c470*/  @P0 LDG.E R22, desc[UR44][R2.64] ;  /* 0x0000002c02160981 */ /* 0x0004e4000c1e1900 */
[----:B--2---:R-:W2:Y:S01]  /*c480*/  LDC.64 R2, c[0x0][0x418] ;  /* 0x00010600ff027b82 */ /* 0x004ea20000000a00 */
[----:B-1----:R-:W-:-:S04]  /*c490*/  SHF.R.U32.HI R20, RZ, 0x5, R16 ;  /* 0x00000005ff147819 */ /* 0x002fc80000011610 */
[----:B------:R-:W-:Y:S02]  /*c4a0*/  LOP3.LUT R20, R20, 0x3, RZ, 0xc0, !PT ;  /* 0x0000000314147812 */ /* 0x000fe400078ec0ff */
[----:B--2---:R-:W-:Y:S01]  /*c4b0*/  LOP3.LUT P0, RZ, R2, UR4, RZ, 0xfc, !PT ;  /* 0x0000000402ff7c12 */ /* 0x004fe2000f80fcff */
[----:B------:R-:W-:-:S03]  /*c4c0*/  UMOV UR4, 0xffffffff ;  /* 0xffffffff00047882 */ /* 0x000fc60000000000 */
[----:B------:R-:W-:Y:S02]  /*c4d0*/  LOP3.LUT P0, RZ, R3, UR5, RZ, 0xfc, P0 ;  /* 0x0000000503ff7c12 */ /* 0x000fe4000800fcff */
[----:B---3--:R-:W-:Y:S02]  /*c4e0*/  SHF.R.S32.HI R23, RZ, 0x1f, R22 ;  /* 0x0000001fff177819 */ /* 0x008fe40000011416 */
[----:B------:R-:W-:Y:S01]  /*c4f0*/  SEL R16, R22, RZ, !P0 ;  /* 0x000000ff16107207 */ /* 0x000fe20004000000 */
[----:B------:R-:W-:Y:S08]  /*c500*/  BRA.DIV UR4, `(.L_x_1823) ;  /* 0x0000003a04ac7947 */ /* 0x000ff0000b800000 */
[----:B------:R1:W2:Y:S02]  /*c510*/  SHFL.IDX PT, R14, R20, RZ, 0x1f ;  /* 0x00001fff140e7589 */ /* 0x0002a400000e0000 */
.L_x_1900:
[----:B--2---:R-:W-:Y:S02]  /*c520*/  ISETP.NE.AND P0, PT, R14, RZ, PT ;  /* 0x000000ff0e00720c */ /* 0x004fe40003f05270 */
[----:B------:R-:W-:-:S04]  /*c530*/  PLOP3.LUT P1, PT, PT, PT, PT, 0x8, 0x0 ;  /* 0x000000000000781c */ /* 0x000fc80003f2e170 */
[----:B------:R-:W-:-:S07]  /*c540*/  P2R R26, PR, RZ, 0x2 ;  /* 0x00000002ff1a7803 */ /* 0x000fce0000000000 */
[----:B------:R-:W-:Y:S05]  /*c550*/  @P0 BRA `(.L_x_1824) ;  /* 0x0000000400b00947 */ /* 0x000fea0003800000 */
[----:B------:R-:W-:Y:S01]  /*c560*/  UMOV UR4, 0xffffffff ;  /* 0xffffffff00047882 */ /* 0x000fe20000000000 */
[----:B------:R-:W-:Y:S02]  /*c570*/  VIADD R0, R27, 0xffffffff ;  /* 0xffffffff1b007836 */ /* 0x000fe40000000000 */
[----:B------:R-:W-:Y:S05]  /*c580*/  BRA.DIV UR4, `(.L_x_1825) ;  /* 0x0000003a04ac7947 */ /* 0x000fea000b800000 */
[----:B------:R-:W-:-:S13]  /*c590*/  ELECT P6, URZ, PT ;  /* 0x00000000003f782f */ /* 0x000fda00038c0000 */
.L_x_1903:
        /* <DEDUP_REMOVED lines=10> */
[----:B------:R-:W-:-:S05]  /*c640*/  @P0 SHF.R.U32.HI R4, RZ, R5, R7 ;  /* 0x00000005ff040219 */ /* 0x000fca0000011607 */
[----:B------:R-:W-:-:S04]  /*c650*/  IMAD.MOV R5, RZ, RZ, -R4 ;  /* 0x000000ffff057224 */ /* 0x000fc800078e0a04 */
[----:B------:R-:W-:Y:S01]  /*c660*/  IMAD R0, R6, R5, R0 ;  /* 0x0000000506007224 */ /* 0x000fe200078e0200 */
[--C-:B------:R-:W-:Y:S01]  /*c670*/  SHF.R.S32.HI R5, RZ, 0x1f, R4.reuse ;  /* 0x0000001fff057819 */ /* 0x100fe20000011404 */
[----:B------:R-:W-:Y:S02]  /*c680*/  IMAD R6, R23, UR4, RZ ;  /* 0x0000000417067c24 */ /* 0x000fe4000f8e02ff */
[----:B------:R-:W-:-:S04]  /*c690*/  IMAD.WIDE.U32 R4, R22, UR4, R4 ;  /* 0x0000000416047c25 */ /* 0x000fc8000f8e0004 */
[----:B------:R-:W-:Y:S01]  /*c6a0*/  IMAD R6, R22, UR5, R6 ;  /* 0x0000000516067c24 */ /* 0x000fe2000f8e0206 */
[----:B------:R-:W-:-:S03]  /*c6b0*/  LEA R2, P0, R4, R2, 0x2 ;  /* 0x0000000204027211 */ /* 0x000fc600078010ff */
[----:B------:R-:W-:-:S05]  /*c6c0*/  IMAD.IADD R6, R5, 0x1, R6 ;  /* 0x0000000105067824 */ /* 0x000fca00078e0206 */
[----:B------:R-:W-:-:S05]  /*c6d0*/  LEA.HI.X R3, R4, R3, R6, 0x2, P0 ;  /* 0x0000000304037211 */ /* 0x000fca00000f1406 */
[----:B------:R2:W5:Y:S02]  /*c6e0*/  LDG.E R16, desc[UR44][R2.64] ;  /* 0x0000002c02107981 */ /* 0x000564000c1e1900 */
.L_x_1826:
[----:B--2---:R-:W2:Y:S01]  /*c6f0*/  S2R R2, SR_TID.X ;  /* 0x0000000000027919 */ /* 0x004ea20000002100 */
[----:B------:R-:W-:Y:S01]  /*c700*/  IMAD R3, R18, 0x8, R17 ;  /* 0x0000000812037824 */ /* 0x000fe200078e0211 */
[----:B--2---:R-:W-:Y:S02]  /*c710*/  LOP3.LUT R4, R2, 0x7f, RZ, 0xc0, !PT ;  /* 0x0000007f02047812 */ /* 0x004fe400078ec0ff */
[----:B------:R-:W-:Y:S02]  /*c720*/  SHF.L.U32 R2, R19, 0x1f, RZ ;  /* 0x0000001f13027819 */ /* 0x000fe400000006ff */
[----:B------:R-:W-:Y:S02]  /*c730*/  ISETP.NE.AND P1, PT, R4, RZ, PT ;  /* 0x000000ff0400720c */ /* 0x000fe40003f25270 */
[----:B------:R-:W2:Y:S02]  /*c740*/  SYNCS.PHASECHK.TRANS64.TRYWAIT P0, [R3+URZ+0x19c80], R2 ;  /* 0x019c8002030075a7 */ /* 0x000ea4000800017f */
[----:B--2---:R-:W-:Y:S09]  /*c750*/  @!P0 BRA `(.L_x_1827) ;  /* 0x0000003800588947 */ /* 0x004ff20003800000 */
.L_x_1904:
[----:B------:R-:W-:Y:S05]  /*c760*/  @P1 BRA `(.L_x_1828) ;  /* 0x00000000001c1947 */ /* 0x000fea0003800000 */
[----:B------:R-:W3:Y:S02]  /*c770*/  S2R R4, SR_TID.X ;  /* 0x0000000000047919 */ /* 0x000ee40000002100 */
[----:B---3--:R-:W-:Y:S01]  /*c780*/  LOP3.LUT R5, R4, 0x1f, RZ, 0xc0, !PT ;  /* 0x0000001f04057812 */ /* 0x008fe200078ec0ff */
[----:B------:R-:W-:-:S03]  /*c790*/  IMAD.MOV.U32 R4, RZ, RZ, 0x3000 ;  /* 0x00003000ff047424 */ /* 0x000fc600078e00ff */
[----:B------:R-:W-:Y:S01]  /*c7a0*/  ISETP.NE.AND P0, PT, R5, RZ, PT ;  /* 0x000000ff0500720c */ /* 0x000fe20003f05270 */
[----:B------:R3:W-:-:S12]  /*c7b0*/  SYNCS.ARRIVE.TRANS64 RZ, [R3+URZ+0x19c70], R4 ;  /* 0x019c700403ff79a7 */ /* 0x0007d8000800003f */
[----:B---3--:R-:W-:Y:S05]  /*c7c0*/  @!P0 BRA `(.L_x_1828) ;  /* 0x0000000000048947 */ /* 0x008fea0003800000 */
[----:B------:R-:W-:Y:S01]  /*c7d0*/  BPT.TRAP 0x1 ;  /* 0x000000040000795c */ /* 0x000fe20000300000 */
.L_x_1828:
        /* <DEDUP_REMOVED lines=30> */
.L_x_1905:
        /* <DEDUP_REMOVED lines=8> */
.L_x_1830:
        /* <DEDUP_REMOVED lines=15> */
[----:B------:R-:W-:-:S02]  /*cb30*/  UIADD3 UR25, UR25, 0x19c30, URZ ;  /* 0x00019c3019197890 */ /* 0x000fc4000fffe03f */
[----:B------:R-:W-:Y:S01]  /*cb40*/  UIADD3 UR16, UR8, 0x14800, URZ ;  /* 0x0001480008107890 */ /* 0x000fe2000fffe03f */
[----:B------:R-:W-:Y:S01]  /*cb50*/  P2R R26, PR, RZ, 0x1 ;  /* 0x00000001ff1a7803 */ /* 0x000fe20000000000 */
        /* <DEDUP_REMOVED lines=9> */
[----:B------:R4:W-:Y:S01]  /*cbf0*/  UTMALDG.4D [UR16], [UR4], desc[UR6] ;  /* 0x00000610040075b4 */ /* 0x0009e20008019000 */
[----:B------:R4:W-:Y:S02]  /*cc00*/  UTMALDG.4D [UR8], [UR4], desc[UR6] ;  /* 0x00000608040075b4 */ /* 0x0009e40008019000 */
[----:B----4-:R-:W-:Y:S01]  /*cc10*/  NOP ;  /* 0x0000000000007918 */ /* 0x010fe20000000000 */
.L_x_1824:
[----:B------:R-:W-:Y:S05]  /*cc20*/  WARPSYNC.ALL ;  /* 0x0000000000007948 */ /* 0x000fea0003800000 */
[----:B------:R-:W-:Y:S01]  /*cc30*/  VIADD R0, R17, 0xf000 ;  /* 0x0000f00011007836 */ /* 0x000fe20000000000 */
[----:B------:R-:W-:Y:S01]  /*cc40*/  USHF.R.S32.HI UR4, URZ, 0x1f, UR52 ;  /* 0x0000001f3f047899 */ /* 0x000fe20008011434 */
        /* <DEDUP_REMOVED lines=15> */
[----:B--23--:R-:W-:Y:S01]  /*cd40*/  MOV R2, 0x0 ;  /* 0x0000000000027802 */ /* 0x00cfe20000000f00 */
        /* <DEDUP_REMOVED lines=13> */
[----:B-1----:R-:W-:-:S07]  /*ce20*/  LEPC R20, `(.L_x_1832) ;  /* 0x000000001014794e */ /* 0x002fce0000000000 */
[----:B0-2---:R-:W-:Y:S05]  /*ce30*/  CALL.ABS.NOINC R2 ;  /* 0x0000000002007343 */ /* 0x005fea0003c00000 */
.L_x_1832:
[----:B------:R-:W-:Y:S05]  /*ce40*/  BSYNC B6 ;  /* 0x0000000000067941 */ /* 0x000fea0003800000 */
.L_x_1831:
[----:B------:R-:W4:Y:S01]  /*ce50*/  LDC R8, c[0x0][0x448] ;  /* 0x00011200ff087b82 */ /* 0x000f220000000800 */
[----:B--23--:R-:W1:Y:S01]  /*ce60*/  S2R R2, SR_TID.X ;  /* 0x0000000000027919 */ /* 0x00ce620000002100 */
[----:B------:R-:W-:Y:S01]  /*ce70*/  ULDC.64 UR8, c[0x0][0x2d8] ;  /* 0x0000b60000087ab9 */ /* 0x000fe20000000a00 */
[----:B------:R-:W-:Y:S01]  /*ce80*/  UMOV UR48, UR54 ;  /* 0x0000003600307c82 */ /* 0x000fe20008000000 */
[----:B------:R-:W-:Y:S01]  /*ce90*/  UIMAD UR6, UR47, UR8, URZ ;  /* 0x000000082f0672a4 */ /* 0x000fe2000f8e023f */
[----:B0-----:R-:W0:Y:S01]  /*cea0*/  S2R R9, SR_TID.X ;  /* 0x0000000000097919 */ /* 0x001e220000002100 */
[----:B------:R-:W-:Y:S02]  /*ceb0*/  UIMAD.WIDE.U32 UR4, UR36, UR8, UR48 ;  /* 0x00000008240472a5 */ /* 0x000fe4000f8e0030 */
[----:B------:R-:W-:Y:S01]  /*cec0*/  UIMAD UR6, UR36, UR9, UR6 ;  /* 0x00000009240672a4 */ /* 0x000fe2000f8e0206 */
[----:B------:R-:W2:Y:S01]  /*ced0*/  S2R R21, SR_TID.X ;  /* 0x0000000000157919 */ /* 0x000ea20000002100 */
[----:B------:R-:W-:Y:S01]  /*cee0*/  ULDC.64 UR10, c[0x0][0x280] ;  /* 0x0000a000000a7ab9 */ /* 0x000fe20000000a00 */
[----:B------:R-:W-:Y:S01]  /*cef0*/  ULDC.64 UR8, c[0x0][0x2e0] ;  /* 0x0000b80000087ab9 */ /* 0x000fe20000000a00 */
[----:B------:R-:W-:-:S02]  /*cf00*/  UIADD3 UR5, UR5, UR6, URZ ;  /* 0x0000000605057290 */ /* 0x000fc4000fffe03f */
[----:B------:R-:W-:Y:S02]  /*cf10*/  UIMAD UR6, UR37, UR8, URZ ;  /* 0x00000008250672a4 */ /* 0x000fe4000f8e023f */
[----:B------:R-:W-:Y:S02]  /*cf20*/  UIMAD.WIDE.U32 UR4, UR46, UR8, UR4 ;  /* 0x000000082e0472a5 */ /* 0x000fe4000f8e0004 */
[----:B------:R-:W-:-:S03]  /*cf30*/  UIMAD UR6, UR46, UR9, UR6 ;  /* 0x000000092e0672a4 */ /* 0x000fc6000f8e0206 */
[----:B------:R-:W-:Y:S01]  /*cf40*/  ULDC.64 UR8, c[0x0][0x2c8] ;  /* 0x0000b20000087ab9 */ /* 0x000fe20000000a00 */
[----:B------:R-:W-:Y:S01]  /*cf50*/  UIADD3 UR5, UR5, UR6, URZ ;  /* 0x0000000605057290 */ /* 0x000fe2000fffe03f */
[----:B----4-:R-:W-:Y:S02]  /*cf60*/  ISETP.NE.AND P1, PT, R8, 0x1, PT ;  /* 0x000000010800780c */ /* 0x010fe40003f25270 */
[----:B------:R-:W-:Y:S02]  /*cf70*/  ULDC.64 UR6, c[0x0][0x2d0] ;  /* 0x0000b40000067ab9 */ /* 0x000fe40000000a00 */
[----:B------:R-:W-:Y:S01]  /*cf80*/  IMAD.U32 R5, RZ, RZ, UR6 ;  /* 0x00000006ff057e24 */ /* 0x000fe2000f8e00ff */
[C---:B-1----:R-:W-:Y:S01]  /*cf90*/  LOP3.LUT R20, R2.reuse, 0x7f, RZ, 0xc0, !PT ;  /* 0x0000007f02147812 */ /* 0x042fe200078ec0ff */
[----:B------:R-:W-:-:S07]  /*cfa0*/  IMAD.SHL.U32 R2, R2, 0x40, RZ ;  /* 0x0000004002027824 */ /* 0x000fce00078e00ff */
[----:B------:R-:W1:Y:S01]  /*cfb0*/  @P1 LDC R3, c[0x0][0x44c] ;  /* 0x00011300ff031b82 */ /* 0x000e620000000800 */
[----:B------:R-:W-:Y:S01]  /*cfc0*/  SHF.R.U32.HI R20, RZ, 0x1, R20 ;  /* 0x00000001ff147819 */ /* 0x000fe20000011614 */
[----:B0-----:R-:W-:-:S03]  /*cfd0*/  IMAD.SHL.U32 R9, R9, 0x10, RZ ;  /* 0x0000001009097824 */ /* 0x001fc600078e00ff */
[----:B------:R-:W-:Y:S01]  /*cfe0*/  LOP3.LUT R2, R20, 0x40, R2, 0xf8, !PT ;  /* 0x0000004014027812 */ /* 0x000fe200078ef802 */
[----:B--2---:R-:W-:Y:S01]  /*cff0*/  IMAD.SHL.U32 R20, R21, 0x10, RZ ;  /* 0x0000001015147824 */ /* 0x004fe200078e00ff */
[----:B------:R-:W-:Y:S01]  /*d000*/  LOP3.LUT R9, R9, 0x10, RZ, 0xc0, !PT ;  /* 0x0000001009097812 */ /* 0x000fe200078ec0ff */
[----:B------:R-:W0:Y:S02]  /*d010*/  @P1 LDC R0, c[0x0][0x450] ;  /* 0x00011400ff001b82 */ /* 0x000e240000000800 */
[----:B------:R-:W-:Y:S01]  /*d020*/  IMAD R6, R25, 0xc0, R2 ;  /* 0x000000c019067824 */ /* 0x000fe200078e0202 */
[C---:B------:R-:W-:Y:S02]  /*d030*/  LOP3.LUT R10, R9.reuse, 0x20, RZ, 0xfc, !PT ;  /* 0x00000020090a7812 */ /* 0x040fe400078efcff */
[----:B------:R-:W-:Y:S01]  /*d040*/  LOP3.LUT R20, R20, 0x10, RZ, 0xc0, !PT ;  /* 0x0000001014147812 */ /* 0x000fe200078ec0ff */
[----:B------:R-:W-:Y:S01]  /*d050*/  IMAD.MOV.U32 R2, RZ, RZ, R6 ;  /* 0x000000ffff027224 */ /* 0x000fe200078e0006 */
[----:B------:R-:W-:Y:S01]  /*d060*/  LOP3.LUT R9, R9, 0x40, RZ, 0xfc, !PT ;  /* 0x0000004009097812 */ /* 0x000fe200078efcff */
[----:B-1----:R-:W-:-:S05]  /*d070*/  @P1 IMAD.HI.U32 R3, R6, R3, RZ ;  /* 0x0000000306031227 */ /* 0x002fca00078e00ff */
[----:B0-----:R-:W-:-:S04]  /*d080*/  @P1 SHF.R.U32.HI R2, RZ, R0, R3 ;  /* 0x00000000ff021219 */ /* 0x001fc80000011603 */
[--C-:B------:R-:W-:Y:S01]  /*d090*/  SHF.R.S32.HI R4, RZ, 0x1f, R2.reuse ;  /* 0x0000001fff047819 */ /* 0x100fe20000011402 */
[----:B------:R-:W-:-:S04]  /*d0a0*/  IMAD.MOV R0, RZ, RZ, -R2 ;  /* 0x000000ffff007224 */ /* 0x000fc800078e0a02 */
[----:B------:R-:W-:Y:S02]  /*d0b0*/  IMAD R4, R4, UR6, RZ ;  /* 0x0000000604047c24 */ /* 0x000fe4000f8e02ff */
[----:B------:R-:W-:Y:S02]  /*d0c0*/  IMAD R0, R8, R0, R6 ;  /* 0x0000000008007224 */ /* 0x000fe400078e0206 */
[C---:B------:R-:W-:Y:S02]  /*d0d0*/  IMAD R4, R2.reuse, UR7, R4 ;  /* 0x0000000702047c24 */ /* 0x040fe4000f8e0204 */
[----:B------:R-:W-:-:S04]  /*d0e0*/  IMAD.WIDE.U32 R2, R2, R5, UR4 ;  /* 0x0000000402027e25 */ /* 0x000fc8000f8e0005 */
[----:B------:R-:W-:Y:S01]  /*d0f0*/  IMAD.IADD R3, R3, 0x1, R4 ;  /* 0x0000000103037824 */ /* 0x000fe200078e0204 */
[----:B------:R-:W-:Y:S01]  /*d100*/  SHF.R.S32.HI R4, RZ, 0x1f, R0 ;  /* 0x0000001fff047819 */ /* 0x000fe20000011400 */
[----:B------:R-:W-:Y:S02]  /*d110*/  VIADD R6, R6, 0x80 ;  /* 0x0000008006067836 */ /* 0x000fe40000000000 */
[----:B------:R-:W-:-:S04]  /*d120*/  IMAD.WIDE.U32 R2, R0, UR8, R2 ;  /* 0x0000000800027c25 */ /* 0x000fc8000f8e0002 */
[----:B------:R-:W-:-:S04]  /*d130*/  IMAD R4, R4, UR8, RZ ;  /* 0x0000000804047c24 */ /* 0x000fc8000f8e02ff */
[----:B------:R-:W-:Y:S01]  /*d140*/  IMAD R0, R0, UR9, R4 ;  /* 0x0000000900007c24 */ /* 0x000fe2000f8e0204 */
[----:B------:R-:W-:Y:S02]  /*d150*/  IADD3 R4, P0, R2, UR10, RZ ;  /* 0x0000000a02047c10 */ /* 0x000fe4000ff1e0ff */
[----:B------:R-:W0:Y:S02]  /*d160*/  @P1 LDC R2, c[0x0][0x44c] ;  /* 0x00011300ff021b82 */ /* 0x000e240000000800 */
[----:B------:R-:W-:-:S06]  /*d170*/  IADD3.X R0, R3, UR11, R0, P0, !PT ;  /* 0x0000000b03007c10 */ /* 0x000fcc00087fe400 */
[----:B------:R-:W1:Y:S01]  /*d180*/  @P1 LDC R3, c[0x0][0x450] ;  /* 0x00011400ff031b82 */ /* 0x000e620000000800 */
[----:B0-----:R-:W-:-:S04]  /*d190*/  @P1 IMAD.HI.U32 R7, R6, R2, RZ ;  /* 0x0000000206071227 */ /* 0x001fc800078e00ff */
[----:B------:R-:W-:Y:S01]  /*d1a0*/  IMAD.MOV.U32 R2, RZ, RZ, R6 ;  /* 0x000000ffff027224 */ /* 0x000fe200078e0006 */
[----:B-1----:R-:W-:-:S05]  /*d1b0*/  @P1 SHF.R.U32.HI R2, RZ, R3, R7 ;  /* 0x00000003ff021219 */ /* 0x002fca0000011607 */
[----:B------:R-:W-:-:S04]  /*d1c0*/  IMAD.MOV R3, RZ, RZ, -R2 ;  /* 0x000000ffff037224 */ /* 0x000fc800078e0a02 */
[----:B------:R-:W-:Y:S01]  /*d1d0*/  IMAD R6, R8, R3, R6 ;  /* 0x0000000308067224 */ /* 0x000fe200078e0206 */
[----:B------:R-:W-:-:S05]  /*d1e0*/  SHF.R.S32.HI R3, RZ, 0x1f, R2 ;  /* 0x0000001fff037819 */ /* 0x000fca0000011402 */
[----:B------:R-:W-:-:S04]  /*d1f0*/  IMAD R3, R3, UR6, RZ ;  /* 0x0000000603037c24 */ /* 0x000fc8000f8e02ff */
[C---:B------:R-:W-:Y:S02]  /*d200*/  IMAD R7, R2.reuse, UR7, R3 ;  /* 0x0000000702077c24 */ /* 0x040fe4000f8e0203 */
[----:B------:R-:W-:Y:S01]  /*d210*/  IMAD.WIDE.U32 R2, R2, R5, UR4 ;  /* 0x0000000402027e25 */ /* 0x000fe2000f8e0005 */
[----:B------:R-:W-:Y:S01]  /*d220*/  ULDC UR4, c[0x0][0x2b8] ;  /* 0x0000ae0000047ab9 */ /* 0x000fe20000000800 */
[----:B------:R-:W-:Y:S02]  /*d230*/  SHF.R.S32.HI R5, RZ, 0x1f, R6 ;  /* 0x0000001fff057819 */ /* 0x000fe40000011406 */
[----:B------:R-:W-:Y:S01]  /*d240*/  ISETP.GE.AND P1, PT, R10, UR4, PT ;  /* 0x000000040a007c0c */ /* 0x000fe2000bf26270 */
[----:B------:R-:W-:Y:S01]  /*d250*/  IMAD.IADD R3, R3, 0x1, R7 ;  /* 0x0000000103037824 */ /* 0x000fe200078e0207 */
[----:B------:R0:W5:Y:S01]  /*d260*/  LDL R10, [R1+0x4] ;  /* 0x00000400010a7983 */ /* 0x0001620000100800 */
[----:B------:R-:W-:Y:S01]  /*d270*/  IMAD R5, R5, UR8, RZ ;  /* 0x0000000805057c24 */ /* 0x000fe2000f8e02ff */
[----:B------:R-:W-:Y:S01]  /*d280*/  ISETP.GE.AND P2, PT, R20, UR4, PT ;  /* 0x0000000414007c0c */ /* 0x000fe2000bf46270 */
        /* <DEDUP_REMOVED lines=9> */
[----:B------:R-:W2:Y:S01]  /*d320*/  LDL.LU R2, [R1+0x8] ;  /* 0x0000080001027983 */ /* 0x000ea20000300800 */
[----:B------:R-:W-:-:S03]  /*d330*/  IMAD R25, R25, 0xc0, R21 ;  /* 0x000000c019197824 */ /* 0x000fc600078e0215 */
[----:B------:R-:W0:Y:S04]  /*d340*/  SHFL.IDX PT, R3, R4, RZ, 0x1e1f ;  /* 0x001e1fff04037589 */ /* 0x000e2800000e0000 */
[----:B------:R-:W-:Y:S04]  /*d350*/  SHFL.IDX PT, R4, R4, 0x1, 0x1e1f ;  /* 0x003e1f0004047f89 */ /* 0x000fe800000e0000 */
[----:B------:R-:W-:Y:S04]  /*d360*/  SHFL.IDX PT, R6, R6, RZ, 0x1e1f ;  /* 0x001e1fff06067589 */ /* 0x000fe800000e0000 */
[----:B------:R-:W-:Y:S01]  /*d370*/  SHFL.IDX PT, R14, R5, RZ, 0x1e1f ;  /* 0x001e1fff050e7589 */ /* 0x000fe200000e0000 */
[----:B--2---:R-:W-:-:S03]  /*d380*/  IMAD R7, R2, R8, RZ ;  /* 0x0000000802077224 */ /* 0x004fc600078e02ff */
[----:B------:R-:W1:Y:S02]  /*d390*/  SHFL.IDX PT, R2, R0, RZ, 0x1e1f ;  /* 0x001e1fff00027589 */ /* 0x000e6400000e0000 */
[----:B------:R-:W-:Y:S02]  /*d3a0*/  ISETP.GE.AND P4, PT, R25, R7, PT ;  /* 0x000000071900720c */ /* 0x000fe40003f86270 */
[----:B------:R-:W2:Y:S11]  /*d3b0*/  SHFL.IDX PT, R0, R0, 0x1, 0x1e1f ;  /* 0x003e1f0000007f89 */ /* 0x000eb600000e0000 */
        /* <DEDUP_REMOVED lines=10> */
[----:B------:R-:W-:-:S05]  /*d460*/  @!P4 IADD3 R8, P3, R20, R4, RZ ;  /* 0x000000041408c210 */ /* 0x000fca0007f7e0ff */
[----:B--2---:R-:W-:Y:S02]  /*d470*/  @!P4 IMAD.X R9, RZ, RZ, R0, P3 ;  /* 0x000000ffff09c224 */ /* 0x004fe400018e0600 */
[----:B------:R-:W-:Y:S02]  /*d480*/  @!P4 IMAD.MOV.U32 R2, RZ, RZ, R8 ;  /* 0x000000ffff02c224 */ /* 0x000fe400078e0008 */
[----:B------:R-:W-:-:S05]  /*d490*/  @!P4 IMAD.MOV.U32 R3, RZ, RZ, R9 ;  /* 0x000000ffff03c224 */ /* 0x000fca00078e0009 */
[----:B------:R1:W-:Y:S04]  /*d4a0*/  @!P4 LDGSTS.E.BYPASS.LTC128B.128 [R10+0xf800], desc[UR44][R2.64], !P2 ;  /* 0x0f800000020acfae */ /* 0x0003e8000d101d6c */
[----:B------:R1:W-:Y:S04]  /*d4b0*/  @!P4 LDGSTS.E.BYPASS.LTC128B.128 [R10+0x11000], desc[UR44][R2.64+0x20], !P1 ;  /* 0x11000020020acfae */ /* 0x0003e8000c901d6c */
[----:B------:R1:W-:Y:S02]  /*d4c0*/  @!P4 LDGSTS.E.BYPASS.LTC128B.128 [R10+0x12800], desc[UR44][R2.64+0x40], !P0 ;  /* 0x12800040020acfae */ /* 0x0003e4000c101d6c */
.L_x_1912:
        /* <DEDUP_REMOVED lines=12> */
.L_x_1835:
[----:B------:R-:W-:Y:S05]  /*d590*/  BSYNC B0 ;  /* 0x0000000000007941 */ /* 0x000fea0003800000 */
.L_x_1834:
[----:B------:R-:W-:Y:S01]  /*d5a0*/  NOP ;  /* 0x0000000000007918 */ /* 0x000fe20000000000 */
[----:B------:R-:W-:-:S13]  /*d5b0*/  PLOP3.LUT P0, PT, PT, PT, PT, 0x80, 0x0 ;  /* 0x000000000000781c */ /* 0x000fda0003f0f070 */
.L_x_1836:
[----:B------:R-:W-:Y:S02]  /*d5c0*/  PLOP3.LUT P1, PT, P1, P0, PT, 0xa2, 0x0 ;  /* 0x000000000000781c */ /* 0x000fe40000f21472 */
[----:B------:R-:W-:-:S08]  /*d5d0*/  @P0 R2UR P1, UR4, R17 ;  /* 0x00000000110402ca */ /* 0x000fd00000020000 */
[----:B------:R-:W-:-:S05]  /*d5e0*/  @P0 PLOP3.LUT P0, PT, P1, PT, PT, 0x80, 0x0 ;  /* 0x000000000000081c */ /* 0x000fca0000f0f070 */
[----:B------:R-:W-:Y:S01]  /*d5f0*/  @!P1 SYNCS.ARRIVE.TRANS64.RED.A0T1 RZ, [UR4+0x19c00], RZ ;  /* 0x019c00ffffff99a7 */ /* 0x000fe20008200404 */
[----:B------:R-:W-:Y:S07]  /*d600*/  @!P1 ARRIVES.LDGSTSBAR.64.TRANSCNT [UR4+0x19c00] ;  /* 0x019c0000ff0099b0 */ /* 0x000fee0008000a84 */
[----:B------:R-:W-:Y:S05]  /*d610*/  @P0 BRA.U.ANY `(.L_x_1836) ;  /* 0xfffffffd00e80947 */ /* 0x000fea000393ffff */
[----:B012---:R-:W2:Y:S02]  /*d620*/  LDL.LU R2, [R1+0xc] ;  /* 0x00000c0001027983 */ /* 0x007ea40000300800 */
        /* <DEDUP_REMOVED lines=9> */
[----:B------:R-:W-:Y:S01]  /*d6c0*/  ISETP.GE.AND P1, PT, R27, 0x2, PT ;  /* 0x000000021b00780c */ /* 0x000fe20003f26270 */
[----:B------:R-:W1:Y:S02]  /*d6d0*/  SYNCS.PHASECHK.TRANS64.TRYWAIT P0, [R17+URZ+0x19c20], R0 ;  /* 0x019c2000110075a7 */ /* 0x000e64000800017f */
[----:B01----:R-:W-:Y:S10]  /*d6e0*/  @!P0 BRA `(.L_x_1838) ;  /* 0x0000002c00888947 */ /* 0x003ff40003800000 */
.L_x_1913:
[----:B------:R-:W-:Y:S05]  /*d6f0*/  BSYNC B0 ;  /* 0x0000000000007941 */ /* 0x000fea0003800000 */
.L_x_1837:
[----:B------:R-:W-:Y:S05]  /*d700*/  @!P1 BRA `(.L_x_1839) ;  /* 0x0000000c00f89947 */ /* 0x000fea0003800000 */
[----:B0-----:R-:W-:Y:S02]  /*d710*/  VIADD R0, R27, 0xfffffffe ;  /* 0xfffffffe1b007836 */ /* 0x001fe40000000000 */
[----:B------:R-:W-:Y:S02]  /*d720*/  IMAD.MOV.U32 R6, RZ, RZ, R19 ;  /* 0x000000ffff067224 */ /* 0x000fe400078e0013 */
[----:B------:R-:W-:-:S07]  /*d730*/  IMAD.MOV.U32 R7, RZ, RZ, R18 ;  /* 0x000000ffff077224 */ /* 0x000fce00078e0012 */
.L_x_1863:
[----:B------:R-:W-:Y:S01]  /*d740*/  ISETP.NE.AND P1, PT, R26, RZ, PT ;  /* 0x000000ff1a00720c */ /* 0x000fe20003f25270 */
        /* <DEDUP_REMOVED lines=19> */
[----:B------:R-:W-:-:S04]  /*d880*/  @P0 SHF.R.U32.HI R2, RZ, R3, R4 ;  /* 0x00000003ff020219 */ /* 0x000fc80000011604 */
[--C-:B------:R-:W-:Y:S01]  /*d890*/  SHF.R.S32.HI R3, RZ, 0x1f, R2.reuse ;  /* 0x0000001fff037819 */ /* 0x100fe20000011402 */
[----:B------:R-:W-:-:S04]  /*d8a0*/  IMAD.MOV R8, RZ, RZ, -R2 ;  /* 0x000000ffff087224 */ /* 0x000fc800078e0a02 */
[----:B------:R-:W-:Y:S02]  /*d8b0*/  IMAD R8, R5, R8, R0 ;  /* 0x0000000805087224 */ /* 0x000fe400078e0200 */
[----:B------:R-:W-:Y:S02]  /*d8c0*/  IMAD R5, R23, UR6, RZ ;  /* 0x0000000617057c24 */ /* 0x000fe4000f8e02ff */
[----:B------:R-:W-:-:S04]  /*d8d0*/  IMAD.WIDE.U32 R2, R22, UR6, R2 ;  /* 0x0000000616027c25 */ /* 0x000fc8000f8e0002 */
[----:B------:R-:W-:-:S04]  /*d8e0*/  IMAD R4, R22, UR7, R5 ;  /* 0x0000000716047c24 */ /* 0x000fc8000f8e0205 */
[----:B------:R-:W-:Y:S01]  /*d8f0*/  IMAD.IADD R3, R4, 0x1, R3 ;  /* 0x0000000104037824 */ /* 0x000fe200078e0203 */
[----:B------:R-:W-:-:S04]  /*d900*/  LEA R4, P0, R2, UR4, 0x2 ;  /* 0x0000000402047c11 */ /* 0x000fc8000f8010ff */
[----:B------:R-:W-:-:S05]  /*d910*/  LEA.HI.X R5, R2, UR5, R3, 0x2, P0 ;  /* 0x0000000502057c11 */ /* 0x000fca00080f1403 */
[----:B------:R0:W5:Y:S04]  /*d920*/  LDG.E R16, desc[UR44][R4.64] ;  /* 0x0000002c04107981 */ /* 0x000168000c1e1900 */
.L_x_1842:
        /* <DEDUP_REMOVED lines=8> */
.L_x_1914:
[----:B------:R-:W-:Y:S05]  /*d9b0*/  BSYNC B1 ;  /* 0x0000000000017941 */ /* 0x000fea0003800000 */
.L_x_1843:
        /* <DEDUP_REMOVED lines=9> */
.L_x_1846:
[----:B------:R-:W-:Y:S05]  /*da50*/  BSYNC B1 ;  /* 0x0000000000017941 */ /* 0x000fea0003800000 */
.L_x_1845:
        /* <DEDUP_REMOVED lines=11> */
.L_x_1847:
        /* <DEDUP_REMOVED lines=16> */
.L_x_1848:
        /* <DEDUP_REMOVED lines=16> */
.L_x_1849:
        /* <DEDUP_REMOVED lines=10> */
[----:B------:R-:W1:Y:S01]  /*ddb0*/  SYNCS.PHASECHK.TRANS64.TRYWAIT P0, [R4+URZ+0x19c40], R2 ;  /* 0x019c4002040075a7 */ /* 0x000e62000800017f */
[----:B------:R-:W-:Y:S04]  /*ddc0*/  BSSY B1, `(.L_x_1850) ;  /* 0x0000002000017945 */ /* 0x000fe80003800000 */
[----:B-1----:R-:W-:Y:S05]  /*ddd0*/  @!P0 BRA `(.L_x_1851) ;  /* 0x0000002400f48947 */ /* 0x002fea0003800000 */
.L_x_1915:
[----:B------:R-:W-:Y:S05]  /*dde0*/  BSYNC B1 ;  /* 0x0000000000017941 */ /* 0x000fea0003800000 */
.L_x_1850:
        /* <DEDUP_REMOVED lines=11> */
.L_x_1853:
[----:B------:R-:W-:Y:S05]  /*dea0*/  BSYNC B1 ;  /* 0x0000000000017941 */ /* 0x000fea0003800000 */
.L_x_1852:
        /* <DEDUP_REMOVED lines=8> */
.L_x_1854:
        /* <DEDUP_REMOVED lines=15> */
.L_x_1855:
        /* <DEDUP_REMOVED lines=15> */
.L_x_1856:
        /* <DEDUP_REMOVED lines=10> */
.L_x_1841:
[----:B------:R-:W-:Y:S05]  /*e1b0*/  BSYNC B0 ;  /* 0x0000000000007941 */ /* 0x000fea0003800000 */
.L_x_1840:
[----:B------:R-:W-:-:S06]  /*e1c0*/  UISETP.NE.AND UP0, UPT, UR38, 0x3, UPT ;  /* 0x000000032600788c */ /* 0x000fcc000bf05270 */
[----:B------:R-:W-:-:S13]  /*e1d0*/  PLOP3.LUT P0, PT, PT, PT, UP0, 0x80, 0x0 ;  /* 0x000000000000781c */ /* 0x000fda0003f0f008 */
[----:B------:R-:W-:Y:S05]  /*e1e0*/  @!P0 BRA `(.L_x_1857) ;  /* 0x0000000000048947 */ /* 0x000fea0003800000 */
[----:B------:R-:W-:Y:S01]  /*e1f0*/  BPT.TRAP 0x1 ;  /* 0x000000040000795c */ /* 0x000fe20000300000 */
.L_x_1857:
        /* <DEDUP_REMOVED lines=8> */
.L_x_1916:
[----:B------:R-:W-:Y:S05]  /*e280*/  BSYNC B0 ;  /* 0x0000000000007941 */ /* 0x000fea0003800000 */
.L_x_1858:
[----:B------:R-:W-:Y:S05]  /*e290*/  @!P1 BRA `(.L_x_1860) ;  /* 0x0000000000049947 */ /* 0x000fea0003800000 */
[----:B------:R-:W-:Y:S01]  /*e2a0*/  BPT.TRAP 0x1 ;  /* 0x000000040000795c */ /* 0x000fe20000300000 */
.L_x_1860:
[----:B0-----:R-:W-:Y:S01]  /*e2b0*/  SHF.L.U32 R2, R6, 0x1f, RZ ;  /* 0x0000001f06027819 */ /* 0x001fe200000006ff */
[----:B------:R-:W-:-:S03]  /*e2c0*/  IMAD R10, R7, 0x3000, RZ ;  /* 0x00003000070a7824 */ /* 0x000fc600078e02ff */
[----:B------:R-:W0:Y:S02]  /*e2d0*/  SYNCS.PHASECHK.TRANS64.TRYWAIT P0, [R3+URZ+0x19c60], R2 ;  /* 0x019c6002030075a7 */ /* 0x000e24000800017f */
[----:B0-----:R-:W-:Y:S05]  /*e2e0*/  @!P0 BRA `(.L_x_1861) ;  /* 0x0000002000d88947 */ /* 0x001fea0003800000 */
.L_x_1917:
        /* <DEDUP_REMOVED lines=24> */
[----:B------:R-:W1:Y:S01]  /*e470*/  LDSM.16.MT88.4 R4, [R2+0x9800] ;  /* 0x009800000204783b */ /* 0x000e620000004200 */
[----:B0-----:R-:W-:Y:S02]  /*e480*/  IADD3 R12, R29, 0x3000, R12 ;  /* 0x000030001d0c7810 */ /* 0x001fe40007ffe00c */
[C-C-:B-1----:R-:W-:Y:S02]  /*e490*/  PRMT R8, R4.reuse, 0x6420, R5.reuse ;  /* 0x0000642004087816 */ /* 0x142fe40000000005 */
        /* <DEDUP_REMOVED lines=24> */
.L_x_1862:
[----:B------:R-:W2:Y:S01]  /*e620*/  S2R R2, SR_TID.X ;  /* 0x0000000000027919 */ /* 0x000ea20000002100 */
[----:B-1----:R1:W-:Y:S01]  /*e630*/  SYNCS.ARRIVE.TRANS64.A1T0 RZ, [R3+URZ+0x19c50], RZ ;  /* 0x019c50ff03ff79a7 */ /* 0x0023e2000810003f */
[----:B------:R-:W-:Y:S02]  /*e640*/  IMAD.MOV.U32 R6, RZ, RZ, R19 ;  /* 0x000000ffff067224 */ /* 0x000fe400078e0013 */
[----:B------:R-:W-:Y:S01]  /*e650*/  IMAD.MOV.U32 R7, RZ, RZ, R18 ;  /* 0x000000ffff077224 */ /* 0x000fe200078e0012 */
[----:B--2---:R-:W-:Y:S01]  /*e660*/  LOP3.LUT R2, R2, 0x7f, RZ, 0xc0, !PT ;  /* 0x0000007f02027812 */ /* 0x004fe200078ec0ff */
[----:B------:R-:W-:Y:S03]  /*e670*/  BAR.SYNC.DEFER_BLOCKING 0x2, 0x80 ;  /* 0x0082000000007b1d */ /* 0x000fe60000010000 */
[----:B------:R-:W-:-:S13]  /*e680*/  ISETP.NE.AND P0, PT, R2, RZ, PT ;  /* 0x000000ff0200720c */ /* 0x000fda0003f05270 */
[----:B------:R-:W-:-:S05]  /*e690*/  @!P0 VIADD R2, R3, 0x19c80 ;  /* 0x00019c8003028836 */ /* 0x000fca0000000000 */
[----:B------:R-:W-:-:S04]  /*e6a0*/  @!P0 PRMT R2, RZ, 0x654, R2 ;  /* 0x00000654ff028816 */ /* 0x000fc80000000002 */
[----:B------:R1:W-:Y:S01]  /*e6b0*/  @!P0 SYNCS.ARRIVE.TRANS64.RED.A1T0 RZ, [R2+URZ], RZ ;  /* 0x000000ff02ff89a7 */ /* 0x0003e2000810043f */
[C---:B------:R-:W-:Y:S01]  /*e6c0*/  ISETP.GT.AND P0, PT, R0.reuse, RZ, PT ;  /* 0x000000ff0000720c */ /* 0x040fe20003f04270 */
[----:B------:R-:W-:-:S12]  /*e6d0*/  VIADD R0, R0, 0xffffffff ;  /* 0xffffffff00007836 */ /* 0x000fd80000000000 */
[----:B-1----:R-:W-:Y:S05]  /*e6e0*/  @P0 BRA `(.L_x_1863) ;  /* 0xfffffff000140947 */ /* 0x002fea000383ffff */
.L_x_1839:
[----:B------:R-:W1:Y:S01]  /*e6f0*/  S2R R2, SR_TID.X ;  /* 0x0000000000027919 */ /* 0x000e620000002100 */
[----:B------:R-:W-:Y:S01]  /*e700*/  BSSY B0, `(.L_x_1864) ;  /* 0x0000010000007945 */ /* 0x000fe20003800000 */
[----:B-1----:R-:W-:-:S04]  /*e710*/  LOP3.LUT R2, R2, 0x7f, RZ, 0xc0, !PT ;  /* 0x0000007f02027812 */ /* 0x002fc800078ec0ff */
[----:B------:R-:W-:-:S13]  /*e720*/  ISETP.NE.AND P0, PT, R2, RZ, PT ;  /* 0x000000ff0200720c */ /* 0x000fda0003f05270 */
[----:B------:R-:W-:Y:S05]  /*e730*/  @P0 BRA `(.L_x_1865) ;  /* 0x0000000000300947 */ /* 0x000fea0003800000 */
[----:B------:R-:W1:Y:S01]  /*e740*/  S2R R5, SR_LANEID ;  /* 0x0000000000057919 */ /* 0x000e620000000000 */
[----:B------:R-:W-:Y:S01]  /*e750*/  VOTEU.ANY UR4, UPT, PT ;  /* 0x0000000000047886 */ /* 0x000fe200038e0100 */
[----:B------:R-:W2:Y:S01]  /*e760*/  LDC.64 R2, c[0x0][0xc60] ;  /* 0x00031800ff027b82 */ /* 0x000ea20000000a00 */
[----:B0-----:R-:W1:Y:S02]  /*e770*/  FLO.U32 R0, UR4 ;  /* 0x0000000400007d00 */ /* 0x001e6400080e0000 */
[----:B-1----:R-:W-:-:S06]  /*e780*/  ISETP.EQ.U32.AND P1, PT, R0, R5, PT ;  /* 0x000000050000720c */ /* 0x002fcc0003f22070 */
[----:B------:R-:W2:Y:S07]  /*e790*/  POPC R5, UR4 ;  /* 0x0000000400057d09 */ /* 0x000eae0008000000 */
[----:B--2---:R-:W2:Y:S01]  /*e7a0*/  @P1 ATOMG.E.ADD.STRONG.GPU PT, R3, desc[UR44][R2.64], R5 ;  /* 0x00000005020319a8 */ /* 0x004ea200081ee1ec */
[----:B------:R-:W0:Y:S02]  /*e7b0*/  S2R R4, SR_LTMASK ;  /* 0x0000000000047919 */ /* 0x000e240000003900 */
[----:B0-----:R-:W-:-:S04]  /*e7c0*/  LOP3.LUT R4, R4, UR4, RZ, 0xc0, !PT ;  /* 0x0000000404047c12 */ /* 0x001fc8000f8ec0ff */
[----:B------:R-:W0:Y:S01]  /*e7d0*/  POPC R7, R4 ;  /* 0x0000000400077309 */ /* 0x000e220000000000 */
[----:B--2---:R-:W0:Y:S02]  /*e7e0*/  SHFL.IDX PT, R0, R3, R0, 0x1f ;  /* 0x00001f0003007589 */ /* 0x004e2400000e0000 */
[----:B0-----:R-:W-:-:S07]  /*e7f0*/  IADD3 R24, R0, UR41, R7 ;  /* 0x0000002900187c10 */ /* 0x001fce000fffe007 */
.L_x_1865:
[----:B------:R-:W-:Y:S05]  /*e800*/  BSYNC B0 ;  /* 0x0000000000007941 */ /* 0x000fea0003800000 */
.L_x_1864:
[----:B------:R-:W-:-:S06]  /*e810*/  UISETP.NE.AND UP0, UPT, UR38, 0x3, UPT ;  /* 0x000000032600788c */ /* 0x000fcc000bf05270 */
[----:B------:R-:W-:-:S13]  /*e820*/  PLOP3.LUT P1, PT, PT, PT, UP0, 0x80, 0x0 ;  /* 0x000000000000781c */ /* 0x000fda0003f2f008 */
[----:B------:R-:W-:Y:S05]  /*e830*/  @!P1 BRA `(.L_x_1866) ;  /* 0x0000000000049947 */ /* 0x000fea0003800000 */
[----:B------:R-:W-:Y:S01]  /*e840*/  BPT.TRAP 0x1 ;  /* 0x000000040000795c */ /* 0x000fe20000300000 */
.L_x_1866:
        /* <DEDUP_REMOVED lines=8> */
.L_x_1918:
[----:B------:R-:W-:Y:S05]  /*e8d0*/  BSYNC B0 ;  /* 0x0000000000007941 */ /* 0x000fea0003800000 */
.L_x_1867:
[----:B------:R-:W-:Y:S05]  /*e8e0*/  @!P2 BRA `(.L_x_1869) ;  /* 0x000000000004a947 */ /* 0x000fea0003800000 */
[----:B------:R-:W-:Y:S01]  /*e8f0*/  BPT.TRAP 0x1 ;  /* 0x000000040000795c */ /* 0x000fe20000300000 */
.L_x_1869:
[----:B0-----:R-:W-:-:S04]  /*e900*/  SHF.L.U32 R0, R19, 0x1f, RZ ;  /* 0x0000001f13007819 */ /* 0x001fc800000006ff */
[----:B------:R-:W0:Y:S02]  /*e910*/  SYNCS.PHASECHK.TRANS64.TRYWAIT P1, [R3+URZ+0x19c60], R0 ;  /* 0x019c6000030075a7 */ /* 0x000e24000802017f */
[----:B0-----:R-:W-:Y:S05]  /*e920*/  @!P1 BRA `(.L_x_1870) ;  /* 0x0000001c00709947 */ /* 0x001fea0003800000 */
.L_x_1919:
        /* <DEDUP_REMOVED lines=52> */
.L_x_1871:
[----:B-1----:R-:W-:Y:S01]  /*ec70*/  SYNCS.ARRIVE.TRANS64.A1T0 RZ, [R3+URZ+0x19c50], RZ ;  /* 0x019c50ff03ff79a7 */ /* 0x002fe2000810003f */
[----:B------:R-:W-:Y:S02]  /*ec80*/  @!P0 VIADD R0, R3, 0x19c80 ;  /* 0x00019c8003008836 */ /* 0x000fe40000000000 */
[----:B------:R-:W-:-:S03]  /*ec90*/  VIADD R18, R18, 0x1 ;  /* 0x0000000112127836 */ /* 0x000fc60000000000 */
[----:B------:R-:W-:Y:S01]  /*eca0*/  @!P0 PRMT R0, RZ, 0x654, R0 ;  /* 0x00000654ff008816 */ /* 0x000fe20000000000 */
[----:B------:R-:W-:Y:S06]  /*ecb0*/  BAR.SYNC.DEFER_BLOCKING 0x2, 0x80 ;  /* 0x0082000000007b1d */ /* 0x000fec0000010000 */
[----:B------:R1:W-:Y:S01]  /*ecc0*/  @!P0 SYNCS.ARRIVE.TRANS64.RED.A1T0 RZ, [R0+URZ], RZ ;  /* 0x000000ff00ff89a7 */ /* 0x0003e2000810043f */
[----:B------:R-:W-:-:S04]  /*ecd0*/  ISETP.NE.AND P0, PT, R18, 0x2, PT ;  /* 0x000000021200780c */ /* 0x000fc80003f05270 */
[----:B------:R-:W-:Y:S02]  /*ece0*/  SEL R18, R18, RZ, P0 ;  /* 0x000000ff12127207 */ /* 0x000fe40000000000 */
[----:B-1----:R-:W-:-:S04]  /*ecf0*/  SEL R0, RZ, 0x1, P0 ;  /* 0x00000001ff007807 */ /* 0x002fc80000000000 */
[----:B------:R-:W-:-:S07]  /*ed00*/  LOP3.LUT R19, R19, R0, RZ, 0x3c, !PT ;  /* 0x0000000013137212 */ /* 0x000fce00078e3cff */
.L_x_1814:
[----:B------:R-:W-:Y:S05]  /*ed10*/  BSYNC B7 ;  /* 0x0000000000077941 */ /* 0x000fea0003800000 */
.L_x_1812:
[----:B------:R-:W2:Y:S02]  /*ed20*/  LDL R0, [R1+0x10] ;  /* 0x0000100001007983 */ /* 0x000ea40000100800 */
[----:B--2---:R-:W-:-:S13]  /*ed30*/  ISETP.NE.AND P0, PT, R0, RZ, PT ;  /* 0x000000ff0000720c */ /* 0x004fda0003f05270 */
[----:B------:R-:W-:Y:S05]  /*ed40*/  @!P0 BRA `(.L_x_1872) ;  /* 0x0000000000288947 */ /* 0x000fea0003800000 */
[----:B------:R-:W1:Y:S08]  /*ed50*/  S2UR UR5, SR_CgaCtaId ;  /* 0x00000000000579c3 */ /* 0x000e700000008800 */
[----:B------:R-:W-:Y:S06]  /*ed60*/  BAR.SYNC.DEFER_BLOCKING 0x5, 0x200 ;  /* 0x0148000000007b1d */ /* 0x000fec0000010000 */
[----:B------:R-:W-:-:S02]  /*ed70*/  UMOV UR4, 0x400 ;  /* 0x0000040000047882 */ /* 0x000fc40000000000 */
[----:B-1----:R-:W-:-:S06]  /*ed80*/  ULEA UR4, UR5, UR4, 0x18 ;  /* 0x0000000405047291 */ /* 0x002fcc000f8ec03f */
[----:B------:R-:W-:-:S05]  /*ed90*/  IMAD.U32 R17, RZ, RZ, UR4 ;  /* 0x00000004ff117e24 */ /* 0x000fca000f8e00ff */
[----:B------:R-:W1:Y:S02]  /*eda0*/  LDS.128 R24, [R17+0x19cd0] ;  /* 0x019cd00011187984 */ /* 0x000e640000000c00 */
[----:B-1----:R-:W-:Y:S02]  /*edb0*/  R2UR UR43, R27 ;  /* 0x000000001b2b72ca */ /* 0x002fe400000e0000 */
[----:B------:R-:W-:Y:S01]  /*edc0*/  R2UR UR36, R26 ;  /* 0x000000001a2472ca */ /* 0x000fe200000e0000 */
[----:B------:R-:W-:Y:S06]  /*edd0*/  BAR.ARV 0x4, 0x200 ;  /* 0x0108000000007b1d */ /* 0x000fec0000002000 */
[----:B------:R-:W-:Y:S08]  /*ede0*/  BRA `(.L_x_1873) ;  /* 0x0000000800bc7947 */ /* 0x000ff00003800000 */
.L_x_1872:
[----:B------:R-:W1:Y:S01]  /*edf0*/  S2R R0, SR_TID.X ;  /* 0x0000000000007919 */ /* 0x000e620000002100 */
[----:B------:R-:W-:Y:S01]  /*ee00*/  ULDC UR4, c[0x0][0xc3c] ;  /* 0x00030f0000047ab9 */ /* 0x000fe20000000800 */
[----:B------:R-:W-:Y:S01]  /*ee10*/  IMAD.MOV.U32 R25, RZ, RZ, RZ ;  /* 0x000000ffff197224 */ /* 0x000fe200078e00ff */
[----:B-1----:R-:W-:-:S04]  /*ee20*/  LOP3.LUT R6, R0, 0x1f, RZ, 0xc0, !PT ;  /* 0x0000001f00067812 */ /* 0x002fc800078ec0ff */
        /* <DEDUP_REMOVED lines=35> */
.L_x_1878:
        /* <DEDUP_REMOVED lines=14> */
.L_x_1877:
[----:B------:R-:W-:Y:S05]  /*f140*/  BSYNC B0 ;  /* 0x0000000000007941 */ /* 0x000fea0003800000 */
.L_x_1876:
[----:B-----5:R-:W1:Y:S02]  /*f150*/  SHFL.UP PT, R0, R25, 0x1, RZ ;  /* 0x0420000019007989 */ /* 0x020e6400000e00ff */
[----:B-1----:R-:W-:-:S05]  /*f160*/  SEL R0, R0, RZ, P1 ;  /* 0x000000ff00007207 */ /* 0x002fca0000800000 */
[----:B------:R-:W-:-:S05]  /*f170*/  IMAD.IADD R0, R25, 0x1, R0 ;  /* 0x0000000119007824 */ /* 0x000fca00078e0200 */
[----:B0-----:R-:W0:Y:S02]  /*f180*/  SHFL.UP PT, R2, R0, 0x2, RZ ;  /* 0x0440000000027989 */ /* 0x001e2400000e00ff */
[----:B0-----:R-:W-:-:S05]  /*f190*/  SEL R3, R2, RZ, P2 ;  /* 0x000000ff02037207 */ /* 0x001fca0001000000 */
[----:B------:R-:W-:Y:S02]  /*f1a0*/  IMAD.IADD R3, R0, 0x1, R3 ;  /* 0x0000000100037824 */ /* 0x000fe400078e0203 */
[----:B------:R-:W0:Y:S03]  /*f1b0*/  LDC R0, c[0x0][0xc38] ;  /* 0x00030e00ff007b82 */ /* 0x000e260000000800 */
[----:B------:R-:W1:Y:S02]  /*f1c0*/  SHFL.UP PT, R2, R3, 0x4, RZ ;  /* 0x0480000003027989 */ /* 0x000e6400000e00ff */
[----:B-1----:R-:W-:-:S05]  /*f1d0*/  SEL R2, R2, RZ, P3 ;  /* 0x000000ff02027207 */ /* 0x002fca0001800000 */
[----:B------:R-:W-:-:S05]  /*f1e0*/  IMAD.IADD R2, R3, 0x1, R2 ;  /* 0x0000000103027824 */ /* 0x000fca00078e0202 */
[----:B------:R-:W1:Y:S02]  /*f1f0*/  SHFL.UP PT, R6, R2, 0x8, RZ ;  /* 0x0500000002067989 */ /* 0x000e6400000e00ff */
[----:B-1----:R-:W-:-:S05]  /*f200*/  SEL R7, R6, RZ, P4 ;  /* 0x000000ff06077207 */ /* 0x002fca0002000000 */
[----:B------:R-:W-:-:S05]  /*f210*/  IMAD.IADD R7, R2, 0x1, R7 ;  /* 0x0000000102077824 */ /* 0x000fca00078e0207 */
[----:B------:R-:W1:Y:S02]  /*f220*/  SHFL.UP PT, R6, R7, 0x10, RZ ;  /* 0x0600000007067989 */ /* 0x000e6400000e00ff */
[----:B-1----:R-:W-:-:S05]  /*f230*/  SEL R6, R6, RZ, P5 ;  /* 0x000000ff06067207 */ /* 0x002fca0002800000 */
[----:B------:R-:W-:-:S05]  /*f240*/  IMAD.IADD R6, R7, 0x1, R6 ;  /* 0x0000000107067824 */ /* 0x000fca00078e0206 */
[----:B------:R-:W0:Y:S02]  /*f250*/  SHFL.IDX PT, R9, R6, 0x1f, 0x1f ;  /* 0x03e01f0006097f89 */ /* 0x000e2400000e0000 */
[----:B0-----:R-:W-:-:S04]  /*f260*/  IMAD R9, R9, R0, RZ ;  /* 0x0000000009097224 */ /* 0x001fc800078e02ff */
[----:B------:R-:W-:-:S05]  /*f270*/  IMAD.IADD R4, R9, 0x1, R4 ;  /* 0x0000000109047824 */ /* 0x000fca00078e0204 */
[----:B------:R-:W-:-:S13]  /*f280*/  ISETP.GT.AND P6, PT, R4, R5, PT ;  /* 0x000000050400720c */ /* 0x000fda0003fc4270 */
[----:B------:R-:W-:Y:S05]  /*f290*/  @!P6 BRA `(.L_x_1878) ;  /* 0xfffffffc0070e947 */ /* 0x000fea000383ffff */
[----:B------:R-:W-:-:S07]  /*f2a0*/  IMAD.MOV.U32 R7, RZ, RZ, R6 ;  /* 0x000000ffff077224 */ /* 0x000fce00078e0006 */
.L_x_1874:
        /* <DEDUP_REMOVED lines=20> */
[----:B------:R0:W1:Y:S01]  /*f3f0*/  F2I.FTZ.U32.TRUNC.NTZ R3, R11 ;  /* 0x0000000b00037305 */ /* 0x000062000021f000 */
[----:B------:R-:W-:Y:S05]  /*f400*/  @!P0 BRA `(.L_x_1879) ;  /* 0x00000000000c8947 */ /* 0x000fea0003800000 */
[----:B------:R-:W-:-:S06]  /*f410*/  UIADD3 UR4, UR6, -0x1, URZ ;  /* 0xffffffff06047890 */ /* 0x000fcc000fffe03f */
[----:B------:R-:W-:-:S06]  /*f420*/  IMAD.U32 R24, RZ, RZ, UR4 ;  /* 0x00000004ff187e24 */ /* 0x000fcc000f8e00ff */
[----:B------:R2:W3:Y:S02]  /*f430*/  SHFL.IDX PT, R24, R7, R24, 0x1f ;  /* 0x00001f1807187589 */ /* 0x0004e400000e0000 */
.L_x_1879:
[----:B-12---:R-:W-:Y:S02]  /*f440*/  IMAD.MOV R7, RZ, RZ, -R3 ;  /* 0x000000ffff077224 */ /* 0x006fe400078e0a03 */
[----:B---3--:R-:W-:Y:S02]  /*f450*/  IMAD R24, R24, R0, R9 ;  /* 0x0000000018187224 */ /* 0x008fe400078e0209 */
        /* <DEDUP_REMOVED lines=25> */
[----:B------:R-:W1:Y:S08]  /*f5f0*/  I2F.RP R8, R6 ;  /* 0x0000000600087306 */ /* 0x000e700000209400 */
[----:B-1----:R-:W1:Y:S02]  /*f600*/  MUFU.RCP R8, R8 ;  /* 0x0000000800087308 */ /* 0x002e640000001000 */
[----:B-1----:R-:W-:Y:S01]  /*f610*/  VIADD R2, R8, 0xffffffe ;  /* 0x0ffffffe08027836 */ /* 0x002fe20000000000 */
[----:B------:R-:W-:-:S05]  /*f620*/  IABS R8, R4 ;  /* 0x0000000400087213 */ /* 0x000fca0000000000 */
[----:B------:R1:W2:Y:S02]  /*f630*/  F2I.FTZ.U32.TRUNC.NTZ R3, R2 ;  /* 0x0000000200037305 */ /* 0x0002a4000021f000 */
[----:B-1----:R-:W-:Y:S02]  /*f640*/  IMAD.MOV.U32 R2, RZ, RZ, RZ ;  /* 0x000000ffff027224 */ /* 0x002fe400078e00ff */
[----:B--2---:R-:W-:-:S04]  /*f650*/  IMAD.MOV R5, RZ, RZ, -R3 ;  /* 0x000000ffff057224 */ /* 0x004fc800078e0a03 */
        /* <DEDUP_REMOVED lines=23> */
.L_x_1875:
[----:B------:R-:W-:Y:S01]  /*f7d0*/  IMAD.MOV.U32 R24, RZ, RZ, R5 ;  /* 0x000000ffff187224 */ /* 0x000fe200078e0005 */
[----:B------:R-:W-:Y:S01]  /*f7e0*/  ULDC UR43, c[0x0][0xc3c] ;  /* 0x00030f00002b7ab9 */ /* 0x000fe20000000800 */
[----:B------:R-:W-:Y:S01]  /*f7f0*/  IMAD.MOV.U32 R25, RZ, RZ, RZ ;  /* 0x000000ffff197224 */ /* 0x000fe200078e00ff */
[----:B------:R-:W-:-:S06]  /*f800*/  UMOV UR36, URZ ;  /* 0x0000003f00247c82 */ /* 0x000fcc0008000000 */
.L_x_1880:
[----:B------:R-:W1:Y:S01]  /*f810*/  S2R R0, SR_TID.X ;  /* 0x0000000000007919 */ /* 0x000e620000002100 */
[----:B------:R-:W-:Y:S02]  /*f820*/  IMAD.U32 R6, RZ, RZ, UR36 ;  /* 0x00000024ff067e24 */ /* 0x000fe4000f8e00ff */
[----:B------:R-:W-:Y:S01]  /*f830*/  IMAD.U32 R7, RZ, RZ, UR43 ;  /* 0x0000002bff077e24 */ /* 0x000fe2000f8e00ff */
[----:B------:R-:W-:Y:S01]  /*f840*/  BAR.SYNC.DEFER_BLOCKING 0x4, 0x200 ;  /* 0x0108000000007b1d */ /* 0x000fe20000010000 */
[----:B------:R-:W-:Y:S02]  /*f850*/  IMAD.MOV.U32 R4, RZ, RZ, R24 ;  /* 0x000000ffff047224 */ /* 0x000fe400078e0018 */
[----:B------:R-:W-:Y:S01]  /*f860*/  IMAD.MOV.U32 R5, RZ, RZ, R25 ;  /* 0x000000ffff057224 */ /* 0x000fe200078e0019 */
[----:B-1----:R-:W-:-:S04]  /*f870*/  LOP3.LUT R0, R0, 0x1f, RZ, 0xc0, !PT ;  /* 0x0000001f00007812 */ /* 0x002fc800078ec0ff */
[----:B------:R-:W-:-:S13]  /*f880*/  ISETP.NE.AND P0, PT, R0, RZ, PT ;  /* 0x000000ff0000720c */ /* 0x000fda0003f05270 */
[----:B------:R-:W1:Y:S01]  /*f890*/  @!P0 S2R R3, SR_CgaCtaId ;  /* 0x0000000000038919 */ /* 0x000e620000008800 */
[----:B------:R-:W-:-:S04]  /*f8a0*/  @!P0 MOV R0, 0x400 ;  /* 0x0000040000008802 */ /* 0x000fc80000000f00 */
[----:B-1----:R-:W-:-:S05]  /*f8b0*/  @!P0 LEA R17, R3, R0, 0x18 ;  /* 0x0000000003118211 */ /* 0x002fca00078ec0ff */
[----:B------:R1:W-:Y:S01]  /*f8c0*/  @!P0 STS.128 [R17+0x19cd0], R4 ;  /* 0x019cd00411008388 */ /* 0x0003e20000000c00 */
[----:B------:R-:W-:Y:S06]  /*f8d0*/  BAR.ARV 0x5, 0x200 ;  /* 0x0148000000007b1d */ /* 0x000fec0000002000 */
.L_x_1873:
[----:B------:R-:W-:Y:S02]  /*f8e0*/  ULDC UR4, c[0x0][0xc3c] ;  /* 0x00030f0000047ab9 */ /* 0x000fe40000000800 */
[----:B------:R-:W-:-:S06]  /*f8f0*/  UISETP.GE.AND UP0, UPT, UR43, UR4, UPT ;  /* 0x000000042b00728c */ /* 0x000fcc000bf06270 */
[----:B------:R-:W-:-:S13]  /*f900*/  PLOP3.LUT P0, PT, PT, PT, UP0, 0x80, 0x0 ;  /* 0x000000000000781c */ /* 0x000fda0003f0f008 */
[----:B------:R-:W-:Y:S05]  /*f910*/  @!P0 BRA `(.L_x_1881) ;  /* 0xffffffbc00748947 */ /* 0x000fea000383ffff */
.L_x_1808:
[----:B------:R-:W2:Y:S01]  /*f920*/  LDL.LU R0, [R1+0xc] ;  /* 0x00000c0001007983 */ /* 0x000ea20000300800 */
[----:B------:R-:W-:Y:S01]  /*f930*/  BSSY B0, `(.L_x_1882) ;  /* 0x000000b000007945 */ /* 0x000fe20003800000 */
[----:B01----:R-:W0:Y:S01]  /*f940*/  S2R R5, SR_CgaCtaId ;  /* 0x0000000000057919 */ /* 0x003e220000008800 */
[----:B--2---:R-:W-:-:S05]  /*f950*/  VIADD R0, R0, 0x1 ;  /* 0x0000000100007836 */ /* 0x004fca0000000000 */
        /* <DEDUP_REMOVED lines=8> */
.L_x_1920:
[----:B------:R-:W-:Y:S05]  /*f9e0*/  BSYNC B0 ;  /* 0x0000000000007941 */ /* 0x000fea0003800000 */
.L_x_1882:
[----:B------:R-:W-:-:S03]  /*f9f0*/  UMOV UR4, 0xffffffff ;  /* 0xffffffff00047882 */ /* 0x000fc60000000000 */
[----:B------:R-:W-:Y:S05]  /*fa00*/  BRA.DIV UR4, `(.L_x_1884) ;  /* 0x0000000e04607947 */ /* 0x000fea000b800000 */
[----:B0-----:R-:W0:Y:S02]  /*fa10*/  S2R R0, SR_TID.X ;  /* 0x0000000000007919 */ /* 0x001e240000002100 */
[----:B0-----:R-:W-:-:S04]  /*fa20*/  SHF.R.U32.HI R0, RZ, 0x5, R0 ;  /* 0x00000005ff007819 */ /* 0x001fc80000011600 */
[----:B------:R-:W-:-:S05]  /*fa30*/  LOP3.LUT R0, R0, 0x3, RZ, 0xc0, !PT ;  /* 0x0000000300007812 */ /* 0x000fca00078ec0ff */
[----:B------:R0:W1:Y:S02]  /*fa40*/  SHFL.IDX PT, R14, R0, RZ, 0x1f ;  /* 0x00001fff000e7589 */ /* 0x00006400000e0000 */
.L_x_1923:
[----:B-1----:R-:W-:Y:S01]  /*fa50*/  ISETP.NE.AND P0, PT, R14, RZ, PT ;  /* 0x000000ff0e00720c */ /* 0x002fe20003f05270 */
[----:B------:R-:W-:-:S12]  /*fa60*/  BSSY B0, `(.L_x_1885) ;  /* 0x000002b000007945 */ /* 0x000fd80003800000 */
[----:B------:R-:W-:Y:S05]  /*fa70*/  @P0 BRA `(.L_x_1886) ;  /* 0x0000000000a40947 */ /* 0x000fea0003800000 */
[----:B------:R-:W-:-:S03]  /*fa80*/  UMOV UR4, 0xffffffff ;  /* 0xffffffff00047882 */ /* 0x000fc60000000000 */
[----:B------:R-:W-:Y:S05]  /*fa90*/  BRA.DIV UR4, `(.L_x_1887) ;  /* 0x0000000e04707947 */ /* 0x000fea000b800000 */
[----:B------:R-:W-:-:S13]  /*faa0*/  ELECT P6, URZ, PT ;  /* 0x00000000003f782f */ /* 0x000fda00038c0000 */
.L_x_1926:
[----:B------:R-:W-:Y:S05]  /*fab0*/  @!P6 BRA `(.L_x_1886) ;  /* 0x000000000094e947 */ /* 0x000fea0003800000 */
[----:B------:R-:W-:-:S06]  /*fac0*/  ULOP3.LUT UR4, UR40, 0x2, URZ, 0xfc, !UPT ;  /* 0x0000000228047892 */ /* 0x000fcc000f8efc3f */
[----:B0-----:R-:W-:-:S05]  /*fad0*/  IMAD.U32 R0, RZ, RZ, UR4 ;  /* 0x00000004ff007e24 */ /* 0x001fca000f8e00ff */
[----:B------:R-:W-:-:S13]  /*fae0*/  ISETP.NE.AND P0, PT, R0, 0x3, PT ;  /* 0x000000030000780c */ /* 0x000fda0003f05270 */
[----:B------:R-:W-:Y:S05]  /*faf0*/  @!P0 BRA `(.L_x_1888) ;  /* 0x0000000000048947 */ /* 0x000fea0003800000 */
[----:B------:R-:W-:Y:S01]  /*fb00*/  BPT.TRAP 0x1 ;  /* 0x000000040000795c */ /* 0x000fe20000300000 */
.L_x_1888:
        /* <DEDUP_REMOVED lines=12> */
.L_x_1927:
[----:B------:R-:W1:Y:S02]  /*fbd0*/  SYNCS.PHASECHK.TRANS64.TRYWAIT P1, [R3+URZ], R0 ;  /* 0x00000000030075a7 */ /* 0x000e64000802017f */
[----:B-1----:R-:W-:Y:S05]  /*fbe0*/  @!P1 BRA `(.L_x_1890) ;  /* 0x0000000c00509947 */ /* 0x002fea0003800000 */
.L_x_1928:
[----:B------:R-:W-:Y:S05]  /*fbf0*/  @!P0 BRA `(.L_x_1891) ;  /* 0x0000000000048947 */ /* 0x000fea0003800000 */
[----:B------:R-:W-:Y:S01]  /*fc00*/  BPT.TRAP 0x1 ;  /* 0x000000040000795c */ /* 0x000fe20000300000 */
.L_x_1891:
[----:B-1----:R-:W-:-:S04]  /*fc10*/  IMAD R3, R18, 0x8, R7 ;  /* 0x0000000812037824 */ /* 0x002fc800078e0207 */
[----:B------:R-:W1:Y:S02]  /*fc20*/  SYNCS.PHASECHK.TRANS64.TRYWAIT P1, [R3+URZ+0x19c60], R4 ;  /* 0x019c6004030075a7 */ /* 0x000e64000802017f */
[----:B-1----:R-:W-:Y:S05]  /*fc30*/  @!P1 BRA `(.L_x_1892) ;  /* 0x0000000c00509947 */ /* 0x002fea0003800000 */
.L_x_1929:
[----:B------:R-:W-:Y:S05]  /*fc40*/  @!P0 BRA `(.L_x_1893) ;  /* 0x0000000000048947 */ /* 0x000fea0003800000 */
[----:B------:R-:W-:Y:S01]  /*fc50*/  BPT.TRAP 0x1 ;  /* 0x000000040000795c */ /* 0x000fe20000300000 */
.L_x_1893:
[----:B0-----:R-:W-:-:S04]  /*fc60*/  IMAD R5, R6, 0x8, R7 ;  /* 0x0000000806057824 */ /* 0x001fc800078e0207 */
[----:B------:R-:W0:Y:S02]  /*fc70*/  SYNCS.PHASECHK.TRANS64.TRYWAIT P1, [R5+URZ+0x19c60], R0 ;  /* 0x019c6000050075a7 */ /* 0x000e24000802017f */
[----:B0-----:R-:W-:Y:S05]  /*fc80*/  @!P1 BRA `(.L_x_1894) ;  /* 0x0000000c00509947 */ /* 0x001fea0003800000 */
.L_x_1930:
[----:B------:R-:W-:Y:S05]  /*fc90*/  @!P0 BRA `(.L_x_1895) ;  /* 0x0000000000048947 */ /* 0x000fea0003800000 */
[----:B------:R-:W-:Y:S01]  /*fca0*/  BPT.TRAP 0x1 ;  /* 0x000000040000795c */ /* 0x000fe20000300000 */
.L_x_1895:
[----:B------:R-:W2:Y:S02]  /*fcb0*/  SYNCS.PHASECHK.TRANS64.TRYWAIT P0, [R3+URZ+0x19c80], R4 ;  /* 0x019c8004030075a7 */ /* 0x000ea4000800017f */
[----:B--2---:R-:W-:Y:S05]  /*fcc0*/  @!P0 BRA `(.L_x_1896) ;  /* 0x0000000c00548947 */ /* 0x004fea0003800000 */
.L_x_1897:
[----:B---3--:R3:W4:Y:S02]  /*fcd0*/  SYNCS.PHASECHK.TRANS64.TRYWAIT P0, [R5+URZ+0x19c80], R0 ;  /* 0x019c8000050075a7 */ /* 0x008724000800017f */
[----:B----4-:R-:W-:Y:S05]  /*fce0*/  @!P0 NANOSLEEP.SYNCS 0x989680 ;  /* 0x009896800000895d */ /* 0x010fea0003900000 */
[----:B------:R-:W4:Y:S02]  /*fcf0*/  @!P0 SYNCS.PHASECHK.TRANS64 P0, [R5+URZ+0x19c80], R0 ;  /* 0x019c8000050085a7 */ /* 0x000f24000800007f */
[----:B----4-:R-:W-:Y:S05]  /*fd00*/  @!P0 BRA `(.L_x_1897) ;  /* 0xfffffffc00f08947 */ /* 0x010fea000383ffff */
.L_x_1886:
[----:B------:R-:W-:Y:S05]  /*fd10*/  BSYNC B0 ;  /* 0x0000000000007941 */ /* 0x000fea0003800000 */
.L_x_1885:
[----:B------:R-:W-:Y:S05]  /*fd20*/  EXIT ;  /* 0x000000000000794d */ /* 0x000fea0003800000 */
.L_x_1755:
[----:B0-----:R-:W-:-:S04]  /*fd30*/  IMAD.U32 R3, RZ, RZ, UR47 ;  /* 0x0000002fff037e24 */ /* 0x001fc8000f8e00ff */
[----:B------:R0:W1:Y:S03]  /*fd40*/  SYNCS.PHASECHK.TRANS64.TRYWAIT P1, [R3+URZ+0x19c00], R0 ;  /* 0x019c0000030075a7 */ /* 0x000066000802017f */
[----:B-1----:R-:W-:Y:S05]  /*fd50*/  @!P1 NANOSLEEP.SYNCS 0x989680 ;  /* 0x009896800000995d */ /* 0x002fea0003900000 */
[----:B------:R-:W1:Y:S02]  /*fd60*/  @!P1 SYNCS.PHASECHK.TRANS64 P1, [R3+URZ+0x19c00], R0 ;  /* 0x019c0000030095a7 */ /* 0x000e64000802007f */
[----:B-1----:R-:W-:Y:S05]  /*fd70*/  @!P1 BRA `(.L_x_1755) ;  /* 0xfffffffc00ec9947 */ /* 0x002fea000383ffff */
[----:B------:R-:W-:Y:S05]  /*fd80*/  BRA `(.L_x_1898) ;  /* 0xffffff1c004c7947 */ /* 0x000fea000383ffff */
.L_x_1759:
[----:B-1----:R1:W2:Y:S02]  /*fd90*/  SYNCS.PHASECHK.TRANS64.TRYWAIT P2, [R3+URZ+0x19c30], R0 ;  /* 0x019c3000030075a7 */ /* 0x0022a4000804017f */
[----:B--2---:R-:W-:Y:S05]  /*fda0*/  @!P2 NANOSLEEP.SYNCS 0x989680 ;  /* 0x009896800000a95d */ /* 0x004fea0003900000 */
[----:B------:R-:W2:Y:S02]  /*fdb0*/  @!P2 SYNCS.PHASECHK.TRANS64 P2, [R3+URZ+0x19c30], R0 ;  /* 0x019c30000300a5a7 */ /* 0x000ea4000804007f */
[----:B--2---:R-:W-:Y:S05]  /*fdc0*/  @!P2 BRA `(.L_x_1759) ;  /* 0xfffffffc00f0a947 */ /* 0x004fea000383ffff */
[----:B------:R-:W-:Y:S05]  /*fdd0*/  BRA `(.L_x_1758) ;  /* 0xffffff1c00707947 */ /* 0x000fea000383ffff */
.L_x_1764:
[----:B-1----:R-:W-:-:S04]  /*fde0*/  IMAD.U32 R7, RZ, RZ, UR21 ;  /* 0x00000015ff077e24 */ /* 0x002fc8000f8e00ff */
[----:B------:R1:W2:Y:S03]  /*fdf0*/  SYNCS.PHASECHK.TRANS64.TRYWAIT P3, [R7+URZ+0x19c30], R0 ;  /* 0x019c3000070075a7 */ /* 0x0002a6000806017f */
[----:B--2---:R-:W-:Y:S05]  /*fe00*/  @!P3 NANOSLEEP.SYNCS 0x989680 ;  /* 0x009896800000b95d */ /* 0x004fea0003900000 */
[----:B------:R-:W2:Y:S02]  /*fe10*/  @!P3 SYNCS.PHASECHK.TRANS64 P3, [R7+URZ+0x19c30], R0 ;  /* 0x019c30000700b5a7 */ /* 0x000ea4000806007f */
[----:B--2---:R-:W-:Y:S05]  /*fe20*/  @!P3 BRA `(.L_x_1764) ;  /* 0xfffffffc00ecb947 */ /* 0x004fea000383ffff */
[----:B------:R-:W-:Y:S05]  /*fe30*/  BRA `(.L_x_1763) ;  /* 0xffffff3c00c87947 */ /* 0x000fea000383ffff */
.L_x_1768:
[----:B-1----:R-:W-:-:S04]  /*fe40*/  IMAD.U32 R7, RZ, RZ, UR11 ;  /* 0x0000000bff077e24 */ /* 0x002fc8000f8e00ff */
[----:B------:R1:W2:Y:S03]  /*fe50*/  SYNCS.PHASECHK.TRANS64.TRYWAIT P3, [R7+URZ+0x19c50], R0 ;  /* 0x019c5000070075a7 */ /* 0x0002a6000806017f */
[----:B--2---:R-:W-:Y:S05]  /*fe60*/  @!P3 NANOSLEEP.SYNCS 0x989680 ;  /* 0x009896800000b95d */ /* 0x004fea0003900000 */
[----:B------:R-:W2:Y:S02]  /*fe70*/  @!P3 SYNCS.PHASECHK.TRANS64 P3, [R7+URZ+0x19c50], R0 ;  /* 0x019c50000700b5a7 */ /* 0x000ea4000806007f */
[----:B--2---:R-:W-:Y:S05]  /*fe80*/  @!P3 BRA `(.L_x_1768) ;  /* 0xfffffffc00ecb947 */ /* 0x004fea000383ffff */
[----:B------:R-:W-:Y:S05]  /*fe90*/  BRA `(.L_x_1767) ;  /* 0xffffff4000187947 */ /* 0x000fea000383ffff */
.L_x_1775:
[----:B-1----:R-:W-:-:S04]  /*fea0*/  IMAD.U32 R9, RZ, RZ, UR6 ;  /* 0x00000006ff097e24 */ /* 0x002fc8000f8e00ff */
[----:B------:R1:W2:Y:S03]  /*feb0*/  SYNCS.PHASECHK.TRANS64.TRYWAIT P2, [R9+URZ+0x19c30], R0 ;  /* 0x019c3000090075a7 */ /* 0x0002a6000804017f */
[----:B--2---:R-:W-:Y:S05]  /*fec0*/  @!P2 NANOSLEEP.SYNCS 0x989680 ;  /* 0x009896800000a95d */ /* 0x004fea0003900000 */
[----:B------:R-:W2:Y:S02]  /*fed0*/  @!P2 SYNCS.PHASECHK.TRANS64 P2, [R9+URZ+0x19c30], R0 ;  /* 0x019c30000900a5a7 */ /* 0x000ea4000804007f */
[----:B--2---:R-:W-:Y:S05]  /*fee0*/  @!P2 BRA `(.L_x_1775) ;  /* 0xfffffffc00eca947 */ /* 0x004fea000383ffff */
[----:B------:R-:W-:Y:S05]  /*fef0*/  BRA `(.L_x_1774) ;  /* 0xffffff6000dc7947 */ /* 0x000fea000383ffff */
.L_x_1779:
[----:B-1----:R-:W-:-:S04]  /*ff00*/  IMAD.U32 R9, RZ, RZ, UR11 ;  /* 0x0000000bff097e24 */ /* 0x002fc8000f8e00ff */
[----:B------:R1:W2:Y:S03]  /*ff10*/  SYNCS.PHASECHK.TRANS64.TRYWAIT P2, [R9+URZ+0x19c50], R0 ;  /* 0x019c5000090075a7 */ /* 0x0002a6000804017f */
[----:B--2---:R-:W-:Y:S05]  /*ff20*/  @!P2 NANOSLEEP.SYNCS 0x989680 ;  /* 0x009896800000a95d */ /* 0x004fea0003900000 */
[----:B------:R-:W2:Y:S02]  /*ff30*/  @!P2 SYNCS.PHASECHK.TRANS64 P2, [R9+URZ+0x19c50], R0 ;  /* 0x019c50000900a5a7 */ /* 0x000ea4000804007f */
[----:B--2---:R-:W-:Y:S05]  /*ff40*/  @!P2 BRA `(.L_x_1779) ;  /* 0xfffffffc00eca947 */ /* 0x004fea000383ffff */
[----:B------:R-:W-:Y:S05]  /*ff50*/  BRA `(.L_x_1778) ;  /* 0xffffff64002c7947 */ /* 0x000fea000383ffff */
.L_x_1785:
[----:B-1----:R-:W-:-:S04]  /*ff60*/  IMAD.U32 R6, RZ, RZ, UR14 ;  /* 0x0000000eff067e24 */ /* 0x002fc8000f8e00ff */
[----:B------:R1:W2:Y:S03]  /*ff70*/  SYNCS.PHASECHK.TRANS64.TRYWAIT P1, [R6+URZ+0x19c50], R5 ;  /* 0x019c5005060075a7 */ /* 0x0002a6000802017f */
[----:B--2---:R-:W-:Y:S05]  /*ff80*/  @!P1 NANOSLEEP.SYNCS 0x989680 ;  /* 0x009896800000995d */ /* 0x004fea0003900000 */
[----:B------:R-:W2:Y:S02]  /*ff90*/  @!P1 SYNCS.PHASECHK.TRANS64 P1, [R6+URZ+0x19c50], R5 ;  /* 0x019c5005060095a7 */ /* 0x000ea4000802007f */
[----:B--2---:R-:W-:Y:S05]  /*ffa0*/  @!P1 BRA `(.L_x_1785) ;  /* 0xfffffffc00ec9947 */ /* 0x004fea000383ffff */
[----:B------:R-:W-:Y:S05]  /*ffb0*/  BRA `(.L_x_1784) ;  /* 0xffffff7c00787947 */ /* 0x000fea000383ffff */
.L_x_1823:
[----:B------:R-:W-:Y:S02]  /*ffc0*/  IMAD.MOV.U32 R13, RZ, RZ, R20 ;  /* 0x000000ffff0d7224 */ /* 0x000fe400078e0014 */
[----:B------:R-:W-:Y:S02]  /*ffd0*/  IMAD.MOV.U32 R12, RZ, RZ, RZ ;  /* 0x000000ffff0c7224 */ /* 0x000fe400078e00ff */
[----:B------:R-:W-:Y:S02]  /*ffe0*/  IMAD.MOV.U32 R11, RZ, RZ, 0x1f ;  /* 0x0000001fff0b7424 */ /* 0x000fe400078e00ff */
[----:B------:R-:W-:-:S07]  /*fff0*/  IMAD.MOV.U32 R15, RZ, RZ, -0x1 ;  /* 0xffffffffff0f7424 */ /* 0x000fce00078e00ff */
[----:B0-----:R-:W-:Y:S05]  /*10000*/  WARPSYNC.COLLECTIVE R15, `(.L_x_1899) ;  /* 0x000000000f087348 */ /* 0x001fea0003c00000 */
[----:B------:R1:W2:Y:S02]  /*10010*/  SHFL.IDX P6, R14, R13, R12, R11 ;  /* 0x0000000c0d0e7389 */ /* 0x0002a400000c000b */
[----:B012---:R-:W-:Y:S01]  /*10020*/  ENDCOLLECTIVE ;  /* 0x000000000000791b */ /* 0x007fe20003800000 */
.L_x_1899:
[----:B------:R-:W-:Y:S05]  /*10030*/  BRA `(.L_x_1900) ;  /* 0xffffffc400387947 */ /* 0x000fea000383ffff */
.L_x_1825:
[----:B------:R-:W-:Y:S01]  /*10040*/  BSSY B0, `(.L_x_1901) ;  /* 0x0000006000007945 */ /* 0x000fe20003800000 */
[----:B------:R-:W-:-:S07]  /*10050*/  IMAD.MOV.U32 R15, RZ, RZ, -0x1 ;  /* 0xffffffffff0f7424 */ /* 0x000fce00078e00ff */
[----:B01----:R-:W-:Y:S05]  /*10060*/  WARPSYNC.COLLECTIVE R15, `(.L_x_1902) ;  /* 0x000000000f0c7348 */ /* 0x003fea0003c00000 */
[----:B------:R-:W-:Y:S02]  /*10070*/  ELECT P6, UR62, PT ;  /* 0x00000000003e782f */ /* 0x000fe400038c0000 */
[----:B------:R-:W-:Y:S01]  /*10080*/  MOV R14, UR62 ;  /* 0x0000003e000e7c02 */ /* 0x000fe20008000f00 */
[----:B01----:R-:W-:Y:S10]  /*10090*/  ENDCOLLECTIVE ;  /* 0x000000000000791b */ /* 0x003ff40003800000 */
.L_x_1902:
[----:B------:R-:W-:Y:S05]  /*100a0*/  BSYNC B0 ;  /* 0x0000000000007941 */ /* 0x000fea0003800000 */
.L_x_1901:
[----:B------:R-:W-:Y:S05]  /*100b0*/  BRA `(.L_x_1903) ;  /* 0xffffffc400387947 */ /* 0x000fea000383ffff */
.L_x_1827:
[----:B--2---:R2:W3:Y:S02]  /*100c0*/  SYNCS.PHASECHK.TRANS64.TRYWAIT P0, [R3+URZ+0x19c80], R2 ;  /* 0x019c8002030075a7 */ /* 0x0044e4000800017f */
[----:B---3--:R-:W-:Y:S05]  /*100d0*/  @!P0 NANOSLEEP.SYNCS 0x989680 ;  /* 0x009896800000895d */ /* 0x008fea0003900000 */
[----:B------:R-:W3:Y:S02]  /*100e0*/  @!P0 SYNCS.PHASECHK.TRANS64 P0, [R3+URZ+0x19c80], R2 ;  /* 0x019c8002030085a7 */ /* 0x000ee4000800007f */
[----:B---3--:R-:W-:Y:S05]  /*100f0*/  @!P0 BRA `(.L_x_1827) ;  /* 0xfffffffc00f08947 */ /* 0x008fea000383ffff */
[----:B------:R-:W-:Y:S05]  /*10100*/  BRA `(.L_x_1904) ;  /* 0xffffffc400947947 */ /* 0x000fea000383ffff */
.L_x_1829:
[----:B---3--:R3:W4:Y:S02]  /*10110*/  SYNCS.PHASECHK.TRANS64.TRYWAIT P0, [R3+URZ+0x19c40], R2 ;  /* 0x019c4002030075a7 */ /* 0x008724000800017f */
[----:B----4-:R-:W-:Y:S05]  /*10120*/  @!P0 NANOSLEEP.SYNCS 0x989680 ;  /* 0x009896800000895d */ /* 0x010fea0003900000 */
[----:B------:R-:W4:Y:S02]  /*10130*/  @!P0 SYNCS.PHASECHK.TRANS64 P0, [R3+URZ+0x19c40], R2 ;  /* 0x019c4002030085a7 */ /* 0x000f24000800007f */
[----:B----4-:R-:W-:Y:S05]  /*10140*/  @!P0 BRA `(.L_x_1829) ;  /* 0xfffffffc00f08947 */ /* 0x010fea000383ffff */
[----:B------:R-:W-:Y:S05]  /*10150*/  BRA `(.L_x_1905) ;  /* 0xffffffc800187947 */ /* 0x000fea000383ffff */
.L_x_1833:
[----:B------:R0:W5:Y:S01]  /*10160*/  LDL.LU R9, [R1+0x8] ;  /* 0x0000080001097983 */ /* 0x0001620000300800 */
[----:B------:R-:W-:Y:S02]  /*10170*/  IMAD.MOV.U32 R13, RZ, RZ, R0 ;  /* 0x000000ffff0d7224 */ /* 0x000fe400078e0000 */
[----:B------:R-:W-:Y:S02]  /*10180*/  IMAD.MOV.U32 R12, RZ, RZ, RZ ;  /* 0x000000ffff0c7224 */ /* 0x000fe400078e00ff */
[----:B------:R-:W-:Y:S02]  /*10190*/  IMAD.MOV.U32 R11, RZ, RZ, 0x1e1f ;  /* 0x00001e1fff0b7424 */ /* 0x000fe400078e00ff */
[----:B------:R-:W-:Y:S02]  /*101a0*/  IMAD.MOV.U32 R15, RZ, RZ, -0x1 ;  /* 0xffffffffff0f7424 */ /* 0x000fe400078e00ff */
[----:B0-----:R-:W-:-:S07]  /*101b0*/  IMAD R25, R25, 0xc0, R21 ;  /* 0x000000c019197824 */ /* 0x001fce00078e0215 */
[----:B-----5:R-:W-:Y:S05]  /*101c0*/  WARPSYNC.COLLECTIVE R15, `(.L_x_1906) ;  /* 0x000000000f087348 */ /* 0x020fea0003c00000 */
[----:B------:R0:W1:Y:S02]  /*101d0*/  SHFL.IDX P6, R14, R13, R12, R11 ;  /* 0x0000000c0d0e7389 */ /* 0x00006400000c000b */
[----:B01---5:R-:W-:Y:S01]  /*101e0*/  ENDCOLLECTIVE ;  /* 0x000000000000791b */ /* 0x023fe20003800000 */
.L_x_1906:
[----:B------:R-:W-:Y:S02]  /*101f0*/  IMAD.MOV.U32 R13, RZ, RZ, R4 ;  /* 0x000000ffff0d7224 */ /* 0x000fe400078e0004 */
[----:B------:R-:W-:-:S07]  /*10200*/  IMAD.MOV.U32 R2, RZ, RZ, R14 ;  /* 0x000000ffff027224 */ /* 0x000fce00078e000e */
[----:B------:R-:W-:Y:S05]  /*10210*/  WARPSYNC.COLLECTIVE R15, `(.L_x_1907) ;  /* 0x000000000f087348 */ /* 0x000fea0003c00000 */
[----:B------:R0:W1:Y:S02]  /*10220*/  SHFL.IDX P6, R14, R13, R12, R11 ;  /* 0x0000000c0d0e7389 */ /* 0x00006400000c000b */
[----:B01----:R-:W-:Y:S01]  /*10230*/  ENDCOLLECTIVE ;  /* 0x000000000000791b */ /* 0x003fe20003800000 */
.L_x_1907:
[----:B------:R-:W-:Y:S02]  /*10240*/  IMAD.MOV.U32 R13, RZ, RZ, R0 ;  /* 0x000000ffff0d7224 */ /* 0x000fe400078e0000 */
[----:B------:R-:W-:Y:S02]  /*10250*/  IMAD.MOV.U32 R12, RZ, RZ, 0x1 ;  /* 0x00000001ff0c7424 */ /* 0x000fe400078e00ff */
[----:B------:R-:W-:-:S07]  /*10260*/  IMAD.MOV.U32 R3, RZ, RZ, R14 ;  /* 0x000000ffff037224 */ /* 0x000fce00078e000e */
[----:B------:R-:W-:Y:S05]  /*10270*/  WARPSYNC.COLLECTIVE R15, `(.L_x_1908) ;  /* 0x000000000f087348 */ /* 0x000fea0003c00000 */
[----:B------:R0:W1:Y:S02]  /*10280*/  SHFL.IDX P6, R14, R13, R12, R11 ;  /* 0x0000000c0d0e7389 */ /* 0x00006400000c000b */
[----:B01----:R-:W-:Y:S01]  /*10290*/  ENDCOLLECTIVE ;  /* 0x000000000000791b */ /* 0x003fe20003800000 */
.L_x_1908:
[----:B------:R-:W-:Y:S02]  /*102a0*/  IMAD.MOV.U32 R13, RZ, RZ, R4 ;  /* 0x000000ffff0d7224 */ /* 0x000fe400078e0004 */
[----:B------:R-:W-:-:S07]  /*102b0*/  IMAD.MOV.U32 R0, RZ, RZ, R14 ;  /* 0x000000ffff007224 */ /* 0x000fce00078e000e */
[----:B------:R-:W-:Y:S05]  /*102c0*/  WARPSYNC.COLLECTIVE R15, `(.L_x_1909) ;  /* 0x000000000f087348 */ /* 0x000fea0003c00000 */
[----:B------:R0:W1:Y:S02]  /*102d0*/  SHFL.IDX P6, R14, R13, R12, R11 ;  /* 0x0000000c0d0e7389 */ /* 0x00006400000c000b */
[----:B01----:R-:W-:Y:S01]  /*102e0*/  ENDCOLLECTIVE ;  /* 0x000000000000791b */ /* 0x003fe20003800000 */
.L_x_1909:
[----:B------:R-:W-:Y:S02]  /*102f0*/  IMAD.MOV.U32 R13, RZ, RZ, R6 ;  /* 0x000000ffff0d7224 */ /* 0x000fe400078e0006 */
[----:B------:R-:W-:Y:S02]  /*10300*/  IMAD.MOV.U32 R12, RZ, RZ, RZ ;  /* 0x000000ffff0c7224 */ /* 0x000fe400078e00ff */
[----:B------:R-:W-:-:S07]  /*10310*/  IMAD.MOV.U32 R4, RZ, RZ, R14 ;  /* 0x000000ffff047224 */ /* 0x000fce00078e000e */
[----:B------:R-:W-:Y:S05]  /*10320*/  WARPSYNC.COLLECTIVE R15, `(.L_x_1910) ;  /* 0x000000000f087348 */ /* 0x000fea0003c00000 */
[----:B------:R0:W1:Y:S02]  /*10330*/  SHFL.IDX P6, R14, R13, R12, R11 ;  /* 0x0000000c0d0e7389 */ /* 0x00006400000c000b */
[----:B01----:R-:W-:Y:S01]  /*10340*/  ENDCOLLECTIVE ;  /* 0x000000000000791b */ /* 0x003fe20003800000 */
.L_x_1910:
[----:B------:R-:W-:Y:S02]  /*10350*/  IMAD.MOV.U32 R13, RZ, RZ, R5 ;  /* 0x000000ffff0d7224 */ /* 0x000fe400078e0005 */
[----:B------:R-:W-:-:S07]  /*10360*/  IMAD.MOV.U32 R6, RZ, RZ, R14 ;  /* 0x000000ffff067224 */ /* 0x000fce00078e000e */
[----:B------:R-:W-:Y:S05]  /*10370*/  WARPSYNC.COLLECTIVE R15, `(.L_x_1911) ;  /* 0x000000000f087348 */ /* 0x000fea0003c00000 */
[----:B------:R0:W1:Y:S02]  /*10380*/  SHFL.IDX P6, R14, R13, R12, R11 ;  /* 0x0000000c0d0e7389 */ /* 0x00006400000c000b */
[----:B01----:R-:W-:Y:S01]  /*10390*/  ENDCOLLECTIVE ;  /* 0x000000000000791b */ /* 0x003fe20003800000 */
.L_x_1911:
[----:B------:R-:W-:-:S05]  /*103a0*/  IMAD R7, R9, R8, RZ ;  /* 0x0000000809077224 */ /* 0x000fca00078e02ff */
[----:B------:R-:W-:-:S13]  /*103b0*/  ISETP.GE.AND P4, PT, R25, R7, PT ;  /* 0x000000071900720c */ /* 0x000fda0003f86270 */
[----:B------:R-:W-:-:S05]  /*103c0*/  @!P4 IADD3 R3, P3, R20, R3, RZ ;  /* 0x000000031403c210 */ /* 0x000fca0007f7e0ff */
[----:B------:R-:W-:-:S05]  /*103d0*/  @!P4 IMAD.X R2, RZ, RZ, R2, P3 ;  /* 0x000000ffff02c224 */ /* 0x000fca00018e0602 */
[----:B------:R-:W-:-:S04]  /*103e0*/  @!P4 LOP3.LUT R3, R3, R2, RZ, 0x3c, !PT ;  /* 0x000000020303c212 */ /* 0x000fc800078e3cff */
[----:B------:R-:W-:-:S04]  /*103f0*/  @!P4 LOP3.LUT R2, R3, R2, RZ, 0x3c, !PT ;  /* 0x000000020302c212 */ /* 0x000fc800078e3cff */
[----:B------:R-:W-:-:S05]  /*10400*/  @!P4 LOP3.LUT R3, R3, R2, RZ, 0x3c, !PT ;  /* 0x000000020303c212 */ /* 0x000fca00078e3cff */
[----:B------:R-:W-:Y:S01]  /*10410*/  @!PT LDS RZ, [RZ] ;  /* 0x00000000fffff984 */ /* 0x000fe20000000800 */
[----:B------:R-:W-:Y:S01]  /*10420*/  @!PT LDS RZ, [RZ] ;  /* 0x00000000fffff984 */ /* 0x000fe20000000800 */
[----:B------:R-:W-:Y:S01]  /*10430*/  @!PT LDS RZ, [RZ] ;  /* 0x00000000fffff984 */ /* 0x000fe20000000800 */
[----:B------:R-:W-:Y:S04]  /*10440*/  @!P4 LDGSTS.E.BYPASS.LTC128B.128 [R10+0xf000], desc[UR44][R2.64], !P2 ;  /* 0x0f000000020acfae */ /* 0x000fe8000d101d6c */
[----:B------:R-:W-:Y:S04]  /*10450*/  @!P4 LDGSTS.E.BYPASS.LTC128B.128 [R10+0x10800], desc[UR44][R2.64+0x20], !P1 ;  /* 0x10800020020acfae */ /* 0x000fe8000c901d6c */
[----:B------:R0:W-:Y:S02]  /*10460*/  @!P4 LDGSTS.E.BYPASS.LTC128B.128 [R10+0x12000], desc[UR44][R2.64+0x40], !P0 ;  /* 0x12000040020acfae */ /* 0x0001e4000c101d6c */
[----:B0-----:R-:W-:-:S05]  /*10470*/  VIADD R2, R25, 0x40 ;  /* 0x0000004019027836 */ /* 0x001fca0000000000 */
[----:B------:R-:W-:-:S13]  /*10480*/  ISETP.GE.AND P4, PT, R2, R7, PT ;  /* 0x000000070200720c */ /* 0x000fda0003f86270 */
[----:B------:R-:W-:-:S05]  /*10490*/  @!P4 IADD3 R8, P3, R20, R4, RZ ;  /* 0x000000041408c210 */ /* 0x000fca0007f7e0ff */
[----:B------:R-:W-:Y:S02]  /*104a0*/  @!P4 IMAD.X R9, RZ, RZ, R0, P3 ;  /* 0x000000ffff09c224 */ /* 0x000fe400018e0600 */
[----:B------:R-:W-:Y:S02]  /*104b0*/  @!P4 IMAD.MOV.U32 R2, RZ, RZ, R8 ;  /* 0x000000ffff02c224 */ /* 0x000fe400078e0008 */
[----:B------:R-:W-:-:S05]  /*104c0*/  @!P4 IMAD.MOV.U32 R3, RZ, RZ, R9 ;  /* 0x000000ffff03c224 */ /* 0x000fca00078e0009 */
[----:B------:R0:W-:Y:S04]  /*104d0*/  @!P4 LDGSTS.E.BYPASS.LTC128B.128 [R10+0xf800], desc[UR44][R2.64], !P2 ;  /* 0x0f800000020acfae */ /* 0x0001e8000d101d6c */
[----:B------:R0:W-:Y:S04]  /*104e0*/  @!P4 LDGSTS.E.BYPASS.LTC128B.128 [R10+0x11000], desc[UR44][R2.64+0x20], !P1 ;  /* 0x11000020020acfae */ /* 0x0001e8000c901d6c */
[----:B------:R0:W-:Y:S01]  /*104f0*/  @!P4 LDGSTS.E.BYPASS.LTC128B.128 [R10+0x12800], desc[UR44][R2.64+0x40], !P0 ;  /* 0x12800040020acfae */ /* 0x0001e2000c101d6c */
[----:B------:R-:W-:Y:S05]  /*10500*/  BRA `(.L_x_1912) ;  /* 0xffffffcc00f07947 */ /* 0x000fea000383ffff */
.L_x_1838:
[----:B0-----:R0:W1:Y:S02]  /*10510*/  SYNCS.PHASECHK.TRANS64.TRYWAIT P0, [R17+URZ+0x19c20], R0 ;  /* 0x019c2000110075a7 */ /* 0x001064000800017f */
[----:B-1----:R-:W-:Y:S05]  /*10520*/  @!P0 NANOSLEEP.SYNCS 0x989680 ;  /* 0x009896800000895d */ /* 0x002fea0003900000 */
[----:B------:R-:W1:Y:S02]  /*10530*/  @!P0 SYNCS.PHASECHK.TRANS64 P0, [R17+URZ+0x19c20], R0 ;  /* 0x019c2000110085a7 */ /* 0x000e64000800007f */
[----:B-1----:R-:W-:Y:S05]  /*10540*/  @!P0 BRA `(.L_x_1838) ;  /* 0xfffffffc00f08947 */ /* 0x002fea000383ffff */
[----:B------:R-:W-:Y:S05]  /*10550*/  BRA `(.L_x_1913) ;  /* 0xffffffd000647947 */ /* 0x000fea000383ffff */
.L_x_1844:
[----:B0-----:R0:W1:Y:S02]  /*10560*/  SYNCS.PHASECHK.TRANS64.TRYWAIT P0, [R4+URZ+0x19c80], R2 ;  /* 0x019c8002040075a7 */ /* 0x001064000800017f */
[----:B-1----:R-:W-:Y:S05]  /*10570*/  @!P0 NANOSLEEP.SYNCS 0x989680 ;  /* 0x009896800000895d */ /* 0x002fea0003900000 */
[----:B------:R-:W1:Y:S02]  /*10580*/  @!P0 SYNCS.PHASECHK.TRANS64 P0, [R4+URZ+0x19c80], R2 ;  /* 0x019c8002040085a7 */ /* 0x000e64000800007f */
[----:B-1----:R-:W-:Y:S05]  /*10590*/  @!P0 BRA `(.L_x_1844) ;  /* 0xfffffffc00f08947 */ /* 0x002fea000383ffff */
[----:B------:R-:W-:Y:S05]  /*105a0*/  BRA `(.L_x_1914) ;  /* 0xffffffd400007947 */ /* 0x000fea000383ffff */
.L_x_1851:
[----:B-1----:R1:W2:Y:S02]  /*105b0*/  SYNCS.PHASECHK.TRANS64.TRYWAIT P0, [R4+URZ+0x19c40], R2 ;  /* 0x019c4002040075a7 */ /* 0x0022a4000800017f */
[----:B--2---:R-:W-:Y:S05]  /*105c0*/  @!P0 NANOSLEEP.SYNCS 0x989680 ;  /* 0x009896800000895d */ /* 0x004fea0003900000 */
[----:B------:R-:W2:Y:S02]  /*105d0*/  @!P0 SYNCS.PHASECHK.TRANS64 P0, [R4+URZ+0x19c40], R2 ;  /* 0x019c4002040085a7 */ /* 0x000ea4000800007f */
[----:B--2---:R-:W-:Y:S05]  /*105e0*/  @!P0 BRA `(.L_x_1851) ;  /* 0xfffffffc00f08947 */ /* 0x004fea000383ffff */
[----:B------:R-:W-:Y:S05]  /*105f0*/  BRA `(.L_x_1915) ;  /* 0xffffffd400f87947 */ /* 0x000fea000383ffff */
.L_x_1859:
[----:B0-----:R0:W1:Y:S02]  /*10600*/  SYNCS.PHASECHK.TRANS64.TRYWAIT P0, [R3+URZ+0x19c70], R2 ;  /* 0x019c7002030075a7 */ /* 0x001064000800017f */
[----:B-1----:R-:W-:Y:S05]  /*10610*/  @!P0 NANOSLEEP.SYNCS 0x989680 ;  /* 0x009896800000895d */ /* 0x002fea0003900000 */
[----:B------:R-:W1:Y:S02]  /*10620*/  @!P0 SYNCS.PHASECHK.TRANS64 P0, [R3+URZ+0x19c70], R2 ;  /* 0x019c7002030085a7 */ /* 0x000e64000800007f */
[----:B-1----:R-:W-:Y:S05]  /*10630*/  @!P0 BRA `(.L_x_1859) ;  /* 0xfffffffc00f08947 */ /* 0x002fea000383ffff */
[----:B------:R-:W-:Y:S05]  /*10640*/  BRA `(.L_x_1916) ;  /* 0xffffffdc000c7947 */ /* 0x000fea000383ffff */
.L_x_1861:
[----:B0-----:R0:W1:Y:S02]  /*10650*/  SYNCS.PHASECHK.TRANS64.TRYWAIT P0, [R3+URZ+0x19c60], R2 ;  /* 0x019c6002030075a7 */ /* 0x001064000800017f */
[----:B-1----:R-:W-:Y:S05]  /*10660*/  @!P0 NANOSLEEP.SYNCS 0x989680 ;  /* 0x009896800000895d */ /* 0x002fea0003900000 */
[----:B------:R-:W1:Y:S02]  /*10670*/  @!P0 SYNCS.PHASECHK.TRANS64 P0, [R3+URZ+0x19c60], R2 ;  /* 0x019c6002030085a7 */ /* 0x000e64000800007f */
[----:B-1----:R-:W-:Y:S05]  /*10680*/  @!P0 BRA `(.L_x_1861) ;  /* 0xfffffffc00f08947 */ /* 0x002fea000383ffff */
[----:B------:R-:W-:Y:S05]  /*10690*/  BRA `(.L_x_1917) ;  /* 0xffffffdc00147947 */ /* 0x000fea000383ffff */
.L_x_1868:
[----:B0-----:R0:W1:Y:S02]  /*106a0*/  SYNCS.PHASECHK.TRANS64.TRYWAIT P1, [R3+URZ+0x19c70], R0 ;  /* 0x019c7000030075a7 */ /* 0x001064000802017f */
[----:B-1----:R-:W-:Y:S05]  /*106b0*/  @!P1 NANOSLEEP.SYNCS 0x989680 ;  /* 0x009896800000995d */ /* 0x002fea0003900000 */
[----:B------:R-:W1:Y:S02]  /*106c0*/  @!P1 SYNCS.PHASECHK.TRANS64 P1, [R3+URZ+0x19c70], R0 ;  /* 0x019c7000030095a7 */ /* 0x000e64000802007f */
[----:B-1----:R-:W-:Y:S05]  /*106d0*/  @!P1 BRA `(.L_x_1868) ;  /* 0xfffffffc00f09947 */ /* 0x002fea000383ffff */
[----:B------:R-:W-:Y:S05]  /*106e0*/  BRA `(.L_x_1918) ;  /* 0xffffffe000787947 */ /* 0x000fea000383ffff */
.L_x_1870:
[----:B0-----:R0:W1:Y:S02]  /*106f0*/  SYNCS.PHASECHK.TRANS64.TRYWAIT P1, [R3+URZ+0x19c60], R0 ;  /* 0x019c6000030075a7 */ /* 0x001064000802017f */
[----:B-1----:R-:W-:Y:S05]  /*10700*/  @!P1 NANOSLEEP.SYNCS 0x989680 ;  /* 0x009896800000995d */ /* 0x002fea0003900000 */
[----:B------:R-:W1:Y:S02]  /*10710*/  @!P1 SYNCS.PHASECHK.TRANS64 P1, [R3+URZ+0x19c60], R0 ;  /* 0x019c6000030095a7 */ /* 0x000e64000802007f */
[----:B-1----:R-:W-:Y:S05]  /*10720*/  @!P1 BRA `(.L_x_1870) ;  /* 0xfffffffc00f09947 */ /* 0x002fea000383ffff */
[----:B------:R-:W-:Y:S05]  /*10730*/  BRA `(.L_x_1919) ;  /* 0xffffffe0007c7947 */ /* 0x000fea000383ffff */
.L_x_1883:
[----:B0-----:R0:W1:Y:S02]  /*10740*/  SYNCS.PHASECHK.TRANS64.TRYWAIT P0, [R7+URZ+0x19c20], R0 ;  /* 0x019c2000070075a7 */ /* 0x001064000800017f */
[----:B-1----:R-:W-:Y:S05]  /*10750*/  @!P0 NANOSLEEP.SYNCS 0x989680 ;  /* 0x009896800000895d */ /* 0x002fea0003900000 */
[----:B------:R-:W1:Y:S02]  /*10760*/  @!P0 SYNCS.PHASECHK.TRANS64 P0, [R7+URZ+0x19c20], R0 ;  /* 0x019c2000070085a7 */ /* 0x000e64000800007f */
[----:B-1----:R-:W-:Y:S05]  /*10770*/  @!P0 BRA `(.L_x_1883) ;  /* 0xfffffffc00f08947 */ /* 0x002fea000383ffff */
[----:B------:R-:W-:Y:S05]  /*10780*/  BRA `(.L_x_1920) ;  /* 0xfffffff000947947 */ /* 0x000fea000383ffff */
.L_x_1884:
        /* <DEDUP_REMOVED lines=11> */
.L_x_1922:
[----:B------:R-:W-:Y:S05]  /*10840*/  BSYNC B0 ;  /* 0x0000000000007941 */ /* 0x000fea0003800000 */
.L_x_1921:
[----:B------:R-:W-:Y:S05]  /*10850*/  BRA `(.L_x_1923) ;  /* 0xfffffff0007c7947 */ /* 0x000fea000383ffff */
.L_x_1887:
[----:B------:R-:W-:Y:S01]  /*10860*/  BSSY B1, `(.L_x_1924) ;  /* 0x0000006000017945 */ /* 0x000fe20003800000 */
[----:B------:R-:W-:-:S07]  /*10870*/  IMAD.MOV.U32 R15, RZ, RZ, -0x1 ;  /* 0xffffffffff0f7424 */ /* 0x000fce00078e00ff */
[----:B0-----:R-:W-:Y:S05]  /*10880*/  WARPSYNC.COLLECTIVE R15, `(.L_x_1925) ;  /* 0x000000000f0c7348 */ /* 0x001fea0003c00000 */
[----:B------:R-:W-:Y:S02]  /*10890*/  ELECT P6, UR62, PT ;  /* 0x00000000003e782f */ /* 0x000fe400038c0000 */
[----:B------:R-:W-:Y:S01]  /*108a0*/  MOV R14, UR62 ;  /* 0x0000003e000e7c02 */ /* 0x000fe20008000f00 */
[----:B0-----:R-:W-:Y:S10]  /*108b0*/  ENDCOLLECTIVE ;  /* 0x000000000000791b */ /* 0x001ff40003800000 */
.L_x_1925:
[----:B------:R-:W-:Y:S05]  /*108c0*/  BSYNC B1 ;  /* 0x0000000000017941 */ /* 0x000fea0003800000 */
.L_x_1924:
[----:B------:R-:W-:Y:S05]  /*108d0*/  BRA `(.L_x_1926) ;  /* 0xfffffff000747947 */ /* 0x000fea000383ffff */
.L_x_1889:
[----:B0-----:R0:W1:Y:S02]  /*108e0*/  SYNCS.PHASECHK.TRANS64.TRYWAIT P1, [R5+URZ], R4 ;  /* 0x00000004050075a7 */ /* 0x001064000802017f */
[----:B-1----:R-:W-:Y:S05]  /*108f0*/  @!P1 NANOSLEEP.SYNCS 0x989680 ;  /* 0x009896800000995d */ /* 0x002fea0003900000 */
[----:B------:R-:W1:Y:S02]  /*10900*/  @!P1 SYNCS.PHASECHK.TRANS64 P1, [R5+URZ], R4 ;  /* 0x00000004050095a7 */ /* 0x000e64000802007f */
[----:B-1----:R-:W-:Y:S05]  /*10910*/  @!P1 BRA `(.L_x_1889) ;  /* 0xfffffffc00f09947 */ /* 0x002fea000383ffff */
[----:B------:R-:W-:Y:S05]  /*10920*/  BRA `(.L_x_1927) ;  /* 0xfffffff000a87947 */ /* 0x000fea000383ffff */
.L_x_1890:
[----:B-1----:R1:W2:Y:S02]  /*10930*/  SYNCS.PHASECHK.TRANS64.TRYWAIT P1, [R3+URZ], R0 ;  /* 0x00000000030075a7 */ /* 0x0022a4000802017f */
[----:B--2---:R-:W-:Y:S05]  /*10940*/  @!P1 NANOSLEEP.SYNCS 0x989680 ;  /* 0x009896800000995d */ /* 0x004fea0003900000 */
[----:B------:R-:W2:Y:S02]  /*10950*/  @!P1 SYNCS.PHASECHK.TRANS64 P1, [R3+URZ], R0 ;  /* 0x00000000030095a7 */ /* 0x000ea4000802007f */
[----:B--2---:R-:W-:Y:S05]  /*10960*/  @!P1 BRA `(.L_x_1890) ;  /* 0xfffffffc00f09947 */ /* 0x004fea000383ffff */
[----:B------:R-:W-:Y:S05]  /*10970*/  BRA `(.L_x_1928) ;  /* 0xfffffff0009c7947 */ /* 0x000fea000383ffff */
.L_x_1892:
[----:B-1----:R1:W2:Y:S02]  /*10980*/  SYNCS.PHASECHK.TRANS64.TRYWAIT P1, [R3+URZ+0x19c60], R4 ;  /* 0x019c6004030075a7 */ /* 0x0022a4000802017f */
[----:B--2---:R-:W-:Y:S05]  /*10990*/  @!P1 NANOSLEEP.SYNCS 0x989680 ;  /* 0x009896800000995d */ /* 0x004fea0003900000 */
[----:B------:R-:W2:Y:S02]  /*109a0*/  @!P1 SYNCS.PHASECHK.TRANS64 P1, [R3+URZ+0x19c60], R4 ;  /* 0x019c6004030095a7 */ /* 0x000ea4000802007f */
[----:B--2---:R-:W-:Y:S05]  /*109b0*/  @!P1 BRA `(.L_x_1892) ;  /* 0xfffffffc00f09947 */ /* 0x004fea000383ffff */
[----:B------:R-:W-:Y:S05]  /*109c0*/  BRA `(.L_x_1929) ;  /* 0xfffffff0009c7947 */ /* 0x000fea000383ffff */
.L_x_1894:
[----:B0-----:R0:W2:Y:S02]  /*109d0*/  SYNCS.PHASECHK.TRANS64.TRYWAIT P1, [R5+URZ+0x19c60], R0 ;  /* 0x019c6000050075a7 */ /* 0x0010a4000802017f */
[----:B--2---:R-:W-:Y:S05]  /*109e0*/  @!P1 NANOSLEEP.SYNCS 0x989680 ;  /* 0x009896800000995d */ /* 0x004fea0003900000 */
[----:B------:R-:W2:Y:S02]  /*109f0*/  @!P1 SYNCS.PHASECHK.TRANS64 P1, [R5+URZ+0x19c60], R0 ;  /* 0x019c6000050095a7 */ /* 0x000ea4000802007f */
[----:B--2---:R-:W-:Y:S05]  /*10a00*/  @!P1 BRA `(.L_x_1894) ;  /* 0xfffffffc00f09947 */ /* 0x004fea000383ffff */
[----:B------:R-:W-:Y:S05]  /*10a10*/  BRA `(.L_x_1930) ;  /* 0xfffffff0009c7947 */ /* 0x000fea000383ffff */
.L_x_1896:
[----:B--2---:R2:W3:Y:S02]  /*10a20*/  SYNCS.PHASECHK.TRANS64.TRYWAIT P0, [R3+URZ+0x19c80], R4 ;  /* 0x019c8004030075a7 */ /* 0x0044e4000800017f */
[----:B---3--:R-:W-:Y:S05]  /*10a30*/  @!P0 NANOSLEEP.SYNCS 0x989680 ;  /* 0x009896800000895d */ /* 0x008fea0003900000 */
[----:B------:R-:W3:Y:S02]  /*10a40*/  @!P0 SYNCS.PHASECHK.TRANS64 P0, [R3+URZ+0x19c80], R4 ;  /* 0x019c8004030085a7 */ /* 0x000ee4000800007f */
[----:B---3--:R-:W-:Y:S05]  /*10a50*/  @!P0 BRA `(.L_x_1896) ;  /* 0xfffffffc00f08947 */ /* 0x008fea000383ffff */
[----:B------:R-:W-:Y:S05]  /*10a60*/  BRA `(.L_x_1897) ;  /* 0xfffffff000987947 */ /* 0x000fea000383ffff */
.L_x_1931:
        /* <DEDUP_REMOVED lines=9> */
.L_x_2305:


//--------------------- .text._ZN7cutlass13device_kernelIN5flash11enable_sm90INS1_16FlashAttnFwdSm90INS1_25CollectiveMainloopFwdSm90ILi2EN4cute5tupleIJNS5_1CILi1EEES8_S8_EEENS6_IJNS7_ILi192EEENS7_ILi128EEENS7_ILi96EEEEEELi96ENS_12float_e4m3_tEfNS_4arch4Sm90ELb1ELb0ELb0ELb1ELb0ELb1ELb0ELb1ELb1ELb1ELb0ELb0EEENS1_21CollectiveEpilogueFwdINS6_IJSA_SC_SB_EEES9_NS_10bfloat16_tESG_Li384ELb1ELb1ELb0ELb1EEENS1_36VarlenDynamicPersistentTileSchedulerILi192ELi128ELi384ELi128ELb0ELb1ELb1ELb1ELb1ELb1EEEEEEEEEvNT_6ParamsE --------------------------
	.section	.text._ZN7cutlass13device_kernelIN5flash11enable_sm90INS1_16FlashAttnFwdSm90INS1_25CollectiveMainloopFwdSm90ILi2EN4cute5tupleIJNS5_1CILi1EEES8_S8_EEENS6_IJNS7_ILi192EEENS7_ILi128EEENS7_ILi96EEEEEELi96ENS_12float_e4m3_tEfNS_4arch4Sm90ELb1ELb0ELb0ELb1ELb0ELb1ELb0ELb1ELb1ELb1ELb0ELb0EEENS1_21CollectiveEpilogueFwdINS6_IJSA_SC_SB_EEES9_NS_10bfloat16_tESG_Li384ELb1ELb1ELb0ELb1EEENS1_36VarlenDynamicPersistentTileSchedulerILi192ELi128ELi384ELi128ELb0ELb1ELb1ELb1ELb1ELb1EEEEEEEEEvNT_6ParamsE,"ax",@progbits
	.align	128
.text._ZN7cutlass13device_kernelIN5flash11enable_sm90INS1_16FlashAttnFwdSm90INS1_25CollectiveMainloopFwdSm90ILi2EN4cute5tupleIJNS5_1CILi1EEES8_S8_EEENS6_IJNS7_ILi192EEENS7_ILi128EEENS7_ILi96EEEEEELi96ENS_12float_e4m3_tEfNS_4arch4Sm90ELb1ELb0ELb0ELb1ELb0ELb1ELb0ELb1ELb1ELb1ELb0ELb0EEENS1_21CollectiveEpilogueFwdINS6_IJSA_SC_SB_EEES9_NS_10bfloat16_tESG_Li384ELb1ELb1ELb0ELb1EEENS1_36VarlenDynamicPersistentTileSchedulerILi192ELi128ELi384ELi128ELb0ELb1ELb1ELb1ELb1ELb1EEEEEEEEEvNT_6ParamsE:
        .type           _ZN7cutlass13device_kernelIN5flash11enable_sm90INS1_16FlashAttnFwdSm90INS1_25CollectiveMainloopFwdSm90ILi2EN4cute5tupleIJNS5_1CILi1EEES8_S8_EEENS6_IJNS7_ILi192EEENS7_ILi128EEENS7_ILi96EEEEEELi96ENS_12float_e4m3_tEfNS_4arch4Sm90ELb1ELb0ELb0ELb1ELb0ELb1ELb0ELb1ELb1ELb1ELb0ELb0EEENS1_21CollectiveEpilogueFwdINS6_IJSA_SC_SB_EEES9_NS_10bfloat16_tESG_Li384ELb1ELb1ELb0ELb1EEENS1_36VarlenDynamicPersistentTileSchedulerILi192ELi128ELi384ELi128ELb0ELb1ELb1ELb1ELb1ELb1EEEEEEEEEvNT_6ParamsE,@function
        .size           _ZN7cutlass13device_kernelIN5flash11enable_sm90INS1_16FlashAttnFwdSm90INS1_25CollectiveMainloopFwdSm90ILi2EN4cute5tupleIJNS5_1CILi1EEES8_S8_EEENS6_IJNS7_ILi192EEENS7_ILi128EEENS7_ILi96EEEEEELi96ENS_12float_e4m3_tEfNS_4arch4Sm90ELb1ELb0ELb0ELb1ELb0ELb1ELb0ELb1ELb1ELb1ELb0ELb0EEENS1_21CollectiveEpilogueFwdINS6_IJSA_SC_SB_EEES9_NS_10bfloat16_tESG_Li384ELb1ELb1ELb0ELb1EEENS1_36VarlenDynamicPersistentTileSchedulerILi192ELi128ELi384ELi128ELb0ELb1ELb1ELb1ELb1ELb1EEEEEEEEEvNT_6ParamsE,(.L_x_2306 - _ZN7cutlass13device_kernelIN5flash11enable_sm90INS1_16FlashAttnFwdSm90INS1_25CollectiveMainloopFwdSm90ILi2EN4cute5tupleIJNS5_1CILi1EEES8_S8_EEENS6_IJNS7_ILi192EEENS7_ILi128EEENS7_ILi96EEEEEELi96ENS_12float_e4m3_tEfNS_4arch4Sm90ELb1ELb0ELb0ELb1ELb0ELb1ELb0ELb1ELb1ELb1ELb0ELb0EEENS1_21CollectiveEpilogueFwdINS6_IJSA_SC_SB_EEES9_NS_10bfloat16_tESG_Li384ELb1ELb1ELb0ELb1EEENS1_36VarlenDynamicPersistentTileSchedulerILi192ELi128ELi384ELi128ELb0ELb1ELb1ELb1ELb1ELb1EEEEEEEEEvNT_6ParamsE)
        .other          _ZN7cutlass13device_kernelIN5flash11enable_sm90INS1_16FlashAttnFwdSm90INS1_25CollectiveMainloopFwdSm90ILi2EN4cute5tupleIJNS5_1CILi1EEES8_S8_EEENS6_IJNS7_ILi192EEENS7_ILi128EEENS7_ILi96EEEEEELi96ENS_12float_e4m3_tEfNS_4arch4Sm90ELb1ELb0ELb0ELb1ELb0ELb1ELb0ELb1ELb1ELb1ELb0ELb0EEENS1_21CollectiveEpilogueFwdINS6_IJSA_SC_SB_EEES9_NS_10bfloat16_tESG_Li384ELb1ELb1ELb0ELb1EEENS1_36VarlenDynamicPersistentTileSchedulerILi192ELi128ELi384ELi128ELb0ELb1ELb1ELb1ELb1ELb1EEEEEEEEEvNT_6ParamsE,@"STO_CUDA_ENTRY STV_DEFAULT"
_ZN7cutlass13device_kernelIN5flash11enable_sm90INS1_16FlashAttnFwdSm90INS1_25CollectiveMainloopFwdSm90ILi2EN4cute5tupleIJNS5_1CILi1EEES8_S8_EEENS6_IJNS7_ILi192EEENS7_ILi128EEENS7_ILi96EEEEEELi96ENS_12float_e4m3_tEfNS_4arch4Sm90ELb1ELb0ELb0ELb1ELb0ELb1ELb0ELb1ELb1ELb1ELb0ELb0EEENS1_21CollectiveEpilogueFwdINS6_IJSA_SC_SB_EEES9_NS_10bfloat16_tESG_Li384ELb1ELb1ELb0ELb1EEENS1_36VarlenDynamicPersistentTileSchedulerILi192ELi128ELi384ELi128ELb0ELb1ELb1ELb1ELb1ELb1EEEEEEEEEvNT_6ParamsE:
        /* <DEDUP_REMOVED lines=24> */
.L_x_1933:
[----:B------:R-:W-:Y:S05]  /*0180*/  BSYNC B0 ;  /* 0x0000000000007941 */ /* 0x000fea0003800000 */
.L_x_1932:
        /* <DEDUP_REMOVED lines=41> */
.L_x_1934:
        /* <DEDUP_REMOVED lines=22> */
.L_x_1935:
        /* <DEDUP_REMOVED lines=18> */
.L_x_1936:
        /* <DEDUP_REMOVED lines=22> */
.L_x_1937:
        /* <DEDUP_REMOVED lines=22> */
.L_x_1938:
        /* <DEDUP_REMOVED lines=8> */
.L_x_1941:
        /* <DEDUP_REMOVED lines=17> */
[----:B------:R-:W-:Y:S01]  /*0af0*/  CS2R R152, SRZ ;  /* 0x0000000000987805 */ /* 0x000fe2000001ff00 */
        /* <DEDUP_REMOVED lines=13> */
[----:B------:R-:W-:Y:S02]  /*0bd0*/  LOP3.LUT R7, R2, 0xffffff80, RZ, 0xc0, !PT ;  /* 0xffffff8002077812 */ /* 0x000fe400078ec0ff */
[----:B------:R-:W-:-:S02]  /*0be0*/  SHF.R.S32.HI R6, RZ, 0x1f, R3 ;  /* 0x0000001fff067819 */ /* 0x000fc40000011403 */
[----:B------:R-:W-:Y:S01]  /*0bf0*/  LOP3.LUT R3, R3, 0xfffffffe, RZ, 0xc0, !PT ;  /* 0xfffffffe03037812 */ /* 0x000fe200078ec0ff */
[----:B------:R-:W-:Y:S01]  /*0c00*/  IMAD.IADD R21, R18, 0x1, -R7 ;  /* 0x0000000112157824 */ /* 0x000fe200078e0a07 */
[----:B------:R-:W-:Y:S02]  /*0c10*/  SHF.R.S32.HI R27, RZ, 0x7, R2 ;  /* 0x00000007ff1b7819 */ /* 0x000fe40000011402 */
[----:B------:R-:W-:Y:S01]  /*0c20*/  LEA.HI R6, R6, R19, RZ, 0x2 ;  /* 0x0000001306067211 */ /* 0x000fe200078f10ff */
[----:B------:R-:W-:Y:S01]  /*0c30*/  IMAD.IADD R22, R18, 0x1, -R3 ;  /* 0x0000000112167824 */ /* 0x000fe200078e0a03 */
[----:B------:R-:W-:Y:S02]  /*0c40*/  SHF.R.S32.HI R3, RZ, 0x1f, R21 ;  /* 0x0000001fff037819 */ /* 0x000fe40000011415 */
[----:B------:R-:W-:Y:S01]  /*0c50*/  SHF.R.S32.HI R2, RZ, 0x4, R5 ;  /* 0x00000004ff027819 */ /* 0x000fe20000011405 */
[C---:B------:R-:W-:Y:S01]  /*0c60*/  IMAD.SHL.U32 R154, R22.reuse, 0x8, RZ ;  /* 0x00000008169a7824 */ /* 0x040fe200078e00ff */
[----:B------:R-:W-:Y:S01]  /*0c70*/  LEA.HI R7, R3, R21, RZ, 0x2 ;  /* 0x0000001503077211 */ /* 0x000fe200078f10ff */
[----:B------:R-:W-:Y:S01]  /*0c80*/  IMAD.SHL.U32 R22, R22, 0x10, RZ ;  /* 0x0000001016167824 */ /* 0x000fe200078e00ff */
[----:B------:R-:W-:Y:S01]  /*0c90*/  LOP3.LUT R6, R6, 0x7fffffc, RZ, 0xc0, !PT ;  /* 0x07fffffc06067812 */ /* 0x000fe200078ec0ff */
[----:B------:R-:W-:Y:S01]  /*0ca0*/  VIADD R25, R154, 0x20 ;  /* 0x000000209a197836 */ /* 0x000fe20000000000 */
[----:B------:R-:W-:-:S02]  /*0cb0*/  LEA.HI R5, R5, R2, RZ, 0x1 ;  /* 0x0000000205057211 */ /* 0x000fc400078f08ff */
[----:B------:R-:W-:Y:S01]  /*0cc0*/  LEA.HI R4, R0, R18, RZ, 0x3 ;  /* 0x0000001200047211 */ /* 0x000fe200078f18ff */
[----:B------:R-:W-:Y:S01]  /*0cd0*/  IMAD.IADD R14, R154, 0x1, R25 ;  /* 0x000000019a0e7824 */ /* 0x000fe200078e0219 */
[--C-:B------:R-:W-:Y:S01]  /*0ce0*/  SHF.R.S32.HI R12, RZ, 0x2, R7.reuse ;  /* 0x00000002ff0c7819 */ /* 0x100fe20000011407 */
[----:B------:R-:W-:Y:S01]  /*0cf0*/  IMAD.IADD R6, R19, 0x1, -R6 ;  /* 0x0000000113067824 */ /* 0x000fe200078e0a06 */
[----:B------:R-:W-:Y:S01]  /*0d00*/  SHF.R.S32.HI R13, RZ, 0x1f, R7 ;  /* 0x0000001fff0d7819 */ /* 0x000fe20000011407 */
[----:B------:R-:W-:Y:S01]  /*0d10*/  STL [R1+0x10], R25 ;  /* 0x0000101901007387 */ /* 0x000fe20000100800 */
[----:B------:R-:W-:Y:S01]  /*0d20*/  LOP3.LUT R5, R5, 0x1ffffffe, RZ, 0xc0, !PT ;  /* 0x1ffffffe05057812 */ /* 0x000fe200078ec0ff */
[C---:B------:R-:W-:Y:S01]  /*0d30*/  IMAD R17, R2.reuse, 0x8, R6 ;  /* 0x0000000802117824 */ /* 0x040fe200078e0206 */
[----:B------:R-:W-:Y:S02]  /*0d40*/  SHF.R.S32.HI R4, RZ, 0x3, R4 ;  /* 0x00000003ff047819 */ /* 0x000fe40000011404 */
[----:B------:R-:W-:Y:S01]  /*0d50*/  LEA.HI R13, R13, R12, RZ, 0x3 ;  /* 0x0000000c0d0d7211 */ /* 0x000fe200078f18ff */
[----:B------:R-:W-:Y:S01]  /*0d60*/  IMAD.IADD R5, R2, 0x1, -R5 ;  /* 0x0000000102057824 */ /* 0x000fe200078e0a05 */
[----:B------:R-:W-:Y:S01]  /*0d70*/  SHF.R.S32.HI R15, RZ, 0x1f, R14 ;  /* 0x0000001fff0f7819 */ /* 0x000fe2000001140e */
[----:B------:R-:W-:Y:S01]  /*0d80*/  IMAD.SHL.U32 R4, R4, 0x80, RZ ;  /* 0x0000008004047824 */ /* 0x000fe200078e00ff */
[----:B------:R-:W-:Y:S01]  /*0d90*/  LOP3.LUT R13, R13, 0xfffffff8, RZ, 0xc0, !PT ;  /* 0xfffffff80d0d7812 */ /* 0x000fe200078ec0ff */
[----:B------:R-:W-:Y:S01]  /*0da0*/  IMAD.HI R2, R27, 0x55555556, RZ ;  /* 0x555555561b027827 */ /* 0x000fe200078e02ff */
[----:B------:R-:W-:-:S02]  /*0db0*/  LEA.HI R3, R3, R21, RZ, 0x5 ;  /* 0x0000001503037211 */ /* 0x000fc400078f28ff */
[CC--:B------:R-:W-:Y:S01]  /*0dc0*/  LEA.HI R6, R15.reuse, R14.reuse, RZ, 0x4 ;  /* 0x0000000e0f067211 */ /* 0x0c0fe200078f20ff */
        /* <DEDUP_REMOVED lines=20> */
[----:B------:R-:W-:Y:S01]  /*0f10*/  IADD3 R4, R16, R13, R4 ;  /* 0x0000000d10047210 */ /* 0x000fe20007ffe004 */
[----:B------:R-:W-:Y:S01]  /*0f20*/  STL [R1+0x7c], R24 ;  /* 0x00007c1801007387 */ /* 0x000fe20000100800 */
[----:B------:R-:W-:Y:S01]  /*0f30*/  SHF.R.S32.HI R0, RZ, 0x2, R0 ;  /* 0x00000002ff007819 */ /* 0x000fe20000011400 */
[----:B------:R-:W-:Y:S01]  /*0f40*/  IMAD.IADD R8, R18, 0x1, -R2 ;  /* 0x0000000112087824 */ /* 0x000fe200078e0a02 */
[----:B------:R-:W-:Y:S01]  /*0f50*/  SHF.R.S32.HI R2, RZ, 0x1f, R19 ;  /* 0x0000001fff027819 */ /* 0x000fe20000011413 */
[----:B------:R0:W-:Y:S01]  /*0f60*/  STL [R1+0x84], R5 ;  /* 0x0000840501007387 */ /* 0x0001e20000100800 */
[----:B------:R-:W-:Y:S01]  /*0f70*/  LOP3.LUT R7, R7, 0x7ffffffc, RZ, 0xc0, !PT ;  /* 0x7ffffffc07077812 */ /* 0x000fe200078ec0ff */
[----:B------:R-:W-:Y:S01]  /*0f80*/  IMAD.MOV.U32 R18, RZ, RZ, RZ ;  /* 0x000000ffff127224 */ /* 0x000fe200078e00ff */
        /* <DEDUP_REMOVED lines=35> */
.L_x_2071:
[----:B--2---:R-:W2:Y:S01]  /*11c0*/  LDL.LU R0, [R1+0x3c] ;  /* 0x00003c0001007983 */ /* 0x004ea20000300800 */
[----:B0--34-:R-:W2:Y:S01]  /*11d0*/  LDC.64 R2, c[0x0][0xc88] ;  /* 0x00032200ff027b82 */ /* 0x019ea20000000a00 */
[----:B------:R-:W-:Y:S01]  /*11e0*/  ULDC.64 UR4, c[0x0][0xa28] ;  /* 0x00028a0000047ab9 */ /* 0x000fe20000000a00 */
[----:B------:R-:W-:Y:S01]  /*11f0*/  ULDC.64 UR8, c[0x0][0xa18] ;  /* 0x0002860000087ab9 */ /* 0x000fe20000000a00 */
[----:B------:R-:W-:Y:S01]  /*1200*/  ISETP.NE.U32.AND P2, PT, RZ, UR4, PT ;  /* 0x00000004ff007c0c */ /* 0x000fe2000bf45070 */
[----:B------:R-:W-:Y:S01]  /*1210*/  IMAD.MOV.U32 R9, RZ, RZ, RZ ;  /* 0x000000ffff097224 */ /* 0x000fe200078e00ff */
        /* <DEDUP_REMOVED lines=17> */
[----:B------:R-:W-:Y:S01]  /*1330*/  ULDC UR4, c[0x0][0x288] ;  /* 0x0000a20000047ab9 */ /* 0x000fe20000000800 */
[C---:B------:R-:W-:Y:S02]  /*1340*/  IADD3 R6, P4, R32.reuse, UR6, RZ ;  /* 0x0000000620067c10 */ /* 0x040fe4000ff9e0ff */
[----:B-----5:R1:W5:Y:S01]  /*1350*/  @P2 LDG.E R9, desc[UR42][R2.64] ;  /* 0x0000002a02092981 */ /* 0x020362000c1e1900 */
[----:B------:R-:W-:Y:S01]  /*1360*/  IMAD.U32 R8, RZ, RZ, UR4 ;  /* 0x00000004ff087e24 */ /* 0x000fe2000f8e00ff */
[----:B------:R-:W-:Y:S01]  /*1370*/  IADD3.X R7, R31, UR7, RZ, P4, !PT ;  /* 0x000000071f077c10 */ /* 0x000fe2000a7fe4ff */
[----:B------:R-:W-:Y:S01]  /*1380*/  ULDC.64 UR4, c[0x0][0x418] ;  /* 0x0001060000047ab9 */ /* 0x000fe20000000a00 */
[----:B------:R1:W-:Y:S01]  /*1390*/  STL [R1+0x54], R32 ;  /* 0x0000542001007387 */ /* 0x0003e20000100800 */
[----:B0-----:R-:W-:-:S03]  /*13a0*/  @P1 IADD3 R4, P2, R32, UR8, RZ ;  /* 0x0000000820041c10 */ /* 0x001fc6000ff5e0ff */
[----:B------:R1:W5:Y:S01]  /*13b0*/  @P0 LDG.E R29, desc[UR42][R6.64] ;  /* 0x0000002a061d0981 */ /* 0x000362000c1e1900 */
[----:B------:R-:W-:Y:S01]  /*13c0*/  @P1 IADD3.X R5, R31, UR9, RZ, P2, !PT ;  /* 0x000000091f051c10 */ /* 0x000fe200097fe4ff */
[----:B------:R-:W-:Y:S02]  /*13d0*/  UISETP.NE.U32.AND UP0, UPT, UR4, URZ, UPT ;  /* 0x0000003f0400728c */ /* 0x000fe4000bf05070 */
[----:B------:R1:W-:Y:S01]  /*13e0*/  STL [R1+0x58], R31 ;  /* 0x0000581f01007387 */ /* 0x0003e20000100800 */
[----:B------:R-:W-:Y:S01]  /*13f0*/  ULDC.64 UR8, c[0x0][0xa20] ;  /* 0x0002880000087ab9 */ /* 0x000fe20000000a00 */
[----:B------:R-:W-:Y:S02]  /*1400*/  ULDC UR4, c[0x0][0x424] ;  /* 0x0001090000047ab9 */ /* 0x000fe40000000800 */
[----:B------:R-:W2:Y:S01]  /*1410*/  @P1 LDG.E R8, desc[UR42][R4.64] ;  /* 0x0000002a04081981 */ /* 0x000ea2000c1e1900 */
[----:B------:R-:W-:Y:S01]  /*1420*/  UISETP.NE.AND.EX UP0, UPT, UR5, URZ, UPT, UP0 ;  /* 0x0000003f0500728c */ /* 0x000fe2000bf05300 */
[----:B------:R-:W-:-:S02]  /*1430*/  ISETP.NE.U32.AND P2, PT, RZ, UR8, PT ;  /* 0x00000008ff007c0c */ /* 0x000fc4000bf45070 */
[----:B------:R-:W-:Y:S01]  /*1440*/  ULDC UR5, c[0x0][0x2f0] ;  /* 0x0000bc0000057ab9 */ /* 0x000fe20000000800 */
[----:B------:R-:W-:Y:S01]  /*1450*/  USEL UR4, UR4, 0x1, UP0 ;  /* 0x0000000104047887 */ /* 0x000fe20008000000 */
[----:B------:R-:W-:-:S03]  /*1460*/  ISETP.NE.AND.EX P2, PT, RZ, UR9, PT, P2 ;  /* 0x00000009ff007c0c */ /* 0x000fc6000bf45320 */
[----:B------:R-:W-:-:S03]  /*1470*/  UIMAD UR4, UR4, UR5, URZ ;  /* 0x00000005040472a4 */ /* 0x000fc6000f8e023f */
[----:B------:R-:W-:Y:S01]  /*1480*/  ULDC UR5, c[0x0][0x348] ;  /* 0x0000d20000057ab9 */ /* 0x000fe20000000800 */
[----:B------:R-:W-:Y:S01]  /*1490*/  IMAD.MOV.U32 R27, RZ, RZ, R0 ;  /* 0x000000ffff1b7224 */ /* 0x000fe200078e0000 */
[----:B--2---:R1:W-:Y:S04]  /*14a0*/  STL [R1+0x24], R8 ;  /* 0x0000240801007387 */ /* 0x0043e80000100800 */
[----:B---3--:R1:W-:Y:S01]  /*14b0*/  STL [R1+0x50], R30 ;  /* 0x0000501e01007387 */ /* 0x0083e20000100800 */
[----:B------:R-:W-:Y:S05]  /*14c0*/  @P1 BRA `(.L_x_1943) ;  /* 0x0000000000281947 */ /* 0x000fea0003800000 */
[----:B------:R-:W-:Y:S02]  /*14d0*/  ULDC.64 UR6, c[0x0][0xa00] ;  /* 0x0002800000067ab9 */ /* 0x000fe40000000a00 */
[----:B------:R-:W-:-:S04]  /*14e0*/  ISETP.NE.U32.AND P1, PT, RZ, UR6, PT ;  /* 0x00000006ff007c0c */ /* 0x000fc8000bf25070 */
[----:B------:R-:W-:-:S13]  /*14f0*/  ISETP.NE.AND.EX P1, PT, RZ, UR7, PT, P1 ;  /* 0x00000007ff007c0c */ /* 0x000fda000bf25310 */
[----:B------:R-:W-:Y:S05]  /*1500*/  @!P1 BRA `(.L_x_1943) ;  /* 0x0000000000189947 */ /* 0x000fea0003800000 */
[----:B-1----:R-:W0:Y:S02]  /*1510*/  LDC.64 R2, c[0x0][0xa00] ;  /* 0x00028000ff027b82 */ /* 0x002e240000000a00 */
[----:B0-----:R-:W-:-:S05]  /*1520*/  IMAD.WIDE R2, R27, 0x4, R2 ;  /* 0x000000041b027825 */ /* 0x001fca00078e0202 */
[----:B------:R-:W2:Y:S04]  /*1530*/  LDG.E R0, desc[UR42][R2.64] ;  /* 0x0000002a02007981 */ /* 0x000ea8000c1e1900 */
[----:B------:R-:W2:Y:S02]  /*1540*/  LDG.E R5, desc[UR42][R2.64+0x4] ;  /* 0x0000042a02057981 */ /* 0x000ea4000c1e1900 */
[----:B--2---:R-:W-:-:S05]  /*1550*/  IMAD.IADD R8, R5, 0x1, -R0 ;  /* 0x0000000105087824 */ /* 0x004fca00078e0a00 */
[----:B------:R0:W-:Y:S02]  /*1560*/  STL [R1+0x24], R8 ;  /* 0x0000240801007387 */ /* 0x0001e40000100800 */
.L_x_1943:
[----:B------:R-:W-:Y:S02]  /*1570*/  IMAD.U32 R26, RZ, RZ, UR5 ;  /* 0x00000005ff1a7e24 */ /* 0x000fe4000f8e00ff */
[----:B------:R-:W-:Y:S01]  /*1580*/  IMAD.U32 R28, RZ, RZ, UR4 ;  /* 0x00000004ff1c7e24 */ /* 0x000fe2000f8e00ff */
[----:B------:R-:W-:Y:S06]  /*1590*/  @!P2 BRA `(.L_x_1944) ;  /* 0x000000000010a947 */ /* 0x000fec0003800000 */
[----:B-1----:R-:W-:-:S04]  /*15a0*/  IADD3 R2, P0, R32, UR8, RZ ;  /* 0x0000000820027c10 */ /* 0x002fc8000ff1e0ff */
[----:B------:R-:W-:-:S05]  /*15b0*/  IADD3.X R3, R31, UR9, RZ, P0, !PT ;  /* 0x000000091f037c10 */ /* 0x000fca00087fe4ff */
[----:B------:R2:W5:Y:S01]  /*15c0*/  LDG.E R28, desc[UR42][R2.64] ;  /* 0x0000002a021c7981 */ /* 0x000562000c1e1900 */
[----:B------:R-:W-:Y:S05]  /*15d0*/  BRA `(.L_x_1945) ;  /* 0x0000000000107947 */ /* 0x000fea0003800000 */
.L_x_1944:
[----:B------:R-:W-:Y:S05]  /*15e0*/  @!P0 BRA `(.L_x_1945) ;  /* 0x00000000000c8947 */ /* 0x000fea0003800000 */
[----:B-1----:R-:W2:Y:S04]  /*15f0*/  LDG.E R3, desc[UR42][R6.64] ;  /* 0x0000002a06037981 */ /* 0x002ea8000c1e1900 */
[----:B------:R-:W2:Y:S02]  /*1600*/  LDG.E R28, desc[UR42][R6.64+0x4] ;  /* 0x0000042a061c7981 */ /* 0x000ea4000c1e1900 */
[----:B--2---:R-:W-:-:S07]  /*1610*/  IMAD.IADD R28, R28, 0x1, -R3 ;  /* 0x000000011c1c7824 */ /* 0x004fce00078e0a03 */
.L_x_1945:
[----:B------:R-:W-:Y:S01]  /*1620*/  ULDC.64 UR4, c[0x0][0xa10] ;  /* 0x0002840000047ab9 */ /* 0x000fe20000000a00 */
[----:B------:R-:W3:Y:S01]  /*1630*/  LDL R10, [R1+0x34] ;  /* 0x00003400010a7983 */ /* 0x000ee20000100800 */
[----:B------:R-:W-:Y:S01]  /*1640*/  ISETP.NE.U32.AND P0, PT, RZ, UR4, PT ;  /* 0x00000004ff007c0c */ /* 0x000fe2000bf05070 */
[----:B-1----:R-:W1:Y:S03]  /*1650*/  LDC R6, c[0x0][0x448] ;  /* 0x00011200ff067b82 */ /* 0x002e660000000800 */
[----:B------:R-:W-:Y:S01]  /*1660*/  ISETP.NE.AND.EX P0, PT, RZ, UR5, PT, P0 ;  /* 0x00000005ff007c0c */ /* 0x000fe2000bf05300 */
[----:B------:R-:W-:-:S12]  /*1670*/  ULDC.64 UR4, c[0x0][0xa30] ;  /* 0x00028c0000047ab9 */ /* 0x000fd80000000a00 */
[----:B--2---:R-:W2:Y:S02]  /*1680*/  @P0 LDC.64 R2, c[0x0][0xa10] ;  /* 0x00028400ff020b82 */ /* 0x004ea40000000a00 */
[----:B--2---:R-:W-:-:S05]  /*1690*/  @P0 IMAD.WIDE R2, R27, 0x4, R2 ;  /* 0x000000041b020825 */ /* 0x004fca00078e0202 */
[----:B------:R-:W2:Y:S04]  /*16a0*/  @P0 LDG.E R0, desc[UR42][R2.64] ;  /* 0x0000002a02000981 */ /* 0x000ea8000c1e1900 */
[----:B------:R4:W2:Y:S01]  /*16b0*/  @P0 LDG.E R7, desc[UR42][R2.64+0x4] ;  /* 0x0000042a02070981 */ /* 0x0008a2000c1e1900 */
[----:B------:R-:W-:Y:S01]  /*16c0*/  ISETP.NE.U32.AND P1, PT, RZ, UR4, PT ;  /* 0x00000004ff007c0c */ /* 0x000fe2000bf25070 */
[----:B-----5:R-:W-:-:S03]  /*16d0*/  IMAD.MOV.U32 R24, RZ, RZ, R28 ;  /* 0x000000ffff187224 */ /* 0x020fc600078e001c */
[----:B------:R-:W-:-:S13]  /*16e0*/  ISETP.NE.AND.EX P1, PT, RZ, UR5, PT, P1 ;  /* 0x00000005ff007c0c */ /* 0x000fda000bf25310 */
[----:B------:R-:W-:-:S04]  /*16f0*/  @P1 IADD3 R4, P2, R32, UR4, RZ ;  /* 0x0000000420041c10 */ /* 0x000fc8000ff5e0ff */
[----:B------:R-:W-:-:S05]  /*1700*/  @P1 IADD3.X R5, R31, UR5, RZ, P2, !PT ;  /* 0x000000051f051c10 */ /* 0x000fca00097fe4ff */
[----:B------:R0:W5:Y:S01]  /*1710*/  @P1 LDG.E R24, desc[UR42][R4.64] ;  /* 0x0000002a04181981 */ /* 0x000162000c1e1900 */
[----:B-1----:R-:W-:Y:S01]  /*1720*/  ISETP.NE.AND P1, PT, R6, 0x1, PT ;  /* 0x000000010600780c */ /* 0x002fe20003f25270 */
[----:B------:R-:W-:Y:S01]  /*1730*/  IMAD.IADD R9, R28, 0x1, -R9 ;  /* 0x000000011c097824 */ /* 0x000fe200078e0a09 */
[----:B------:R-:W-:-:S03]  /*1740*/  PLOP3.LUT P3, PT, PT, PT, PT, 0x80, 0x0 ;  /* 0x000000000000781c */ /* 0x000fc60003f6f070 */
[----:B------:R-:W-:-:S05]  /*1750*/  IMAD.MOV R25, RZ, RZ, -R9 ;  /* 0x000000ffff197224 */ /* 0x000fca00078e0a09 */
[----:B------:R-:W-:-:S03]  /*1760*/  VIMNMX R25, RZ, R25, !PT ;  /* 0x00000019ff197248 */ /* 0x000fc60007fe0100 */
[----:B------:R-:W1:Y:S08]  /*1770*/  @P1 LDC R11, c[0x0][0x44c] ;  /* 0x00011300ff0b1b82 */ /* 0x000e700000000800 */
[----:B----4-:R-:W4:Y:S01]  /*1780*/  @P1 LDC R3, c[0x0][0x450] ;  /* 0x00011400ff031b82 */ /* 0x010f220000000800 */
[----:B---3--:R-:W-:-:S04]  /*1790*/  IMAD R10, R10, 0xc0, RZ ;  /* 0x000000c00a0a7824 */ /* 0x008fc800078e02ff */
[----:B------:R-:W-:Y:S01]  /*17a0*/  VIADD R2, R10, 0xbf ;  /* 0x000000bf0a027836 */ /* 0x000fe20000000000 */
[----:B------:R3:W-:Y:S01]  /*17b0*/  STL [R1+0x20], R10 ;  /* 0x0000200a01007387 */ /* 0x0007e20000100800 */
[----:B--2---:R-:W-:Y:S02]  /*17c0*/  @P0 IMAD.IADD R26, R7, 0x1, -R0 ;  /* 0x00000001071a0824 */ /* 0x004fe400078e0a00 */
[----:B-1----:R-:W-:-:S04]  /*17d0*/  @P1 IMAD.HI.U32 R0, R2, R11, RZ ;  /* 0x0000000b02001227 */ /* 0x002fc800078e00ff */
[----:B0-----:R-:W-:Y:S01]  /*17e0*/  IMAD.IADD R4, R9, 0x1, R26 ;  /* 0x0000000109047824 */ /* 0x001fe200078e021a */
[----:B----4-:R-:W-:-:S03]  /*17f0*/  @P1 SHF.R.U32.HI R2, RZ, R3, R0 ;  /* 0x00000003ff021219 */ /* 0x010fc60000011600 */
[C---:B------:R-:W-:Y:S01]  /*1800*/  VIADD R0, R4.reuse, 0x7f ;  /* 0x0000007f04007836 */ /* 0x040fe20000000000 */
[----:B------:R-:W-:Y:S01]  /*1810*/  IADD3 R87, R4, 0x80, -R8 ;  /* 0x0000008004577810 */ /* 0x000fe20007ffe808 */
[----:B------:R3:W-:Y:S03]  /*1820*/  STL [R1+0x28], R4 ;  /* 0x0000280401007387 */ /* 0x0007e60000100800 */
[----:B------:R-:W-:Y:S01]  /*1830*/  SHF.R.S32.HI R3, RZ, 0x1f, R0 ;  /* 0x0000001fff037819 */ /* 0x000fe20000011400 */
[----:B------:R-:W-:-:S03]  /*1840*/  IMAD.IADD R2, R87, 0x1, R2 ;  /* 0x0000000157027824 */ /* 0x000fc600078e0202 */
[----:B------:R-:W-:Y:S02]  /*1850*/  LEA.HI R3, R3, R0, RZ, 0x7 ;  /* 0x0000000003037211 */ /* 0x000fe400078f38ff */
[----:B------:R-:W-:Y:S02]  /*1860*/  SHF.R.S32.HI R5, RZ, 0x1f, R2 ;  /* 0x0000001fff057819 */ /* 0x000fe40000011402 */
[----:B------:R-:W-:Y:S02]  /*1870*/  SHF.R.S32.HI R88, RZ, 0x7, R3 ;  /* 0x00000007ff587819 */ /* 0x000fe40000011403 */
[----:B------:R-:W-:-:S04]  /*1880*/  LEA.HI R5, R5, R2, RZ, 0x7 ;  /* 0x0000000205057211 */ /* 0x000fc800078f38ff */
[----:B------:R-:W-:-:S04]  /*1890*/  SHF.R.S32.HI R5, RZ, 0x7, R5 ;  /* 0x00000007ff057819 */ /* 0x000fc80000011405 */
[----:B------:R-:W-:-:S05]  /*18a0*/  VIMNMX R5, R88, R5, PT ;  /* 0x0000000558057248 */ /* 0x000fca0003fe0100 */
[----:B------:R-:W-:-:S05]  /*18b0*/  IMAD R5, R5, 0x80, -R9 ;  /* 0x0000008005057824 */ /* 0x000fca00078e0a09 */
[----:B------:R-:W-:-:S04]  /*18c0*/  VIMNMX R0, R5, R26, PT ;  /* 0x0000001a05007248 */ /* 0x000fc80003fe0100 */
[----:B------:R-:W-:Y:S02]  /*18d0*/  ISETP.GT.AND P0, PT, R0, R25, PT ;  /* 0x000000190000720c */ /* 0x000fe40003f04270 */
[----:B------:R-:W-:-:S05]  /*18e0*/  SHF.R.U32.HI R25, RZ, 0x7, R25 ;  /* 0x00000007ff197819 */ /* 0x000fca0000011619 */
[----:B------:R-:W-:-:S06]  /*18f0*/  IMAD.MOV.U32 R2, RZ, RZ, R25 ;  /* 0x000000ffff027224 */ /* 0x000fcc00078e0019 */
[----:B------:R-:W-:-:S05]  /*1900*/  @P0 VIADD R0, R0, 0x7f ;  /* 0x0000007f00000836 */ /* 0x000fca0000000000 */
[----:B------:R-:W-:-:S04]  /*1910*/  @P0 SHF.R.S32.HI R3, RZ, 0x1f, R0 ;  /* 0x0000001fff030819 */ /* 0x000fc80000011400 */
[----:B------:R-:W-:-:S04]  /*1920*/  @P0 LEA.HI R3, R3, R0, RZ, 0x7 ;  /* 0x0000000003030211 */ /* 0x000fc800078f38ff */
[----:B------:R-:W-:-:S04]  /*1930*/  @P0 SHF.R.S32.HI R2, RZ, 0x7, R3 ;  /* 0x00000007ff020819 */ /* 0x000fc80000011403 */
[----:B------:R-:W-:-:S13]  /*1940*/  ISETP.GT.AND P0, PT, R2, R25, PT ;  /* 0x000000190200720c */ /* 0x000fda0003f04270 */
[----:B---3--:R-:W-:Y:S05]  /*1950*/  @!P0 BRA `(.L_x_1946) ;  /* 0x0000004c00408947 */ /* 0x008fea0003800000 */
        /* <DEDUP_REMOVED lines=20> */
.L_x_1948:
[----:B------:R-:W-:Y:S05]  /*1aa0*/  BSYNC B6 ;  /* 0x0000000000067941 */ /* 0x000fea0003800000 */
.L_x_1947:
        /* <DEDUP_REMOVED lines=20> */
.L_x_1950:
[----:B------:R-:W-:Y:S05]  /*1bf0*/  BSYNC B6 ;  /* 0x0000000000067941 */ /* 0x000fea0003800000 */
.L_x_1949:
[----:B------:R-:W-:Y:S01]  /*1c00*/  ULDC.64 UR4, c[0x0][0x9f8] ;  /* 0x00027e0000047ab9 */ /* 0x000fe20000000a00 */
[----:B------:R-:W0:Y:S01]  /*1c10*/  LDC.64 R6, c[0x0][0x300] ;  /* 0x0000c000ff067b82 */ /* 0x000e220000000a00 */
[----:B------:R-:W-:Y:S01]  /*1c20*/  ISETP.NE.U32.AND P0, PT, RZ, UR4, PT ;  /* 0x00000004ff007c0c */ /* 0x000fe2000bf05070 */
[----:B------:R-:W-:Y:S01]  /*1c30*/  IMAD.IADD R46, R29, 0x1, R28 ;  /* 0x000000011d2e7824 */ /* 0x000fe200078e021c */
[----:B------:R-:W-:Y:S01]  /*1c40*/  ULDC.64 UR6, c[0x0][0x330] ;  /* 0x0000cc0000067ab9 */ /* 0x000fe20000000a00 */
[----:B------:R-:W-:Y:S01]  /*1c50*/  SHF.R.S32.HI R23, RZ, 0x1f, R22 ;  /* 0x0000001fff177819 */ /* 0x000fe20000011416 */
[----:B------:R-:W2:Y:S01]  /*1c60*/  LDL R28, [R1+0x7c] ;  /* 0x00007c00011c7983 */ /* 0x000ea20000100800 */
[----:B------:R-:W-:Y:S01]  /*1c70*/  ISETP.NE.AND.EX P0, PT, RZ, UR5, PT, P0 ;  /* 0x00000005ff007c0c */ /* 0x000fe2000bf05300 */
[----:B------:R-:W-:Y:S01]  /*1c80*/  ULDC.64 UR8, c[0x0][0xa08] ;  /* 0x0002820000087ab9 */ /* 0x000fe20000000a00 */
[----:B------:R-:W1:Y:S01]  /*1c90*/  LDC.64 R62, c[0x0][0x408] ;  /* 0x00010200ff3e7b82 */ /* 0x000e620000000a00 */
[----:B------:R-:W3:Y:S10]  /*1ca0*/  LDL R21, [R1+0x14] ;  /* 0x0000140001157983 */ /* 0x000ef40000100800 */
[----:B------:R-:W-:-:S04]  /*1cb0*/  @P0 IADD3 R4, P1, R32, UR4, RZ ;  /* 0x0000000420040c10 */ /* 0x000fc8000ff3e0ff */
[----:B------:R-:W-:Y:S01]  /*1cc0*/  @P0 IADD3.X R5, R31, UR5, RZ, P1, !PT ;  /* 0x000000051f050c10 */ /* 0x000fe20008ffe4ff */
[----:B0-----:R-:W-:Y:S01]  /*1cd0*/  IMAD.WIDE.U32 R8, R46, R6, RZ ;  /* 0x000000062e087225 */ /* 0x001fe200078e00ff */
[----:B------:R-:W-:Y:S01]  /*1ce0*/  SHF.R.S32.HI R3, RZ, 0x1f, R46 ;  /* 0x0000001fff037819 */ /* 0x000fe2000001142e */
[----:B------:R-:W-:Y:S02]  /*1cf0*/  ULDC.64 UR4, c[0x0][0x308] ;  /* 0x0000c20000047ab9 */ /* 0x000fe40000000a00 */
[----:B------:R0:W4:Y:S01]  /*1d00*/  @P0 LDG.E R27, desc[UR42][R4.64] ;  /* 0x0000002a041b0981 */ /* 0x000122000c1e1900 */
[----:B------:R-:W-:Y:S01]  /*1d10*/  IMAD.WIDE.U32 R56, R30, UR6, R22 ;  /* 0x000000061e387c25 */ /* 0x000fe2000f8e0016 */
[----:B------:R-:W-:-:S03]  /*1d20*/  ISETP.NE.U32.AND P0, PT, RZ, UR8, PT ;  /* 0x00000008ff007c0c */ /* 0x000fc6000bf05070 */
[----:B------:R-:W-:-:S04]  /*1d30*/  IMAD R0, R3, R6, RZ ;  /* 0x0000000603007224 */ /* 0x000fc800078e02ff */
[----:B------:R-:W-:Y:S01]  /*1d40*/  IMAD R11, R46, R7, R0 ;  /* 0x000000072e0b7224 */ /* 0x000fe200078e0200 */
[----:B------:R-:W-:-:S03]  /*1d50*/  SHF.R.S32.HI R0, RZ, 0x1f, R30 ;  /* 0x0000001fff007819 */ /* 0x000fc6000001141e */
[----:B------:R-:W-:Y:S02]  /*1d60*/  IMAD.IADD R9, R9, 0x1, R11 ;  /* 0x0000000109097824 */ /* 0x000fe400078e020b */
[C---:B0-----:R-:W-:Y:S02]  /*1d70*/  IMAD R4, R0.reuse, UR6, RZ ;  /* 0x0000000600047c24 */ /* 0x041fe4000f8e02ff */
[----:B------:R-:W-:Y:S02]  /*1d80*/  IMAD R0, R0, UR4, RZ ;  /* 0x0000000400007c24 */ /* 0x000fe4000f8e02ff */
[C---:B------:R-:W-:Y:S01]  /*1d90*/  IMAD R11, R30.reuse, UR7, R4 ;  /* 0x000000071e0b7c24 */ /* 0x040fe2000f8e0204 */
[----:B------:R-:W-:Y:S01]  /*1da0*/  ISETP.NE.AND.EX P0, PT, RZ, UR9, PT, P0 ;  /* 0x00000009ff007c0c */ /* 0x000fe2000bf05300 */
[C---:B------:R-:W-:Y:S01]  /*1db0*/  IMAD R59, R30.reuse, UR5, R0 ;  /* 0x000000051e3b7c24 */ /* 0x040fe2000f8e0200 */
[----:B------:R-:W-:Y:S01]  /*1dc0*/  SHF.R.S32.HI R20, RZ, 0x1f, R19 ;  /* 0x0000001fff147819 */ /* 0x000fe20000011413 */
[----:B------:R-:W-:Y:S01]  /*1dd0*/  IMAD.WIDE.U32 R4, R30, UR4, R8 ;  /* 0x000000041e047c25 */ /* 0x000fe2000f8e0008 */
[----:B------:R-:W-:Y:S01]  /*1de0*/  ULDC.64 UR4, c[0x0][0x310] ;  /* 0x0000c40000047ab9 */ /* 0x000fe20000000a00 */
[----:B------:R-:W2:Y:S01]  /*1df0*/  LDL R30, [R1+0x8] ;  /* 0x00000800011e7983 */ /* 0x000ea20000100800 */
[----:B------:R-:W-:Y:S01]  /*1e00*/  ULDC.64 UR6, c[0x0][0x338] ;  /* 0x0000ce0000067ab9 */ /* 0x000fe20000000a00 */
[----:B------:R-:W-:-:S02]  /*1e10*/  IMAD.IADD R57, R57, 0x1, R11 ;  /* 0x0000000139397824 */ /* 0x000fc400078e020b */
[----:B------:R-:W-:Y:S02]  /*1e20*/  IMAD.IADD R59, R5, 0x1, R59 ;  /* 0x00000001053b7824 */ /* 0x000fe400078e023b */
[----:B------:R-:W-:Y:S02]  /*1e30*/  IMAD.MOV.U32 R58, RZ, RZ, R4 ;  /* 0x000000ffff3a7224 */ /* 0x000fe400078e0004 */
[----:B------:R-:W0:Y:S01]  /*1e40*/  LDC.64 R4, c[0x0][0x3f8] ;  /* 0x0000fe00ff047b82 */ /* 0x000e220000000a00 */
[-C--:B------:R-:W-:Y:S02]  /*1e50*/  IMAD R14, R20, R6.reuse, RZ ;  /* 0x00000006140e7224 */ /* 0x080fe400078e02ff */
[----:B------:R-:W-:-:S04]  /*1e60*/  IMAD.WIDE.U32 R8, R19, R6, R22 ;  /* 0x0000000613087225 */ /* 0x000fc800078e0016 */
[----:B------:R-:W-:Y:S02]  /*1e70*/  VIADD R80, R22, 0x20 ;  /* 0x0000002016507836 */ /* 0x000fe40000000000 */
[C---:B------:R-:W-:Y:S01]  /*1e80*/  IMAD R73, R19.reuse, R7, R14 ;  /* 0x0000000713497224 */ /* 0x040fe200078e020e */
[----:B------:R-:W-:Y:S01]  /*1e90*/  SHF.R.S32.HI R155, RZ, 0x1f, R154 ;  /* 0x0000001fff9b7819 */ /* 0x000fe2000001149a */
[----:B-1----:R-:W-:-:S04]  /*1ea0*/  IMAD.WIDE.U32 R48, R19, R62, R22 ;  /* 0x0000003e13307225 */ /* 0x002fc800078e0016 */
[----:B------:R-:W-:-:S04]  /*1eb0*/  IMAD.WIDE.U32 R50, R19, R62, R154 ;  /* 0x0000003e13327225 */ /* 0x000fc800078e009a */
[----:B0-----:R-:W-:-:S04]  /*1ec0*/  IMAD.WIDE.U32 R54, R19, R4, R154 ;  /* 0x0000000413367225 */ /* 0x001fc800078e009a */
[----:B------:R-:W-:Y:S01]  /*1ed0*/  IMAD.WIDE.U32 R52, R19, R4, R22 ;  /* 0x0000000413347225 */ /* 0x000fe200078e0016 */
[----:B------:R-:W-:-:S03]  /*1ee0*/  SHF.L.U64.HI R68, R6, 0x7, R7 ;  /* 0x0000000706447819 */ /* 0x000fc60000010207 */
[----:B------:R-:W-:Y:S01]  /*1ef0*/  VIADD R64, R22, 0x40 ;  /* 0x0000004016407836 */ /* 0x000fe20000000000 */
[----:B------:R-:W-:Y:S01]  /*1f00*/  SHF.L.U64.HI R66, R4, 0x7, R5 ;  /* 0x0000000704427819 */ /* 0x000fe20000010205 */
[----:B------:R-:W-:Y:S02]  /*1f10*/  IMAD.SHL.U32 R67, R6, 0x80, RZ ;  /* 0x0000008006437824 */ /* 0x000fe400078e00ff */
[----:B------:R-:W-:Y:S01]  /*1f20*/  IMAD.SHL.U32 R65, R4, 0x80, RZ ;  /* 0x0000008004417824 */ /* 0x000fe200078e00ff */
[----:B----4-:R-:W-:Y:S02]  /*1f30*/  SHF.R.S32.HI R0, RZ, 0x1f, R27 ;  /* 0x0000001fff007819 */ /* 0x010fe4000001141b */
[----:B------:R-:W-:Y:S02]  /*1f40*/  SEL R11, R27, RZ, !P0 ;  /* 0x000000ff1b0b7207 */ /* 0x000fe40004000000 */
[----:B------:R-:W0:Y:S01]  /*1f50*/  LDC R27, c[0x0][0x3f4] ;  /* 0x0000fd00ff1b7b82 */ /* 0x000e220000000800 */
[----:B------:R-:W-:-:S02]  /*1f60*/  SEL R12, R0, RZ, !P0 ;  /* 0x000000ff000c7207 */ /* 0x000fc40004000000 */
[----:B------:R-:W-:-:S04]  /*1f70*/  IMAD.WIDE.U32 R58, R11, UR4, R58 ;  /* 0x000000040b3a7c25 */ /* 0x000fc8000f8e003a */
[----:B------:R-:W-:Y:S01]  /*1f80*/  IMAD R0, R12, UR4, RZ ;  /* 0x000000040c007c24 */ /* 0x000fe2000f8e02ff */
[----:B------:R-:W-:Y:S02]  /*1f90*/  ULDC UR4, c[0x0][0x2f4] ;  /* 0x0000bd0000047ab9 */ /* 0x000fe40000000800 */
[----:B------:R-:W-:Y:S01]  /*1fa0*/  ISETP.GE.AND P0, PT, R22, UR4, PT ;  /* 0x0000000416007c0c */ /* 0x000fe2000bf06270 */
[----:B------:R-:W-:-:S03]  /*1fb0*/  IMAD R13, R11, UR5, R0 ;  /* 0x000000050b0d7c24 */ /* 0x000fc6000f8e0200 */
[----:B------:R-:W-:Y:S01]  /*1fc0*/  SEL R0, RZ, 0x1, P0 ;  /* 0x00000001ff007807 */ /* 0x000fe20000000000 */
[----:B------:R-:W-:Y:S01]  /*1fd0*/  IMAD.IADD R74, R59, 0x1, R13 ;  /* 0x000000013b4a7824 */ /* 0x000fe200078e020d */
[----:B------:R-:W-:Y:S01]  /*1fe0*/  IADD3 R75, P0, R58, R8, RZ ;  /* 0x000000083a4b7210 */ /* 0x000fe20007f1e0ff */
[----:B------:R-:W-:Y:S01]  /*1ff0*/  IMAD R12, R12, UR6, RZ ;  /* 0x000000060c0c7c24 */ /* 0x000fe2000f8e02ff */
[----:B------:R-:W-:Y:S02]  /*2000*/  ISETP.GE.AND P1, PT, R80, UR4, PT ;  /* 0x0000000450007c0c */ /* 0x000fe4000bf26270 */
[----:B------:R-:W-:Y:S01]  /*2010*/  IADD3.X R73, R74, R9, R73, P0, !PT ;  /* 0x000000094a497210 */ /* 0x000fe200007fe449 */
[----:B------:R-:W-:Y:S01]  /*2020*/  IMAD.WIDE.U32 R56, R11, UR6, R56 ;  /* 0x000000060b387c25 */ /* 0x000fe2000f8e0038 */
[----:B------:R-:W-:Y:S02]  /*2030*/  SEL R10, RZ, 0xffffffff, P1 ;  /* 0xffffffffff0a7807 */ /* 0x000fe40000800000 */
[----:B0-----:R-:W-:-:S02]  /*2040*/  ISETP.GE.AND P0, PT, R22, R27, PT ;  /* 0x0000001b1600720c */ /* 0x001fc40003f06270 */
[----:B------:R-:W-:Y:S01]  /*2050*/  ISETP.GE.AND P2, PT, R80, R27, PT ;  /* 0x0000001b5000720c */ /* 0x000fe20003f46270 */
[----:B------:R-:W-:Y:S01]  /*2060*/  IMAD R29, R11, UR7, R12 ;  /* 0x000000070b1d7c24 */ /* 0x000fe2000f8e020c */
[C---:B------:R-:W-:Y:S02]  /*2070*/  SEL R9, R27.reuse, RZ, P0 ;  /* 0x000000ff1b097207 */ /* 0x040fe40000000000 */
[----:B------:R-:W-:Y:S01]  /*2080*/  SEL R11, R27, RZ, P2 ;  /* 0x000000ff1b0b7207 */ /* 0x000fe20001000000 */
[----:B------:R-:W-:Y:S02]  /*2090*/  IMAD.SHL.U32 R15, R10, 0x2, RZ ;  /* 0x000000020a0f7824 */ /* 0x000fe400078e00ff */
[C---:B------:R-:W-:Y:S02]  /*20a0*/  IMAD R8, R20.reuse, R4, RZ ;  /* 0x0000000414087224 */ /* 0x040fe400078e02ff */
[----:B------:R-:W-:Y:S02]  /*20b0*/  IMAD R10, R20, R62, RZ ;  /* 0x0000003e140a7224 */ /* 0x000fe400078e02ff */
[----:B------:R-:W-:-:S02]  /*20c0*/  IMAD.IADD R9, R22, 0x1, R9 ;  /* 0x0000000116097824 */ /* 0x000fc400078e0209 */
[----:B------:R-:W-:Y:S01]  /*20d0*/  IMAD.IADD R11, R80, 0x1, R11 ;  /* 0x00000001500b7824 */ /* 0x000fe200078e020b */
[----:B------:R-:W-:Y:S01]  /*20e0*/  LOP3.LUT R0, R15, 0x2, R0, 0xe2, !PT ;  /* 0x000000020f007812 */ /* 0x000fe200078ee200 */
[C---:B------:R-:W-:Y:S01]  /*20f0*/  IMAD R13, R19.reuse, R5, R8 ;  /* 0x00000005130d7224 */ /* 0x040fe200078e0208 */
[----:B------:R-:W-:Y:S01]  /*2100*/  SHF.R.S32.HI R8, RZ, 0x1f, R9 ;  /* 0x0000001fff087819 */ /* 0x000fe20000011409 */
[----:B------:R-:W-:Y:S01]  /*2110*/  IMAD R15, R19, R63, R10 ;  /* 0x0000003f130f7224 */ /* 0x000fe200078e020a */
[----:B------:R-:W-:Y:S02]  /*2120*/  SHF.R.S32.HI R10, RZ, 0x1f, R11 ;  /* 0x0000001fff0a7819 */ /* 0x000fe4000001140b */
[----:B------:R-:W-:Y:S02]  /*2130*/  LEA.HI R72, R8, R9, RZ, 0x4 ;  /* 0x0000000908487211 */ /* 0x000fe400078f20ff */
[----:B------:R-:W-:Y:S02]  /*2140*/  LEA.HI R71, R10, R11, RZ, 0x4 ;  /* 0x0000000b0a477211 */ /* 0x000fe400078f20ff */
[----:B------:R-:W-:-:S02]  /*2150*/  LEA.HI R8, R8, R9, RZ, 0x5 ;  /* 0x0000000908087211 */ /* 0x000fc400078f28ff */
[----:B------:R-:W-:-:S03]  /*2160*/  LEA.HI R10, R10, R11, RZ, 0x5 ;  /* 0x0000000b0a0a7211 */ /* 0x000fc600078f28ff */
[----:B------:R-:W-:Y:S01]  /*2170*/  IMAD.SHL.U32 R9, R8, 0x80, RZ ;  /* 0x0000008008097824 */ /* 0x000fe200078e00ff */
[----:B--2---:R-:W-:Y:S01]  /*2180*/  LOP3.LUT R8, R30, 0x10, R72, 0xf8, !PT ;  /* 0x000000101e087812 */ /* 0x004fe200078ef848 */
[----:B------:R-:W-:Y:S01]  /*2190*/  IMAD.SHL.U32 R11, R10, 0x80, RZ ;  /* 0x000000800a0b7824 */ /* 0x000fe200078e00ff */
[----:B------:R-:W-:Y:S02]  /*21a0*/  LOP3.LUT R10, R30, 0x10, R71, 0xf8, !PT ;  /* 0x000000101e0a7812 */ /* 0x000fe400078ef847 */
[----:B------:R-:W0:Y:S01]  /*21b0*/  S2R R30, SR_TID.X ;  /* 0x00000000001e7919 */ /* 0x000e220000002100 */
[----:B------:R-:W-:Y:S01]  /*21c0*/  IMAD.IADD R55, R55, 0x1, R13 ;  /* 0x0000000137377824 */ /* 0x000fe200078e020d */
[----:B------:R-:W-:Y:S01]  /*21d0*/  LOP3.LUT R9, R9, 0xfffff000, RZ, 0xc0, !PT ;  /* 0xfffff00009097812 */ /* 0x000fe200078ec0ff */
[----:B------:R-:W-:Y:S01]  /*21e0*/  IMAD.IADD R53, R13, 0x1, R53 ;  /* 0x000000010d357824 */ /* 0x000fe200078e0235 */
[----:B-----5:R-:W-:Y:S02]  /*21f0*/  SHF.R.S32.HI R13, RZ, 0x1f, R24 ;  /* 0x0000001fff0d7819 */ /* 0x020fe40000011418 */
[----:B------:R-:W-:-:S02]  /*2200*/  LOP3.LUT R8, R8, R28, RZ, 0x3c, !PT ;  /* 0x0000001c08087212 */ /* 0x000fc400078e3cff */
[----:B------:R-:W-:Y:S02]  /*2210*/  P2R R81, PR, RZ, 0x4 ;  /* 0x00000004ff517803 */ /* 0x000fe40000000000 */
[----:B------:R-:W-:Y:S02]  /*2220*/  LOP3.LUT R11, R11, 0xfffff000, RZ, 0xc0, !PT ;  /* 0xfffff0000b0b7812 */ /* 0x000fe400078ec0ff */
[----:B------:R-:W-:Y:S02]  /*2230*/  LOP3.LUT R10, R10, R28, RZ, 0x3c, !PT ;  /* 0x0000001c0a0a7212 */ /* 0x000fe400078e3cff */
[----:B---3--:R-:W-:Y:S01]  /*2240*/  IADD3 R70, R8, R9, R21 ;  /* 0x0000000908467210 */ /* 0x008fe20007ffe015 */
[----:B------:R-:W-:Y:S01]  /*2250*/  IMAD R8, R13, R4, RZ ;  /* 0x000000040d087224 */ /* 0x000fe200078e02ff */
[----:B------:R-:W-:Y:S01]  /*2260*/  IADD3 R46, P2, R19, R46, RZ ;  /* 0x0000002e132e7210 */ /* 0x000fe20007f5e0ff */
[----:B------:R-:W-:Y:S02]  /*2270*/  IMAD.IADD R51, R51, 0x1, R15 ;  /* 0x0000000133337824 */ /* 0x000fe400078e020f */
[----:B------:R-:W-:-:S02]  /*2280*/  IMAD.IADD R49, R15, 0x1, R49 ;  /* 0x000000010f317824 */ /* 0x000fc400078e0231 */
[----:B------:R-:W-:Y:S01]  /*2290*/  IMAD R13, R13, R62, RZ ;  /* 0x0000003e0d0d7224 */ /* 0x000fe200078e02ff */
[----:B------:R-:W-:Y:S01]  /*22a0*/  IADD3 R69, R10, R11, R21 ;  /* 0x0000000b0a457210 */ /* 0x000fe20007ffe015 */
[C---:B------:R-:W-:Y:S01]  /*22b0*/  IMAD R21, R24.reuse, R5, R8 ;  /* 0x0000000518157224 */ /* 0x040fe200078e0208 */
[----:B------:R-:W-:Y:S01]  /*22c0*/  LOP3.LUT R7, R71, 0xfffffff0, RZ, 0xc0, !PT ;  /* 0xfffffff047077812 */ /* 0x000fe200078ec0ff */
[----:B------:R-:W-:-:S04]  /*22d0*/  IMAD.WIDE.U32 R54, R24, R4, R54 ;  /* 0x0000000418367225 */ /* 0x000fc800078e0036 */
[----:B------:R-:W-:Y:S01]  /*22e0*/  IMAD.X R47, R20, 0x1, R3, P2 ;  /* 0x00000001142f7824 */ /* 0x000fe200010e0603 */
[----:B------:R-:W-:Y:S01]  /*22f0*/  LOP3.LUT R20, R72, 0xfffffff0, RZ, 0xc0, !PT ;  /* 0xfffffff048147812 */ /* 0x000fe200078ec0ff */
[----:B------:R-:W-:Y:S01]  /*2300*/  IMAD.WIDE.U32 R52, R24, R4, R52 ;  /* 0x0000000418347225 */ /* 0x000fe200078e0034 */
[----:B0-----:R-:W-:-:S03]  /*2310*/  SHF.R.U32.HI R28, RZ, 0x7, R30 ;  /* 0x00000007ff1c7819 */ /* 0x001fc6000001161e */
[C---:B------:R-:W-:Y:S02]  /*2320*/  IMAD R13, R24.reuse, R63, R13 ;  /* 0x0000003f180d7224 */ /* 0x040fe400078e020d */
[----:B------:R-:W-:Y:S01]  /*2330*/  IMAD.WIDE.U32 R50, R24, R62, R50 ;  /* 0x0000003e18327225 */ /* 0x000fe200078e0032 */
[----:B------:R-:W-:-:S03]  /*2340*/  SHF.L.U64.HI R63, R62, 0x7, R63 ;  /* 0x000000073e3f7819 */ /* 0x000fc6000001023f */
[----:B------:R-:W-:Y:S01]  /*2350*/  IMAD.WIDE.U32 R48, R24, R62, R48 ;  /* 0x0000003e18307225 */ /* 0x000fe200078e0030 */
[C---:B------:R-:W-:Y:S02]  /*2360*/  LOP3.LUT R45, R0.reuse, 0x1, RZ, 0xc0, !PT ;  /* 0x00000001002d7812 */ /* 0x040fe400078ec0ff */
[----:B------:R-:W-:Y:S01]  /*2370*/  LOP3.LUT R44, R0, 0x2, RZ, 0xc0, !PT ;  /* 0x00000002002c7812 */ /* 0x000fe200078ec0ff */
[----:B------:R-:W-:Y:S01]  /*2380*/  IMAD.SHL.U32 R60, R27, 0x2, RZ ;  /* 0x000000021b3c7824 */ /* 0x000fe200078e00ff */
[----:B------:R-:W-:Y:S01]  /*2390*/  ISETP.GE.AND P1, PT, R64, UR4, PT ;  /* 0x0000000440007c0c */ /* 0x000fe2000bf26270 */
[----:B------:R-:W-:Y:S01]  /*23a0*/  IMAD.IADD R27, R55, 0x1, R21 ;  /* 0x00000001371b7824 */ /* 0x000fe200078e0215 */
[----:B------:R-:W-:Y:S01]  /*23b0*/  SHF.R.S32.HI R4, RZ, 0x1f, R20 ;  /* 0x0000001fff047819 */ /* 0x000fe20000011414 */
[----:B------:R-:W-:Y:S01]  /*23c0*/  IMAD.SHL.U32 R62, R62, 0x80, RZ ;  /* 0x000000803e3e7824 */ /* 0x000fe200078e00ff */
[----:B------:R-:W-:Y:S01]  /*23d0*/  SHF.R.S32.HI R3, RZ, 0x1f, R7 ;  /* 0x0000001fff037819 */ /* 0x000fe20000011407 */
[----:B------:R-:W-:-:S02]  /*23e0*/  VIADD R61, R28, 0x8 ;  /* 0x000000081c3d7836 */ /* 0x000fc40000000000 */
[----:B------:R-:W-:Y:S02]  /*23f0*/  IMAD.IADD R21, R21, 0x1, R53 ;  /* 0x0000000115157824 */ /* 0x000fe400078e0235 */
[----:B------:R-:W-:Y:S02]  /*2400*/  IMAD.IADD R6, R51, 0x1, R13 ;  /* 0x0000000133067824 */ /* 0x000fe400078e020d */
[----:B------:R-:W-:Y:S02]  /*2410*/  IMAD.IADD R5, R13, 0x1, R49 ;  /* 0x000000010d057824 */ /* 0x000fe400078e0231 */
[----:B------:R-:W-:-:S07]  /*2420*/  IMAD.IADD R0, R57, 0x1, R29 ;  /* 0x0000000139007824 */ /* 0x000fce00078e021d */
.L_x_1990:
[----:B------:R-:W2:Y:S01]  /*2430*/  LDL R8, [R1+0x2c] ;  /* 0x00002c0001087983 */ /* 0x000ea20000100800 */
[----:B------:R-:W0:Y:S01]  /*2440*/  LDC R86, c[0x0][0x3f4] ;  /* 0x0000fd00ff567b82 */ /* 0x000e220000000800 */
[----:B------:R-:W-:Y:S01]  /*2450*/  VIADD R10, R2, 0xffffffff ;  /* 0xffffffff020a7836 */ /* 0x000fe20000000000 */
[----:B------:R-:W-:Y:S05]  /*2460*/  YIELD ;  /* 0x0000000000007946 */ /* 0x000fea0003800000 */
[----:B----4-:R-:W-:Y:S01]  /*2470*/  SHF.R.S32.HI R12, RZ, 0x1f, R10 ;  /* 0x0000001fff0c7819 */ /* 0x010fe2000001140a */
[----:B------:R-:W1:Y:S01]  /*2480*/  LDC.64 R76, c[0x0][0x2e8] ;  /* 0x0000ba00ff4c7b82 */ /* 0x000e620000000a00 */
[-C--:B------:R-:W-:Y:S01]  /*2490*/  IMAD R2, R68, R10.reuse, RZ ;  /* 0x0000000a44027224 */ /* 0x080fe200078e02ff */
[----:B------:R-:W-:Y:S01]  /*24a0*/  BSSY B0, `(.L_x_1951) ;  /* 0x00003dc000007945 */ /* 0x000fe20003800000 */
[----:B------:R-:W-:Y:S01]  /*24b0*/  IMAD.WIDE.U32 R36, R67, R10, RZ ;  /* 0x0000000a43247225 */ /* 0x000fe200078e00ff */
[----:B------:R-:W-:-:S03]  /*24c0*/  ISETP.GT.AND P2, PT, R10, R25, PT ;  /* 0x000000190a00720c */ /* 0x000fc60003f44270 */
[----:B------:R-:W-:Y:S02]  /*24d0*/  IMAD R9, R12, R67, R2 ;  /* 0x000000430c097224 */ /* 0x000fe400078e0202 */
[----:B------:R-:W-:Y:S02]  /*24e0*/  IMAD.MOV.U32 R2, RZ, RZ, R10 ;  /* 0x000000ffff027224 */ /* 0x000fe400078e000a */
        /* <DEDUP_REMOVED lines=31> */
[----:B------:R-:W-:Y:S02]  /*26e0*/  ULDC.64 UR6, c[0x0][0x400] ;  /* 0x0001000000067ab9 */ /* 0x000fe40000000a00 */
[----:B------:R-:W3:Y:S01]  /*26f0*/  LDL R78, [R1+0x10] ;  /* 0x00001000014e7983 */ /* 0x000ee20000100800 */
[----:B------:R-:W-:Y:S02]  /*2700*/  IADD3 R40, P3, P5, R54, UR4, R40 ;  /* 0x0000000436287c10 */ /* 0x000fe4000fd7e028 */
[----:B------:R-:W-:Y:S02]  /*2710*/  CS2R R34, SRZ ;  /* 0x0000000000227805 */ /* 0x000fe4000001ff00 */
[----:B------:R-:W-:Y:S02]  /*2720*/  CS2R R36, SRZ ;  /* 0x0000000000247805 */ /* 0x000fe4000001ff00 */
[----:B------:R-:W-:-:S02]  /*2730*/  IADD3.X R41, R27, UR5, R42, P3, P5 ;  /* 0x000000051b297c10 */ /* 0x000fc40009fea42a */
[----:B------:R-:W-:-:S04]  /*2740*/  IADD3 R38, P3, P5, R50, UR6, R38 ;  /* 0x0000000632267c10 */ /* 0x000fc8000fd7e026 */
[----:B------:R-:W-:Y:S02]  /*2750*/  IADD3.X R39, R6, UR7, R43, P3, P5 ;  /* 0x0000000706277c10 */ /* 0x000fe40009fea42b */
[----:B------:R-:W-:Y:S02]  /*2760*/  ISETP.GE.AND P5, PT, R154, R86, PT ;  /* 0x000000569a00720c */ /* 0x000fe40003fa6270 */
[----:B------:R-:W-:Y:S02]  /*2770*/  CS2R R28, SRZ ;  /* 0x00000000001c7805 */ /* 0x000fe4000001ff00 */
[----:B------:R-:W-:Y:S02]  /*2780*/  CS2R R12, SRZ ;  /* 0x00000000000c7805 */ /* 0x000fe4000001ff00 */
[----:B------:R-:W-:Y:S02]  /*2790*/  CS2R R30, SRZ ;  /* 0x00000000001e7805 */ /* 0x000fe4000001ff00 */
[----:B------:R-:W-:-:S05]  /*27a0*/  CS2R R14, SRZ ;  /* 0x00000000000e7805 */ /* 0x000fca000001ff00 */
[----:B------:R0:W5:Y:S04]  /*27b0*/  @!P5 LDG.E.64 R34, desc[UR42][R40.64] ;  /* 0x0000002a2822d981 */ /* 0x000168000c1e1b00 */
[----:B------:R0:W5:Y:S01]  /*27c0*/  @!P5 LDG.E.64 R36, desc[UR42][R38.64] ;  /* 0x0000002a2624d981 */ /* 0x000162000c1e1b00 */
[-C--:B--2---:R-:W-:Y:S02]  /*27d0*/  ISETP.GE.AND P3, PT, R82, R86.reuse, PT ;  /* 0x000000565200720c */ /* 0x084fe40003f66270 */
[----:B---3--:R-:W-:-:S11]  /*27e0*/  ISETP.GE.AND P5, PT, R78, R86, PT ;  /* 0x000000564e00720c */ /* 0x008fd60003fa6270 */
[----:B------:R0:W5:Y:S04]  /*27f0*/  @!P3 LDG.E.64 R28, desc[UR42][R40.64+0x10] ;  /* 0x0000102a281cb981 */ /* 0x000168000c1e1b00 */
[----:B------:R0:W5:Y:S04]  /*2800*/  @!P5 LDG.E.64 R12, desc[UR42][R40.64+0x20] ;  /* 0x0000202a280cd981 */ /* 0x000168000c1e1b00 */
[----:B------:R0:W5:Y:S04]  /*2810*/  @!P3 LDG.E.64 R30, desc[UR42][R38.64+0x10] ;  /* 0x0000102a261eb981 */ /* 0x000168000c1e1b00 */
[----:B------:R0:W5:Y:S02]  /*2820*/  @!P5 LDG.E.64 R14, desc[UR42][R38.64+0x20] ;  /* 0x0000202a260ed981 */ /* 0x000164000c1e1b00 */
.L_x_1955:
[----:B------:R-:W-:Y:S05]  /*2830*/  BSYNC B1 ;  /* 0x0000000000017941 */ /* 0x000fea0003800000 */
.L_x_1954:
        /* <DEDUP_REMOVED lines=10> */
.L_x_1956:
[----:B------:R-:W-:Y:S01]  /*28e0*/  IMAD R82, R17, 0x8, R16 ;  /* 0x0000000811527824 */ /* 0x000fe200078e0210 */
[----:B------:R-:W-:Y:S01]  /*28f0*/  SHF.L.U32 R85, R153, 0x1f, RZ ;  /* 0x0000001f99557819 */ /* 0x000fe200000006ff */
[----:B------:R-:W-:Y:S03]  /*2900*/  BSSY B1, `(.L_x_1957) ;  /* 0x0000003000017945 */ /* 0x000fe60003800000 */
[----:B------:R-:W0:Y:S02]  /*2910*/  SYNCS.PHASECHK.TRANS64.TRYWAIT P5, [R82+URZ+0x19c90], R85 ;  /* 0x019c9055520075a7 */ /* 0x000e2400080a017f */
[----:B0-----:R-:W-:Y:S05]  /*2920*/  @!P5 BRA `(.L_x_1958) ;  /* 0x0000018800e0d947 */ /* 0x001fea0003800000 */
.L_x_2212:
[----:B------:R-:W-:Y:S05]  /*2930*/  BSYNC B1 ;  /* 0x0000000000017941 */ /* 0x000fea0003800000 */
.L_x_1957:
        /* <DEDUP_REMOVED lines=35> */
[--C-:B------:R-:W-:Y:S01]  /*2b70*/  HADD2.F32 R79, -RZ, R78.reuse.H0_H0 ;  /* 0x2000004eff4f7230 */ /* 0x100fe20000004100 */
[----:B------:R-:W-:Y:S01]  /*2b80*/  F2FP.F16.E4M3.UNPACK_B R93, R35.H1 ;  /* 0x00000023ff5d723e */ /* 0x000fe200030006ff */
[----:B------:R-:W-:Y:S02]  /*2b90*/  HADD2.F32 R76, -RZ, R9.H0_H0 ;  /* 0x20000009ff4c7230 */ /* 0x000fe40000004100 */
[----:B------:R-:W-:Y:S01]  /*2ba0*/  FMUL.FTZ R89, R77, R90 ;  /* 0x0000005a4d597220 */ /* 0x000fe20000410000 */
[----:B------:R-:W-:Y:S02]  /*2bb0*/  HADD2.F32 R78, -RZ, R78.H1_H1 ;  /* 0x3000004eff4e7230 */ /* 0x000fe40000004100 */
[-C--:B------:R-:W-:Y:S01]  /*2bc0*/  FFMA.FTZ R9, R37, R79.reuse, R92 ;  /* 0x0000004f25097223 */ /* 0x080fe2000001005c */
[----:B------:R-:W-:Y:S01]  /*2bd0*/  F2FP.F16.E4M3.UNPACK_B R37, R36.H1 ;  /* 0x00000024ff25723e */ /* 0x000fe200030006ff */
[----:B------:R-:W-:Y:S01]  /*2be0*/  FMUL.FTZ R90, R76, R90 ;  /* 0x0000005a4c5a7220 */ /* 0x000fe20000410000 */
[----:B------:R-:W-:Y:S01]  /*2bf0*/  FFMA.FTZ R8, R8, R79, -R91 ;  /* 0x0000004f08087223 */ /* 0x000fe2000001085b */
        /* <DEDUP_REMOVED lines=8> */
[--C-:B------:R-:W-:Y:S02]  /*2c80*/  HADD2.F32 R37, -RZ, R36.reuse.H0_H0 ;  /* 0x20000024ff257230 */ /* 0x100fe40000004100 */
[-C--:B------:R-:W-:Y:S01]  /*2c90*/  FMUL.FTZ R89, R43, R79.reuse ;  /* 0x0000004f2b597220 */ /* 0x080fe20000410000 */
[----:B------:R-:W-:Y:S02]  /*2ca0*/  HADD2.F32 R42, -RZ, R36.H1_H1 ;  /* 0x30000024ff2a7230 */ /* 0x000fe40000004100 */
[----:B------:R-:W-:Y:S01]  /*2cb0*/  FMUL.FTZ R92, R76, R79 ;  /* 0x0000004f4c5c7220 */ /* 0x000fe20000410000 */
[----:B------:R-:W-:-:S02]  /*2cc0*/  HADD2.F32 R36, -RZ, R77.H1_H1 ;  /* 0x3000004dff247230 */ /* 0x000fc40000004100 */
[-C--:B------:R-:W-:Y:S01]  /*2cd0*/  FMUL.FTZ R79, R37, R78.reuse ;  /* 0x0000004e254f7220 */ /* 0x080fe20000410000 */
[----:B------:R-:W-:Y:S02]  /*2ce0*/  HADD2.F32 R77, -RZ, R77.H0_H0 ;  /* 0x2000004dff4d7230 */ /* 0x000fe40000004100 */
[----:B------:R-:W-:Y:S01]  /*2cf0*/  FMUL.FTZ R90, R42, R78 ;  /* 0x0000004e2a5a7220 */ /* 0x000fe20000410000 */
[-C--:B------:R-:W-:Y:S01]  /*2d00*/  FFMA.FTZ R43, R43, R36.reuse, -R92 ;  /* 0x000000242b2b7223 */ /* 0x080fe2000001085c */
[----:B------:R-:W-:Y:S01]  /*2d10*/  FFMA.FTZ R78, R76, R36, R89 ;  /* 0x000000244c4e7223 */ /* 0x000fe20000010059 */
[----:B------:R-:W-:Y:S01]  /*2d20*/  F2FP.F16.E4M3.UNPACK_B R76, R11.H1 ;  /* 0x0000000bff4c723e */ /* 0x000fe200030006ff */
[-C--:B------:R-:W-:Y:S01]  /*2d30*/  FFMA.FTZ R36, R37, R77.reuse, -R90 ;  /* 0x0000004d25247223 */ /* 0x080fe2000001085a */
[----:B------:R-:W-:Y:S01]  /*2d40*/  FFMA.FTZ R37, R42, R77, R79 ;  /* 0x0000004d2a257223 */ /* 0x000fe2000001004f */
[----:B------:R-:W-:Y:S01]  /*2d50*/  F2FP.F16.E4M3.UNPACK_B R77, R10.H1 ;  /* 0x0000000aff4d723e */ /* 0x000fe200030006ff */
[----:B------:R-:W-:Y:S01]  /*2d60*/  HADD2.F32 R90, -RZ, R93.H1_H1 ;  /* 0x3000005dff5a7230 */ /* 0x000fe20000004100 */
[----:B------:R-:W-:Y:S01]  /*2d70*/  F2FP.SATFINITE.E4M3.F32.PACK_AB_MERGE_C R43, R78, R43, RZ ;  /* 0x0000002b4e2b723e */ /* 0x000fe200048070ff */
[--C-:B------:R-:W-:Y:S01]  /*2d80*/  HADD2.F32 R78, -RZ, R76.reuse.H0_H0 ;  /* 0x2000004cff4e7230 */ /* 0x100fe20000004100 */
[----:B------:R-:W-:Y:S01]  /*2d90*/  F2FP.F16.E4M3.UNPACK_B R92, R35 ;  /* 0x00000023ff5c723e */ /* 0x000fe200020006ff */
[----:B------:R-:W-:Y:S01]  /*2da0*/  HADD2.F32 R79, -RZ, R76.H1_H1 ;  /* 0x3000004cff4f7230 */ /* 0x000fe20000004100 */
[-C--:B------:R-:W-:Y:S01]  /*2db0*/  F2FP.F16.E4M3.UNPACK_B R76, R34.reuse.H1 ;  /* 0x00000022ff4c723e */ /* 0x080fe200030006ff */
[----:B------:R-:W-:Y:S01]  /*2dc0*/  HADD2.F32 R35, -RZ, R77.H1_H1 ;  /* 0x3000004dff237230 */ /* 0x000fe20000004100 */
[----:B------:R-:W-:Y:S01]  /*2dd0*/  F2FP.SATFINITE.E4M3.F32.PACK_AB_MERGE_C R42, R94, R91, RZ ;  /* 0x0000005b5e2a723e */ /* 0x000fe200048070ff */
[----:B------:R-:W-:Y:S01]  /*2de0*/  HADD2.F32 R94, -RZ, R92.H1_H1 ;  /* 0x3000005cff5e7230 */ /* 0x000fe20000004100 */
[----:B------:R-:W-:Y:S01]  /*2df0*/  F2FP.F16.E4M3.UNPACK_B R89, R34 ;  /* 0x00000022ff59723e */ /* 0x000fe200020006ff */
[----:B------:R-:W-:-:S02]  /*2e00*/  HADD2.F32 R91, -RZ, R76.H1_H1 ;  /* 0x3000004cff5b7230 */ /* 0x000fc40000004100 */
[-C--:B------:R-:W-:Y:S01]  /*2e10*/  FMUL.FTZ R95, R79, R90.reuse ;  /* 0x0000005a4f5f7220 */ /* 0x080fe20000410000 */
[----:B------:R-:W-:Y:S02]  /*2e20*/  HADD2.F32 R77, -RZ, R77.H0_H0 ;  /* 0x2000004dff4d7230 */ /* 0x000fe40000004100 */
[C---:B------:R-:W-:Y:S01]  /*2e30*/  FMUL.FTZ R98, R78.reuse, R90 ;  /* 0x0000005a4e627220 */ /* 0x040fe20000410000 */
[----:B------:R-:W-:Y:S02]  /*2e40*/  HADD2.F32 R90, -RZ, R89.H1_H1 ;  /* 0x30000059ff5a7230 */ /* 0x000fe40000004100 */
[----:B------:R-:W-:Y:S01]  /*2e50*/  FFMA.FTZ R34, R78, R91, -R95 ;  /* 0x0000005b4e227223 */ /* 0x000fe2000001085f */
[-C--:B------:R-:W-:Y:S01]  /*2e60*/  FMUL.FTZ R96, R35, R94.reuse ;  /* 0x0000005e23607220 */ /* 0x080fe20000410000 */
[----:B------:R-:W-:Y:S01]  /*2e70*/  F2FP.F16.E4M3.UNPACK_B R78, R11 ;  /* 0x0000000bff4e723e */ /* 0x000fe200020006ff */
[----:B------:R-:W-:Y:S01]  /*2e80*/  FMUL.FTZ R94, R77, R94 ;  /* 0x0000005e4d5e7220 */ /* 0x000fe20000410000 */
[----:B------:R-:W-:Y:S01]  /*2e90*/  F2FP.F16.E4M3.UNPACK_B R10, R10 ;  /* 0x0000000aff0a723e */ /* 0x000fe200020006ff */
[----:B------:R-:W-:Y:S01]  /*2ea0*/  FFMA.FTZ R11, R79, R91, R98 ;  /* 0x0000005b4f0b7223 */ /* 0x000fe20000010062 */
[-C--:B------:R-:W-:Y:S01]  /*2eb0*/  FFMA.FTZ R96, R77, R90.reuse, -R96 ;  /* 0x0000005a4d607223 */ /* 0x080fe20000010860 */
[----:B------:R-:W-:Y:S01]  /*2ec0*/  FFMA.FTZ R91, R35, R90, R94 ;  /* 0x0000005a235b7223 */ /* 0x000fe2000001005e */
[--C-:B------:R-:W-:Y:S01]  /*2ed0*/  HADD2.F32 R77, -RZ, R78.reuse.H0_H0 ;  /* 0x2000004eff4d7230 */ /* 0x100fe20000004100 */
[----:B------:R-:W-:Y:S01]  /*2ee0*/  F2FP.SATFINITE.E4M3.F32.PACK_AB_MERGE_C R9, R9, R8, R42 ;  /* 0x000000080909723e */ /* 0x000fe2000480702a */
[----:B------:R-:W-:Y:S01]  /*2ef0*/  HADD2.F32 R78, -RZ, R78.H1_H1 ;  /* 0x3000004eff4e7230 */ /* 0x000fe20000004100 */
[----:B------:R-:W-:Y:S01]  /*2f00*/  F2FP.SATFINITE.E4M3.F32.PACK_AB_MERGE_C R11, R11, R34, RZ ;  /* 0x000000220b0b723e */ /* 0x000fe200048070ff */
[----:B------:R-:W-:Y:S01]  /*2f10*/  HADD2.F32 R93, -RZ, R93.H0_H0 ;  /* 0x2000005dff5d7230 */ /* 0x000fe20000004100 */
[----:B------:R-:W-:Y:S01]  /*2f20*/  F2FP.SATFINITE.E4M3.F32.PACK_AB_MERGE_C R91, R91, R96, RZ ;  /* 0x000000605b5b723e */ /* 0x000fe200048070ff */
[--C-:B------:R-:W-:Y:S01]  /*2f30*/  HADD2.F32 R35, -RZ, R10.reuse.H0_H0 ;  /* 0x2000000aff237230 */ /* 0x100fe20000004100 */
[----:B------:R-:W-:Y:S01]  /*2f40*/  F2FP.SATFINITE.E4M3.F32.PACK_AB_MERGE_C R8, R37, R36, R43 ;  /* 0x000000242508723e */ /* 0x000fe2000480702b */
[----:B------:R-:W-:-:S02]  /*2f50*/  HADD2.F32 R10, -RZ, R10.H1_H1 ;  /* 0x3000000aff0a7230 */ /* 0x000fc40000004100 */
[-C--:B------:R-:W-:Y:S01]  /*2f60*/  FMUL.FTZ R94, R78, R93.reuse ;  /* 0x0000005d4e5e7220 */ /* 0x080fe20000410000 */
[----:B------:R-:W-:Y:S02]  /*2f70*/  HADD2.F32 R92, -RZ, R92.H0_H0 ;  /* 0x2000005cff5c7230 */ /* 0x000fe40000004100 */
[----:B------:R-:W-:Y:S01]  /*2f80*/  FMUL.FTZ R93, R77, R93 ;  /* 0x0000005d4d5d7220 */ /* 0x000fe20000410000 */
[----:B------:R-:W-:Y:S02]  /*2f90*/  HADD2.F32 R76, -RZ, R76.H0_H0 ;  /* 0x2000004cff4c7230 */ /* 0x000fe40000004100 */
[----:B------:R-:W-:Y:S02]  /*2fa0*/  HADD2.F32 R89, -RZ, R89.H0_H0 ;  /* 0x20000059ff597230 */ /* 0x000fe40000004100 */
[-C--:B------:R-:W-:Y:S01]  /*2fb0*/  FMUL.FTZ R90, R10, R92.reuse ;  /* 0x0000005c0a5a7220 */ /* 0x080fe20000410000 */
[----:B------:R-:W-:Y:S01]  /*2fc0*/  FMUL.FTZ R79, R35, R92 ;  /* 0x0000005c234f7220 */ /* 0x000fe20000410000 */
[-C--:B------:R-:W-:Y:S01]  /*2fd0*/  FFMA.FTZ R94, R77, R76.reuse, -R94 ;  /* 0x0000004c4d5e7223 */ /* 0x080fe2000001085e */
[----:B------:R-:W-:Y:S01]  /*2fe0*/  FFMA.FTZ R93, R78, R76, R93 ;  /* 0x0000004c4e5d7223 */ /* 0x000fe2000001005d */
[-C--:B------:R-:W-:Y:S01]  /*2ff0*/  FFMA.FTZ R90, R35, R89.reuse, -R90 ;  /* 0x00000059235a7223 */ /* 0x080fe2000001085a */
[----:B------:R-:W-:-:S03]  /*3000*/  FFMA.FTZ R79, R10, R89, R79 ;  /* 0x000000590a4f7223 */ /* 0x000fc6000001004f */
[----:B------:R-:W-:Y:S02]  /*3010*/  F2FP.SATFINITE.E4M3.F32.PACK_AB_MERGE_C R11, R93, R94, R11 ;  /* 0x0000005e5d0b723e */ /* 0x000fe4000480700b */
[----:B------:R-:W-:-:S07]  /*3020*/  F2FP.SATFINITE.E4M3.F32.PACK_AB_MERGE_C R10, R79, R90, R91 ;  /* 0x0000005a4f0a723e */ /* 0x000fce000480705b */
.L_x_1963:
[----:B------:R-:W-:Y:S05]  /*3030*/  BSYNC B2 ;  /* 0x0000000000027941 */ /* 0x000fea0003800000 */
.L_x_1962:
[----:B--2---:R1:W-:Y:S02]  /*3040*/  STG.E.128 desc[UR42][R32.64], R8 ;  /* 0x0000000820007986 */ /* 0x0043e4000c101d2a */
.L_x_1961:
[----:B------:R-:W-:Y:S05]  /*3050*/  BSYNC B1 ;  /* 0x0000000000017941 */ /* 0x000fea0003800000 */
.L_x_1960:
        /* <DEDUP_REMOVED lines=111> */
.L_x_1967:
[----:B------:R-:W-:Y:S05]  /*3750*/  BSYNC B2 ;  /* 0x0000000000027941 */ /* 0x000fea0003800000 */
.L_x_1966:
[----:B------:R2:W-:Y:S02]  /*3760*/  STG.E.128 desc[UR42][R32.64+0x20], R8 ;  /* 0x0000200820007986 */ /* 0x0005e4000c101d2a */
.L_x_1965:
[----:B------:R-:W-:Y:S05]  /*3770*/  BSYNC B1 ;  /* 0x0000000000017941 */ /* 0x000fea0003800000 */
.L_x_1964:
        /* <DEDUP_REMOVED lines=109> */
.L_x_1969:
[----:B------:R-:W-:Y:S05]  /*3e50*/  BSYNC B1 ;  /* 0x0000000000017941 */ /* 0x000fea0003800000 */
.L_x_1968:
[----:B------:R3:W-:Y:S01]  /*3e60*/  STG.E.128 desc[UR42][R32.64+0x40], R8 ;  /* 0x0000400820007986 */ /* 0x0007e2000c101d2a */
[----:B------:R-:W-:Y:S05]  /*3e70*/  BRA `(.L_x_1959) ;  /* 0x0000002000f87947 */ /* 0x000fea0003800000 */
.L_x_1953:
        /* <DEDUP_REMOVED lines=27> */
.L_x_1971:
[----:B------:R-:W-:Y:S05]  /*4030*/  BSYNC B1 ;  /* 0x0000000000017941 */ /* 0x000fea0003800000 */
.L_x_1970:
        /* <DEDUP_REMOVED lines=12> */
.L_x_1972:
[----:B------:R-:W-:Y:S01]  /*4100*/  IMAD R82, R17, 0x8, R16 ;  /* 0x0000000811527824 */ /* 0x000fe200078e0210 */
[----:B------:R-:W-:Y:S01]  /*4110*/  SHF.L.U32 R85, R153, 0x1f, RZ ;  /* 0x0000001f99557819 */ /* 0x000fe200000006ff */
[----:B------:R-:W-:Y:S03]  /*4120*/  BSSY B1, `(.L_x_1973) ;  /* 0x0000003000017945 */ /* 0x000fe60003800000 */
[----:B------:R-:W1:Y:S02]  /*4130*/  SYNCS.PHASECHK.TRANS64.TRYWAIT P5, [R82+URZ+0x19c90], R85 ;  /* 0x019c9055520075a7 */ /* 0x000e6400080a017f */
[----:B-1----:R-:W-:Y:S05]  /*4140*/  @!P5 BRA `(.L_x_1974) ;  /* 0x0000017000ecd947 */ /* 0x002fea0003800000 */
.L_x_2213:
[----:B------:R-:W-:Y:S05]  /*4150*/  BSYNC B1 ;  /* 0x0000000000017941 */ /* 0x000fea0003800000 */
.L_x_1973:
        /* <DEDUP_REMOVED lines=13> */
[----:B------:R-:W2:Y:S04]  /*4230*/  LDL R41, [R1+0x8] ;  /* 0x0000080001297983 */ /* 0x000ea80000100800 */
[----:B------:R-:W3:Y:S04]  /*4240*/  LDL R40, [R1+0x7c] ;  /* 0x00007c0001287983 */ /* 0x000ee80000100800 */
[----:B------:R-:W4:Y:S01]  /*4250*/  LDL R39, [R1+0x14] ;  /* 0x0000140001277983 */ /* 0x000f220000100800 */
[----:B------:R-:W-:Y:S01]  /*4260*/  SEL R36, R60, R95, !P0 ;  /* 0x0000005f3c247207 */ /* 0x000fe20004000000 */
[----:B------:R-:W-:Y:S01]  /*4270*/  BSSY B2, `(.L_x_1977) ;  /* 0x00000e5000027945 */ /* 0x000fe20003800000 */
[----:B------:R-:W-:-:S02]  /*4280*/  ISETP.GE.AND P6, PT, R22, R86, PT ;  /* 0x000000561600720c */ /* 0x000fc40003fc6270 */
[----:B------:R-:W-:Y:S02]  /*4290*/  SHF.R.S32.HI R37, RZ, 0x1f, R36 ;  /* 0x0000001fff257819 */ /* 0x000fe40000011424 */
[----:B------:R-:W-:Y:S02]  /*42a0*/  IADD3 R101, P4, P5, R58, R78, R20 ;  /* 0x0000004e3a657210 */ /* 0x000fe40007d9e014 */
[----:B------:R-:W-:-:S04]  /*42b0*/  LEA.HI R37, R37, R36, RZ, 0x5 ;  /* 0x0000002425257211 */ /* 0x000fc800078f28ff */
[----:B------:R-:W-:-:S04]  /*42c0*/  SHF.R.S32.HI R37, RZ, 0x5, R37 ;  /* 0x00000005ff257819 */ /* 0x000fc80000011425 */
[----:B------:R-:W-:-:S04]  /*42d0*/  LEA.HI.SX32 R37, R72, R37, 0x1c ;  /* 0x0000002548257211 */ /* 0x000fc800078fe2ff */
        /* <DEDUP_REMOVED lines=28> */
[----:B------:R-:W-:Y:S02]  /*44a0*/  F2FP.F16.E4M3.UNPACK_B R102, R34 ;  /* 0x00000022ff66723e */ /* 0x000fe400020006ff */
[----:B------:R-:W-:Y:S01]  /*44b0*/  LOP3.LUT R12, R13, 0xff0000, R12, 0xf8, !PT ;  /* 0x00ff00000d0c7812 */ /* 0x000fe200078ef80c */
[--C-:B------:R-:W-:Y:S01]  /*44c0*/  HADD2.F32 R14, -RZ, R103.reuse.H0_H0 ;  /* 0x20000067ff0e7230 */ /* 0x100fe20000004100 */
[----:B0-----:R-:W-:Y:S01]  /*44d0*/  F2FP.F16.E4M3.UNPACK_B R32, R37 ;  /* 0x00000025ff20723e */ /* 0x001fe200020006ff */
[----:B------:R-:W-:Y:S01]  /*44e0*/  HADD2.F32 R105, -RZ, R102.H0_H0 ;  /* 0x20000066ff697230 */ /* 0x000fe20000004100 */
[----:B------:R-:W-:Y:S01]  /*44f0*/  F2FP.F16.E4M3.UNPACK_B R13, R12 ;  /* 0x0000000cff0d723e */ /* 0x000fe200020006ff */
[----:B------:R-:W-:Y:S01]  /*4500*/  HADD2.F32 R103, -RZ, R103.H1_H1 ;  /* 0x30000067ff677230 */ /* 0x000fe20000004100 */
[----:B------:R-:W-:Y:S01]  /*4510*/  F2FP.F16.E4M3.UNPACK_B R41, R41.H1 ;  /* 0x00000029ff29723e */ /* 0x000fe200030006ff */
[----:B------:R-:W-:-:S02]  /*4520*/  HADD2.F32 R33, -RZ, R32.H0_H0 ;  /* 0x20000020ff217230 */ /* 0x000fc40000004100 */
[CC--:B------:R-:W-:Y:S01]  /*4530*/  FMUL.FTZ R106, R14.reuse, R105.reuse ;  /* 0x000000690e6a7220 */ /* 0x0c0fe20000410000 */
[--C-:B------:R-:W-:Y:S01]  /*4540*/  HADD2.F32 R104, -RZ, R13.reuse.H0_H0 ;  /* 0x2000000dff687230 */ /* 0x100fe20000004100 */
[----:B------:R-:W-:Y:S01]  /*4550*/  F2FP.F16.E4M3.UNPACK_B R34, R34.H1 ;  /* 0x00000022ff22723e */ /* 0x000fe200030006ff */
[----:B------:R-:W-:Y:S02]  /*4560*/  HADD2.F32 R102, -RZ, R102.H1_H1 ;  /* 0x30000066ff667230 */ /* 0x000fe40000004100 */
[C---:B------:R-:W-:Y:S01]  /*4570*/  FMUL.FTZ R105, R33.reuse, R105 ;  /* 0x0000006921697220 */ /* 0x040fe20000410000 */
[----:B------:R-:W-:Y:S02]  /*4580*/  HADD2.F32 R32, -RZ, R32.H1_H1 ;  /* 0x30000020ff207230 */ /* 0x000fe40000004100 */
[-C--:B------:R-:W-:Y:S01]  /*4590*/  FFMA.FTZ R33, R33, R104.reuse, -R106 ;  /* 0x0000006821217223 */ /* 0x080fe2000001086a */
[----:B------:R-:W-:Y:S02]  /*45a0*/  HADD2.F32 R13, -RZ, R13.H1_H1 ;  /* 0x3000000dff0d7230 */ /* 0x000fe40000004100 */
[----:B------:R-:W-:Y:S01]  /*45b0*/  FFMA.FTZ R14, R14, R104, R105 ;  /* 0x000000680e0e7223 */ /* 0x000fe20000010069 */
[-C--:B------:R-:W-:Y:S01]  /*45c0*/  FMUL.FTZ R105, R103, R102.reuse ;  /* 0x0000006667697220 */ /* 0x080fe20000410000 */
[----:B------:R-:W-:-:S03]  /*45d0*/  FMUL.FTZ R102, R32, R102 ;  /* 0x0000006620667220 */ /* 0x000fc60000410000 */
[-C--:B------:R-:W-:Y:S01]  /*45e0*/  FFMA.FTZ R32, R32, R13.reuse, -R105 ;  /* 0x0000000d20207223 */ /* 0x080fe20000010869 */
[----:B------:R-:W-:Y:S01]  /*45f0*/  FFMA.FTZ R13, R103, R13, R102 ;  /* 0x0000000d670d7223 */ /* 0x000fe20000010066 */
[----:B------:R-:W-:Y:S01]  /*4600*/  F2FP.F16.E4M3.UNPACK_B R103, R37.H1 ;  /* 0x00000025ff67723e */ /* 0x000fe200030006ff */
[----:B------:R-:W-:Y:S01]  /*4610*/  HADD2.F32 R105, -RZ, R34.H0_H0 ;  /* 0x20000022ff697230 */ /* 0x000fe20000004100 */
[----:B------:R-:W-:Y:S01]  /*4620*/  F2FP.F16.E4M3.UNPACK_B R102, R12.H1 ;  /* 0x0000000cff66723e */ /* 0x000fe200030006ff */
[----:B------:R-:W-:Y:S02]  /*4630*/  HADD2.F32 R12, -RZ, R41.H0_H0 ;  /* 0x20000029ff0c7230 */ /* 0x000fe40000004100 */
[----:B------:R-:W-:Y:S02]  /*4640*/  HADD2.F32 R37, -RZ, R103.H0_H0 ;  /* 0x20000067ff257230 */ /* 0x000fe40000004100 */
        /* <DEDUP_REMOVED lines=8> */
[----:B------:R-:W-:Y:S02]  /*46d0*/  HADD2.F32 R104, -RZ, R41.H1_H1 ;  /* 0x30000029ff687230 */ /* 0x000fe40000004100 */
[----:B------:R-:W-:-:S03]  /*46e0*/  FMUL.FTZ R105, R103, R34 ;  /* 0x0000002267697220 */ /* 0x000fc60000410000 */
[C---:B------:R-:W-:Y:S01]  /*46f0*/  FMUL.FTZ R106, R104.reuse, R34 ;  /* 0x00000022686a7220 */ /* 0x040fe20000410000 */
[-C--:B------:R-:W-:Y:S01]  /*4700*/  FFMA.FTZ R34, R104, R102.reuse, R105 ;  /* 0x0000006668227223 */ /* 0x080fe20000010069 */
[----:B------:R-:W-:Y:S02]  /*4710*/  SHF.R.U32.HI R105, RZ, 0x8, R15 ;  /* 0x00000008ff697819 */ /* 0x000fe4000001160f */
[----:B------:R-:W-:Y:S01]  /*4720*/  FFMA.FTZ R41, R103, R102, -R106 ;  /* 0x0000006667297223 */ /* 0x000fe2000001086a */
[----:B------:R-:W-:Y:S02]  /*4730*/  SHF.R.U32.HI R103, RZ, 0x8, R35 ;  /* 0x00000008ff677819 */ /* 0x000fe40000011623 */
[----:B------:R-:W-:Y:S02]  /*4740*/  SHF.R.U32.HI R102, RZ, 0x10, R15 ;  /* 0x00000010ff667819 */ /* 0x000fe4000001160f */
[----:B------:R-:W-:Y:S01]  /*4750*/  LOP3.LUT R104, R15, 0xff0000ff, RZ, 0xc0, !PT ;  /* 0xff0000ff0f687812 */ /* 0x000fe200078ec0ff */
[----:B------:R-:W-:Y:S01]  /*4760*/  IMAD.SHL.U32 R103, R103, 0x100, RZ ;  /* 0x0000010067677824 */ /* 0x000fe200078e00ff */
[----:B------:R-:W-:Y:S01]  /*4770*/  SHF.R.U32.HI R15, RZ, 0x10, R35 ;  /* 0x00000010ff0f7819 */ /* 0x000fe20000011623 */
[----:B------:R-:W-:Y:S01]  /*4780*/  IMAD.U32 R102, R102, 0x10000, RZ ;  /* 0x0001000066667824 */ /* 0x000fe200078e00ff */
[----:B------:R-:W-:Y:S01]  /*4790*/  LOP3.LUT R106, R35, 0xff0000ff, RZ, 0xc0, !PT ;  /* 0xff0000ff236a7812 */ /* 0x000fe200078ec0ff */
[----:B------:R-:W-:Y:S01]  /*47a0*/  IMAD.SHL.U32 R35, R105, 0x100, RZ ;  /* 0x0000010069237824 */ /* 0x000fe200078e00ff */
[----:B------:R-:W-:-:S02]  /*47b0*/  F2FP.SATFINITE.E4M3.F32.PACK_AB_MERGE_C R37, R41, R37, RZ ;  /* 0x000000252925723e */ /* 0x000fc400048070ff */
[----:B------:R-:W-:Y:S01]  /*47c0*/  LOP3.LUT R106, R106, 0xff00, R103, 0xf8, !PT ;  /* 0x0000ff006a6a7812 */ /* 0x000fe200078ef867 */
[----:B------:R-:W-:Y:S01]  /*47d0*/  IMAD.U32 R103, R15, 0x10000, RZ ;  /* 0x000100000f677824 */ /* 0x000fe200078e00ff */
[----:B------:R-:W-:Y:S02]  /*47e0*/  LOP3.LUT R35, R104, 0xff00, R35, 0xf8, !PT ;  /* 0x0000ff0068237812 */ /* 0x000fe400078ef823 */
[----:B------:R-:W-:Y:S02]  /*47f0*/  F2FP.F16.E4M3.UNPACK_B R41, R36.H1 ;  /* 0x00000024ff29723e */ /* 0x000fe400030006ff */
[----:B------:R-:W-:Y:S02]  /*4800*/  LOP3.LUT R15, R35, 0xff0000, R102, 0xf8, !PT ;  /* 0x00ff0000230f7812 */ /* 0x000fe400078ef866 */
[----:B------:R-:W-:Y:S01]  /*4810*/  LOP3.LUT R35, R106, 0xff0000, R103, 0xf8, !PT ;  /* 0x00ff00006a237812 */ /* 0x000fe200078ef867 */
[----:B------:R-:W-:Y:S01]  /*4820*/  IMAD.MOV.U32 R103, RZ, RZ, R39 ;  /* 0x000000ffff677224 */ /* 0x000fe200078e0027 */
[----:B------:R-:W-:-:S02]  /*4830*/  F2FP.F16.E4M3.UNPACK_B R39, R43 ;  /* 0x0000002bff27723e */ /* 0x000fc400020006ff */
        /* <DEDUP_REMOVED lines=40> */
[-C--:B------:R-:W-:Y:S01]  /*4ac0*/  FFMA.FTZ R35, R103, R15.reuse, -R104 ;  /* 0x0000000f67237223 */ /* 0x080fe20000010868 */
[----:B------:R-:W-:Y:S01]  /*4ad0*/  F2FP.F16.E4M3.UNPACK_B R104, R96.H1 ;  /* 0x00000060ff68723e */ /* 0x000fe200030006ff */
[----:B------:R-:W-:Y:S01]  /*4ae0*/  FFMA.FTZ R15, R43, R15, R105 ;  /* 0x0000000f2b0f7223 */ /* 0x000fe20000010069 */
[-C--:B------:R-:W-:Y:S01]  /*4af0*/  F2FP.F16.E4M3.UNPACK_B R43, R40.reuse.H1 ;  /* 0x00000028ff2b723e */ /* 0x080fe200030006ff */
        /* <DEDUP_REMOVED lines=54> */
[CC--:B------:R-:W-:Y:S01]  /*4e60*/  FMUL.FTZ R111, R96.reuse, R113.reuse ;  /* 0x00000071606f7220 */ /* 0x0c0fe20000410000 */
[----:B------:R-:W-:Y:S02]  /*4e70*/  HADD2.F32 R43, -RZ, R43.H1_H1 ;  /* 0x3000002bff2b7230 */ /* 0x000fe40000004100 */
[C---:B------:R-:W-:Y:S01]  /*4e80*/  FMUL.FTZ R113, R103.reuse, R113 ;  /* 0x0000007167717220 */ /* 0x040fe20000410000 */
[----:B------:R-:W-:Y:S02]  /*4e90*/  HADD2.F32 R41, -RZ, R41.H1_H1 ;  /* 0x30000029ff297230 */ /* 0x000fe40000004100 */
[----:B------:R-:W-:Y:S01]  /*4ea0*/  FFMA.FTZ R111, R103, R104, -R111 ;  /* 0x00000068676f7223 */ /* 0x000fe2000001086f */
        /* <DEDUP_REMOVED lines=9> */
[----:B------:R-:W-:Y:S02]  /*4f40*/  HADD2.F32 R104, -RZ, R98.H0_H0 ;  /* 0x20000062ff687230 */ /* 0x000fe40000004100 */
[----:B------:R-:W-:Y:S01]  /*4f50*/  HADD2.F32 R43, -RZ, R42.H0_H0 ;  /* 0x2000002aff2b7230 */ /* 0x000fe20000004100 */
[----:B------:R-:W-:Y:S01]  /*4f60*/  F2FP.SATFINITE.E4M3.F32.PACK_AB_MERGE_C R41, R41, R111, RZ ;  /* 0x0000006f2929723e */ /* 0x000fe200048070ff */
[----:B------:R-:W-:Y:S01]  /*4f70*/  HADD2.F32 R96, -RZ, R99.H0_H0 ;  /* 0x20000063ff607230 */ /* 0x000fe20000004100 */
[----:B------:R-:W-:Y:S01]  /*4f80*/  F2FP.SATFINITE.E4M3.F32.PACK_AB_MERGE_C R113, R38, R113, RZ ;  /* 0x000000712671723e */ /* 0x000fe200048070ff */
[----:B------:R-:W-:Y:S02]  /*4f90*/  HADD2.F32 R98, -RZ, R98.H1_H1 ;  /* 0x30000062ff627230 */ /* 0x000fe40000004100 */
[-C--:B------:R-:W-:Y:S01]  /*4fa0*/  FMUL.FTZ R103, R43, R104.reuse ;  /* 0x000000682b677220 */ /* 0x080fe20000410000 */
[----:B------:R-:W-:-:S03]  /*4fb0*/  FMUL.FTZ R104, R97, R104 ;  /* 0x0000006861687220 */ /* 0x000fc60000410000 */
[-C--:B------:R-:W-:Y:S01]  /*4fc0*/  FFMA.FTZ R103, R97, R96.reuse, -R103 ;  /* 0x0000006061677223 */ /* 0x080fe20000010867 */
[----:B------:R-:W-:Y:S01]  /*4fd0*/  FFMA.FTZ R104, R43, R96, R104 ;  /* 0x000000602b687223 */ /* 0x000fe20000010068 */
[----:B------:R-:W-:Y:S02]  /*4fe0*/  HADD2.F32 R43, -RZ, R42.H1_H1 ;  /* 0x3000002aff2b7230 */ /* 0x000fe40000004100 */
[----:B------:R-:W-:Y:S02]  /*4ff0*/  HADD2.F32 R97, -RZ, R40.H1_H1 ;  /* 0x30000028ff617230 */ /* 0x000fe40000004100 */
[----:B------:R-:W-:Y:S02]  /*5000*/  HADD2.F32 R40, -RZ, R99.H1_H1 ;  /* 0x30000063ff287230 */ /* 0x000fe40000004100 */
[-C--:B------:R-:W-:Y:S01]  /*5010*/  FMUL.FTZ R42, R43, R98.reuse ;  /* 0x000000622b2a7220 */ /* 0x080fe20000410000 */
[----:B------:R-:W-:-:S03]  /*5020*/  FMUL.FTZ R98, R97, R98 ;  /* 0x0000006261627220 */ /* 0x000fc60000410000 */
[-C--:B------:R-:W-:Y:S01]  /*5030*/  FFMA.FTZ R42, R97, R40.reuse, -R42 ;  /* 0x00000028612a7223 */ /* 0x080fe2000001082a */
[----:B------:R-:W-:Y:S01]  /*5040*/  FFMA.FTZ R43, R43, R40, R98 ;  /* 0x000000282b2b7223 */ /* 0x000fe20000010062 */
[----:B------:R-:W-:Y:S01]  /*5050*/  F2FP.SATFINITE.E4M3.F32.PACK_AB_MERGE_C R40, R36, R107, R35 ;  /* 0x0000006b2428723e */ /* 0x000fe20004807023 */
[----:B------:R-:W-:Y:S02]  /*5060*/  IMAD.MOV.U32 R36, RZ, RZ, R105 ;  /* 0x000000ffff247224 */ /* 0x000fe400078e0069 */
[----:B------:R-:W-:Y:S02]  /*5070*/  F2FP.SATFINITE.E4M3.F32.PACK_AB_MERGE_C R38, R42, R103, R41 ;  /* 0x000000672a26723e */ /* 0x000fe40004807029 */
[----:B------:R-:W-:Y:S02]  /*5080*/  F2FP.SATFINITE.E4M3.F32.PACK_AB_MERGE_C R42, R43, R104, R113 ;  /* 0x000000682b2a723e */ /* 0x000fe40004807071 */
[----:B------:R-:W-:Y:S01]  /*5090*/  F2FP.SATFINITE.E4M3.F32.PACK_AB_MERGE_C R43, R39, R108, R15 ;  /* 0x0000006c272b723e */ /* 0x000fe2000480700f */
[----:B------:R-:W-:Y:S01]  /*50a0*/  IMAD.MOV.U32 R39, RZ, RZ, R109 ;  /* 0x000000ffff277224 */ /* 0x000fe200078e006d */
[----:B------:R-:W-:-:S07]  /*50b0*/  F2FP.SATFINITE.E4M3.F32.PACK_AB_MERGE_C R41, R13, R14, R12 ;  /* 0x0000000e0d29723e */ /* 0x000fce000480700c */
.L_x_1978:
[----:B------:R-:W-:Y:S05]  /*50c0*/  BSYNC B2 ;  /* 0x0000000000027941 */ /* 0x000fea0003800000 */
.L_x_1977:
[----:B------:R-:W-:Y:S02]  /*50d0*/  IADD3.X R14, R74, R94, R4, P4, P5 ;  /* 0x0000005e4a0e7210 */ /* 0x000fe400027ea404 */
[----:B------:R-:W-:-:S13]  /*50e0*/  ISETP.GE.AND P4, PT, R100, R93, PT ;  /* 0x0000005d6400720c */ /* 0x000fda0003f86270 */
        /* <DEDUP_REMOVED lines=9> */
.L_x_1976:
[----:B------:R-:W-:Y:S05]  /*5180*/  BSYNC B1 ;  /* 0x0000000000017941 */ /* 0x000fea0003800000 */
.L_x_1975:
[----:B------:R-:W-:-:S13]  /*5190*/  ISETP.NE.AND P4, PT, R44, RZ, PT ;  /* 0x000000ff2c00720c */ /* 0x000fda0003f85270 */
[----:B------:R-:W-:Y:S05]  /*51a0*/  @!P4 BRA `(.L_x_1959) ;  /* 0x00000010002cc947 */ /* 0x000fea0003800000 */
[----:B------:R-:W2:Y:S04]  /*51b0*/  LDL R32, [R1+0x8] ;  /* 0x0000080001207983 */ /* 0x000ea80000100800 */
[----:B0-----:R-:W3:Y:S04]  /*51c0*/  LDL R15, [R1+0x7c] ;  /* 0x00007c00010f7983 */ /* 0x001ee80000100800 */
        /* <DEDUP_REMOVED lines=104> */
[--C-:B------:R-:W-:Y:S02]  /*5850*/  HADD2.F32 R40, -RZ, R38.reuse.H0_H0 ;  /* 0x20000026ff287230 */ /* 0x100fe40000004100 */
[-C--:B------:R-:W-:Y:S01]  /*5860*/  FMUL.FTZ R99, R86, R97.reuse ;  /* 0x0000006156637220 */ /* 0x080fe20000410000 */
[----:B------:R-:W-:Y:S01]  /*5870*/  HADD2.F32 R91, -RZ, R95.H0_H0 ;  /* 0x2000005fff5b7230 */ /* 0x000fe20000004100 */
[----:B------:R-:W-:Y:S01]  /*5880*/  F2FP.F16.E4M3.UNPACK_B R14, R14 ;  /* 0x0000000eff0e723e */ /* 0x000fe200020006ff */
[----:B------:R-:W-:Y:S02]  /*5890*/  HADD2.F32 R89, -RZ, R38.H1_H1 ;  /* 0x30000026ff597230 */ /* 0x000fe40000004100 */
[----:B------:R-:W-:Y:S01]  /*58a0*/  FMUL.FTZ R97, R40, R97 ;  /* 0x0000006128617220 */ /* 0x000fe20000410000 */
[----:B------:R-:W-:-:S02]  /*58b0*/  HADD2.F32 R42, -RZ, R42.H1_H1 ;  /* 0x3000002aff2a7230 */ /* 0x000fc40000004100 */
[-C--:B------:R-:W-:Y:S01]  /*58c0*/  FFMA.FTZ R38, R40, R91.reuse, -R99 ;  /* 0x0000005b28267223 */ /* 0x080fe20000010863 */
[----:B------:R-:W-:Y:S02]  /*58d0*/  HADD2.F32 R95, -RZ, R95.H1_H1 ;  /* 0x3000005fff5f7230 */ /* 0x000fe40000004100 */
[CC--:B------:R-:W-:Y:S01]  /*58e0*/  FMUL.FTZ R99, R89.reuse, R96.reuse ;  /* 0x0000006059637220 */ /* 0x0c0fe20000410000 */
[----:B------:R-:W-:Y:S01]  /*58f0*/  FFMA.FTZ R40, R86, R91, R97 ;  /* 0x0000005b56287223 */ /* 0x000fe20000010061 */
[C---:B------:R-:W-:Y:S01]  /*5900*/  FMUL.FTZ R98, R42.reuse, R96 ;  /* 0x000000602a627220 */ /* 0x040fe20000410000 */
[----:B------:R-:W-:Y:S01]  /*5910*/  F2FP.F16.E4M3.UNPACK_B R92, R92 ;  /* 0x0000005cff5c723e */ /* 0x000fe200020006ff */
[-C--:B------:R-:W-:Y:S01]  /*5920*/  FFMA.FTZ R91, R42, R95.reuse, R99 ;  /* 0x0000005f2a5b7223 */ /* 0x080fe20000010063 */
[----:B------:R-:W-:Y:S01]  /*5930*/  F2FP.F16.E4M3.UNPACK_B R42, R34 ;  /* 0x00000022ff2a723e */ /* 0x000fe200020006ff */
[--C-:B------:R-:W-:Y:S02]  /*5940*/  HADD2.F32 R99, -RZ, R90.reuse.H0_H0 ;  /* 0x2000005aff637230 */ /* 0x100fe40000004100 */
[----:B------:R-:W-:Y:S01]  /*5950*/  FFMA.FTZ R89, R89, R95, -R98 ;  /* 0x0000005f59597223 */ /* 0x000fe20000010862 */
[----:B------:R-:W-:Y:S01]  /*5960*/  HADD2.F32 R101, -RZ, R90.H1_H1 ;  /* 0x3000005aff657230 */ /* 0x000fe20000004100 */
[----:B------:R-:W-:Y:S01]  /*5970*/  F2FP.SATFINITE.E4M3.F32.PACK_AB_MERGE_C R12, R29, R12, RZ ;  /* 0x0000000c1d0c723e */ /* 0x000fe200048070ff */
[--C-:B------:R-:W-:Y:S01]  /*5980*/  HADD2.F32 R86, -RZ, R42.reuse.H0_H0 ;  /* 0x2000002aff567230 */ /* 0x100fe20000004100 */
[----:B------:R-:W-:Y:S01]  /*5990*/  F2FP.SATFINITE.E4M3.F32.PACK_AB_MERGE_C R29, R31, R28, RZ ;  /* 0x0000001c1f1d723e */ /* 0x000fe200048070ff */
[----:B------:R-:W-:Y:S01]  /*59a0*/  HADD2.F32 R42, -RZ, R42.H1_H1 ;  /* 0x3000002aff2a7230 */ /* 0x000fe20000004100 */
[----:B------:R-:W-:Y:S01]  /*59b0*/  F2FP.SATFINITE.E4M3.F32.PACK_AB_MERGE_C R12, R41, R30, R12 ;  /* 0x0000001e290c723e */ /* 0x000fe2000480700c */
[----:B------:R-:W-:-:S02]  /*59c0*/  HADD2.F32 R34, -RZ, R14.H0_H0 ;  /* 0x2000000eff227230 */ /* 0x000fc40000004100 */
[----:B------:R-:W-:Y:S01]  /*59d0*/  FMUL.FTZ R103, R86, R99 ;  /* 0x0000006356677220 */ /* 0x000fe20000410000 */
[----:B------:R-:W-:Y:S02]  /*59e0*/  HADD2.F32 R14, -RZ, R14.H1_H1 ;  /* 0x3000000eff0e7230 */ /* 0x000fe40000004100 */
        /* <DEDUP_REMOVED lines=40> */
[-C--:B------:R-:W-:Y:S01]  /*5c70*/  F2FP.F16.E4M3.UNPACK_B R96, R9.reuse.H1 ;  /* 0x00000009ff60723e */ /* 0x080fe200030006ff */
[----:B------:R-:W-:Y:S01]  /*5c80*/  HADD2.F32 R11, -RZ, R31.H0_H0 ;  /* 0x2000001fff0b7230 */ /* 0x000fe20000004100 */
[----:B------:R-:W-:Y:S01]  /*5c90*/  F2FP.F16.E4M3.UNPACK_B R95, R9 ;  /* 0x00000009ff5f723e */ /* 0x000fe200020006ff */
[----:B------:R-:W-:-:S02]  /*5ca0*/  HADD2.F32 R40, -RZ, R33.H1_H1 ;  /* 0x30000021ff287230 */ /* 0x000fc40000004100 */
[-C--:B------:R-:W-:Y:S01]  /*5cb0*/  FMUL.FTZ R86, R38, R41.reuse ;  /* 0x0000002926567220 */ /* 0x080fe20000410000 */
[----:B------:R-:W-:Y:S02]  /*5cc0*/  HADD2.F32 R33, -RZ, R10.H0_H0 ;  /* 0x2000000aff217230 */ /* 0x000fe40000004100 */
[C---:B------:R-:W-:Y:S01]  /*5cd0*/  FMUL.FTZ R41, R11.reuse, R41 ;  /* 0x000000290b297220 */ /* 0x040fe20000410000 */
[----:B------:R-:W-:Y:S01]  /*5ce0*/  HADD2.F32 R43, -RZ, R42.H1_H1 ;  /* 0x3000002aff2b7230 */ /* 0x000fe20000004100 */
[----:B------:R-:W-:Y:S01]  /*5cf0*/  F2FP.F16.E4M3.UNPACK_B R89, R8 ;  /* 0x00000008ff59723e */ /* 0x000fe200020006ff */
[----:B------:R-:W-:Y:S02]  /*5d00*/  HADD2.F32 R31, -RZ, R31.H1_H1 ;  /* 0x3000001fff1f7230 */ /* 0x000fe40000004100 */
[----:B------:R-:W-:Y:S02]  /*5d10*/  HADD2.F32 R42, -RZ, R10.H1_H1 ;  /* 0x3000000aff2a7230 */ /* 0x000fe40000004100 */
[----:B------:R-:W-:Y:S01]  /*5d20*/  FFMA.FTZ R10, R11, R33, -R86 ;  /* 0x000000210b0a7223 */ /* 0x000fe20000010856 */
[----:B------:R-:W-:Y:S01]  /*5d30*/  FMUL.FTZ R90, R40, R43 ;  /* 0x0000002b285a7220 */ /* 0x000fe20000410000 */
[----:B------:R-:W-:Y:S01]  /*5d40*/  FFMA.FTZ R11, R38, R33, R41 ;  /* 0x00000021260b7223 */ /* 0x000fe20000010029 */
[C---:B------:R-:W-:Y:S01]  /*5d50*/  FMUL.FTZ R43, R31.reuse, R43 ;  /* 0x0000002b1f2b7220 */ /* 0x040fe20000410000 */
[-C--:B------:R-:W-:Y:S01]  /*5d60*/  F2FP.F16.E4M3.UNPACK_B R33, R15.reuse ;  /* 0x0000000fff21723e */ /* 0x080fe200020006ff */
[-C--:B------:R-:W-:Y:S01]  /*5d70*/  FFMA.FTZ R31, R31, R42.reuse, -R90 ;  /* 0x0000002a1f1f7223 */ /* 0x080fe2000001085a */
[----:B------:R-:W-:Y:S01]  /*5d80*/  F2FP.F16.E4M3.UNPACK_B R15, R15.H1 ;  /* 0x0000000fff0f723e */ /* 0x000fe200030006ff */
[----:B------:R-:W-:Y:S01]  /*5d90*/  FFMA.FTZ R38, R40, R42, R43 ;  /* 0x0000002a28267223 */ /* 0x000fe2000001002b */
[-C--:B------:R-:W-:Y:S01]  /*5da0*/  F2FP.F16.E4M3.UNPACK_B R41, R35.reuse ;  /* 0x00000023ff29723e */ /* 0x080fe200020006ff */
[----:B------:R-:W-:Y:S01]  /*5db0*/  HADD2.F32 R9, -RZ, R96.H0_H0 ;  /* 0x20000060ff097230 */ /* 0x000fe20000004100 */
[----:B------:R-:W-:Y:S01]  /*5dc0*/  F2FP.F16.E4M3.UNPACK_B R42, R35.H1 ;  /* 0x00000023ff2a723e */ /* 0x000fe200030006ff */
[----:B------:R-:W-:Y:S01]  /*5dd0*/  HADD2.F32 R40, -RZ, R15.H0_H0 ;  /* 0x2000000fff287230 */ /* 0x000fe20000004100 */
[----:B------:R-:W-:Y:S01]  /*5de0*/  F2FP.F16.E4M3.UNPACK_B R90, R8.H1 ;  /* 0x00000008ff5a723e */ /* 0x000fe200030006ff */
[----:B------:R-:W-:Y:S01]  /*5df0*/  HADD2.F32 R43, -RZ, R41.H0_H0 ;  /* 0x20000029ff2b7230 */ /* 0x000fe20000004100 */
[----:B------:R-:W-:Y:S01]  /*5e00*/  F2FP.SATFINITE.E4M3.F32.PACK_AB_MERGE_C R10, R31, R10, RZ ;  /* 0x0000000a1f0a723e */ /* 0x000fe200048070ff */
[----:B------:R-:W-:-:S02]  /*5e10*/  HADD2.F32 R8, -RZ, R95.H0_H0 ;  /* 0x2000005fff087230 */ /* 0x000fc40000004100 */
[----:B------:R-:W-:Y:S01]  /*5e20*/  FMUL.FTZ R99, R40, R9 ;  /* 0x0000000928637220 */ /* 0x000fe20000410000 */
[----:B------:R-:W-:Y:S01]  /*5e30*/  HADD2.F32 R35, -RZ, R33.H0_H0 ;  /* 0x20000021ff237230 */ /* 0x000fe20000004100 */
[----:B------:R-:W-:Y:S01]  /*5e40*/  F2FP.SATFINITE.E4M3.F32.PACK_AB_MERGE_C R11, R38, R11, RZ ;  /* 0x0000000b260b723e */ /* 0x000fe200048070ff */
[----:B------:R-:W-:Y:S02]  /*5e50*/  HADD2.F32 R86, -RZ, R42.H0_H0 ;  /* 0x2000002aff567230 */ /* 0x000fe40000004100 */
[-C--:B------:R-:W-:Y:S01]  /*5e60*/  FMUL.FTZ R98, R43, R8.reuse ;  /* 0x000000082b627220 */ /* 0x080fe20000410000 */
[----:B------:R-:W-:Y:S02]  /*5e70*/  HADD2.F32 R91, -RZ, R90.H0_H0 ;  /* 0x2000005aff5b7230 */ /* 0x000fe40000004100 */
[----:B------:R-:W-:Y:S01]  /*5e80*/  FMUL.FTZ R100, R35, R8 ;  /* 0x0000000823647220 */ /* 0x000fe20000410000 */
[----:B------:R-:W-:Y:S02]  /*5e90*/  HADD2.F32 R92, -RZ, R89.H0_H0 ;  /* 0x20000059ff5c7230 */ /* 0x000fe40000004100 */
[----:B------:R-:W-:Y:S01]  /*5ea0*/  FMUL.FTZ R97, R86, R9 ;  /* 0x0000000956617220 */ /* 0x000fe20000410000 */
[----:B------:R-:W-:-:S02]  /*5eb0*/  HADD2.F32 R42, -RZ, R42.H1_H1 ;  /* 0x3000002aff2a7230 */ /* 0x000fc40000004100 */
[-C--:B------:R-:W-:Y:S01]  /*5ec0*/  FFMA.FTZ R99, R86, R91.reuse, R99 ;  /* 0x0000005b56637223 */ /* 0x080fe20000010063 */
[----:B------:R-:W-:Y:S02]  /*5ed0*/  HADD2.F32 R96, -RZ, R96.H1_H1 ;  /* 0x30000060ff607230 */ /* 0x000fe40000004100 */
[----:B------:R-:W-:Y:S01]  /*5ee0*/  FFMA.FTZ R8, R35, R92, -R98 ;  /* 0x0000005c23087223 */ /* 0x000fe20000010862 */
[----:B------:R-:W-:Y:S02]  /*5ef0*/  HADD2.F32 R15, -RZ, R15.H1_H1 ;  /* 0x3000000fff0f7230 */ /* 0x000fe40000004100 */
[----:B------:R-:W-:Y:S01]  /*5f00*/  FFMA.FTZ R97, R40, R91, -R97 ;  /* 0x0000005b28617223 */ /* 0x000fe20000010861 */
[----:B------:R-:W-:Y:S02]  /*5f10*/  HADD2.F32 R41, -RZ, R41.H1_H1 ;  /* 0x30000029ff297230 */ /* 0x000fe40000004100 */
[----:B------:R-:W-:Y:S01]  /*5f20*/  FMUL.FTZ R98, R42, R96 ;  /* 0x000000602a627220 */ /* 0x000fe20000410000 */
[----:B------:R-:W-:-:S02]  /*5f30*/  HADD2.F32 R86, -RZ, R95.H1_H1 ;  /* 0x3000005fff567230 */ /* 0x000fc40000004100 */
[----:B------:R-:W-:Y:S01]  /*5f40*/  FMUL.FTZ R35, R15, R96 ;  /* 0x000000600f237220 */ /* 0x000fe20000410000 */
[----:B------:R-:W-:Y:S02]  /*5f50*/  HADD2.F32 R90, -RZ, R90.H1_H1 ;  /* 0x3000005aff5a7230 */ /* 0x000fe40000004100 */
[----:B------:R-:W-:Y:S01]  /*5f60*/  FFMA.FTZ R9, R43, R92, R100 ;  /* 0x0000005c2b097223 */ /* 0x000fe20000010064 */
[----:B------:R-:W-:Y:S02]  /*5f70*/  HADD2.F32 R33, -RZ, R33.H1_H1 ;  /* 0x30000021ff217230 */ /* 0x000fe40000004100 */
[----:B------:R-:W-:Y:S01]  /*5f80*/  FMUL.FTZ R92, R41, R86 ;  /* 0x00000056295c7220 */ /* 0x000fe20000410000 */
[----:B------:R-:W-:Y:S02]  /*5f90*/  HADD2.F32 R40, -RZ, R89.H1_H1 ;  /* 0x30000059ff287230 */ /* 0x000fe40000004100 */
[-C--:B------:R-:W-:Y:S01]  /*5fa0*/  FFMA.FTZ R98, R15, R90.reuse, -R98 ;  /* 0x0000005a0f627223 */ /* 0x080fe20000010862 */
[----:B------:R-:W-:Y:S01]  /*5fb0*/  FFMA.FTZ R42, R42, R90, R35 ;  /* 0x0000005a2a2a7223 */ /* 0x000fe20000010023 */
[----:B------:R-:W-:Y:S01]  /*5fc0*/  FMUL.FTZ R86, R33, R86 ;  /* 0x0000005621567220 */ /* 0x000fe20000410000 */
[----:B------:R-:W-:Y:S01]  /*5fd0*/  F2FP.SATFINITE.E4M3.F32.PACK_AB_MERGE_C R13, R13, R28, R10 ;  /* 0x0000001c0d0d723e */ /* 0x000fe2000480700a */
[-C--:B------:R-:W-:Y:S01]  /*5fe0*/  FFMA.FTZ R33, R33, R40.reuse, -R92 ;  /* 0x0000002821217223 */ /* 0x080fe2000001085c */
[----:B------:R-:W-:Y:S01]  /*5ff0*/  F2FP.SATFINITE.E4M3.F32.PACK_AB_MERGE_C R97, R98, R97, RZ ;  /* 0x000000616261723e */ /* 0x000fe200048070ff */
[----:B------:R-:W-:Y:S01]  /*6000*/  FFMA.FTZ R86, R41, R40, R86 ;  /* 0x0000002829567223 */ /* 0x000fe20000010056 */
[----:B------:R-:W-:-:S02]  /*6010*/  F2FP.SATFINITE.E4M3.F32.PACK_AB_MERGE_C R42, R42, R99, RZ ;  /* 0x000000632a2a723e */ /* 0x000fc400048070ff */
[----:B------:R-:W-:Y:S02]  /*6020*/  F2FP.SATFINITE.E4M3.F32.PACK_AB_MERGE_C R15, R33, R8, R97 ;  /* 0x00000008210f723e */ /* 0x000fe40004807061 */
[----:B------:R-:W-:Y:S02]  /*6030*/  F2FP.SATFINITE.E4M3.F32.PACK_AB_MERGE_C R33, R30, R29, R11 ;  /* 0x0000001d1e21723e */ /* 0x000fe4000480700b */
[----:B------:R-:W-:-:S07]  /*6040*/  F2FP.SATFINITE.E4M3.F32.PACK_AB_MERGE_C R35, R86, R9, R42 ;  /* 0x000000095623723e */ /* 0x000fce000480702a */
.L_x_1980:
[----:B------:R-:W-:Y:S05]  /*6050*/  BSYNC B1 ;  /* 0x0000000000017941 */ /* 0x000fea0003800000 */
.L_x_1979:
        /* <DEDUP_REMOVED lines=10> */
.L_x_1952:
[----:B------:R-:W-:-:S06]  /*6100*/  UISETP.NE.AND UP0, UPT, UR36, 0x3, UPT ;  /* 0x000000032400788c */ /* 0x000fcc000bf05270 */
[----:B------:R-:W-:-:S13]  /*6110*/  PLOP3.LUT P3, PT, PT, PT, UP0, 0x80, 0x0 ;  /* 0x000000000000781c */ /* 0x000fda0003f6f008 */
[----:B------:R-:W-:Y:S05]  /*6120*/  @!P3 BRA `(.L_x_1981) ;  /* 0x000000000004b947 */ /* 0x000fea0003800000 */
[----:B------:R-:W-:Y:S01]  /*6130*/  BPT.TRAP 0x1 ;  /* 0x000000040000795c */ /* 0x000fe20000300000 */
.L_x_1981:
        /* <DEDUP_REMOVED lines=8> */
.L_x_2214:
[----:B------:R-:W-:Y:S05]  /*61c0*/  BSYNC B1 ;  /* 0x0000000000017941 */ /* 0x000fea0003800000 */
.L_x_1982:
        /* <DEDUP_REMOVED lines=9> */
.L_x_1959:
[----:B------:R-:W-:Y:S05]  /*6260*/  BSYNC B0 ;  /* 0x0000000000007941 */ /* 0x000fea0003800000 */
.L_x_1951:
        /* <DEDUP_REMOVED lines=17> */
.L_x_1985:
[----:B------:R-:W-:Y:S05]  /*6380*/  BSYNC B0 ;  /* 0x0000000000007941 */ /* 0x000fea0003800000 */
.L_x_1984:
[----:B------:R-:W2:Y:S01]  /*6390*/  SYNCS.PHASECHK.TRANS64.TRYWAIT P5, [R82+URZ+0x19cb0], R85 ;  /* 0x019cb055520075a7 */ /* 0x000ea200080a017f */
[----:B------:R-:W-:Y:S01]  /*63a0*/  BSSY B0, `(.L_x_1986) ;  /* 0x0000003000007945 */ /* 0x000fe20003800000 */
[----:B------:R-:W-:-:S03]  /*63b0*/  ISETP.GE.AND P3, PT, R19, R84, PT ;  /* 0x000000541300720c */ /* 0x000fc60003f66270 */
[----:B--2---:R-:W-:Y:S10]  /*63c0*/  @!P5 BRA `(.L_x_1987) ;  /* 0x000001500074d947 */ /* 0x004ff40003800000 */
.L_x_2215:
[----:B------:R-:W-:Y:S05]  /*63d0*/  BSYNC B0 ;  /* 0x0000000000007941 */ /* 0x000fea0003800000 */
.L_x_1986:
        /* <DEDUP_REMOVED lines=22> */
.L_x_1989:
[----:B------:R-:W-:Y:S05]  /*6540*/  BSYNC B0 ;  /* 0x0000000000007941 */ /* 0x000fea0003800000 */
.L_x_1988:
        /* <DEDUP_REMOVED lines=17> */
.L_x_1946:
[----:B------:R-:W-:Y:S04]  /*6660*/  BSSY B0, `(.L_x_1991) ;  /* 0x0000004000007945 */ /* 0x000fe80003800000 */
[----:B------:R-:W-:Y:S05]  /*6670*/  @P3 BRA `(.L_x_1992) ;  /* 0x0000000000083947 */ /* 0x000fea0003800000 */
[----:B------:R-:W0:Y:S02]  /*6680*/  FENCE.VIEW.ASYNC.G ;  /* 0x00000000000073c6 */ /* 0x000e240000000100 */
[----:B0-----:R-:W-:Y:S06]  /*6690*/  BAR.ARV 0xc, 0x200 ;  /* 0x0308000000007b1d */ /* 0x001fec0000002000 */
.L_x_1992:
[----:B------:R-:W-:Y:S05]  /*66a0*/  BSYNC B0 ;  /* 0x0000000000007941 */ /* 0x000fea0003800000 */
.L_x_1991:
[----:B------:R-:W2:Y:S01]  /*66b0*/  LDL R2, [R1+0x60] ;  /* 0x0000600001027983 */ /* 0x000ea20000100800 */
[----:B------:R-:W-:Y:S01]  /*66c0*/  ULDC.64 UR4, c[0x0][0x990] ;  /* 0x0002640000047ab9 */ /* 0x000fe20000000a00 */
[----:B------:R-:W-:Y:S02]  /*66d0*/  ULDC.64 UR6, c[0x0][0x998] ;  /* 0x0002660000067ab9 */ /* 0x000fe40000000a00 */
[----:B------:R-:W3:Y:S04]  /*66e0*/  LDL R5, [R1+0x48] ;  /* 0x0000480001057983 */ /* 0x000ee80000100800 */
[----:B------:R-:W3:Y:S01]  /*66f0*/  LDL R20, [R1+0x38] ;  /* 0x0000380001147983 */ /* 0x000ee20000100800 */
[----:B------:R-:W-:Y:S02]  /*6700*/  ISETP.NE.U32.AND P0, PT, RZ, UR4, PT ;  /* 0x00000004ff007c0c */ /* 0x000fe4000bf05070 */
[----:B------:R-:W-:Y:S01]  /*6710*/  ISETP.NE.U32.AND P1, PT, RZ, UR6, PT ;  /* 0x00000006ff007c0c */ /* 0x000fe2000bf25070 */
[----:B----4-:R-:W4:Y:S01]  /*6720*/  LDL R14, [R1+0x20] ;  /* 0x00002000010e7983 */ /* 0x010f220000100800 */
[----:B------:R-:W-:-:S02]  /*6730*/  ISETP.NE.AND.EX P0, PT, RZ, UR5, PT, P0 ;  /* 0x00000005ff007c0c */ /* 0x000fc4000bf05300 */
        /* <DEDUP_REMOVED lines=9> */
[----:B------:R-:W-:-:S03]  /*67d0*/  @P0 SHF.R.S32.HI R15, RZ, 0x1f, R20 ;  /* 0x0000001fff0f0819 */ /* 0x000fc60000011414 */
        /* <DEDUP_REMOVED lines=10> */
[----:B------:R-:W-:-:S04]  /*6880*/  @P1 IMAD.WIDE.U32 R6, R20, R12, R4 ;  /* 0x0000000c14061225 */ /* 0x000fc800078e0004 */
[----:B------:R-:W-:Y:S01]  /*6890*/  @P0 IMAD.IADD R5, R3, 0x1, R9 ;  /* 0x0000000103050824 */ /* 0x000fe200078e0209 */
[----:B------:R-:W-:Y:S01]  /*68a0*/  @P1 LEA R8, P3, R6, UR6, 0x2 ;  /* 0x0000000606081c11 */ /* 0x000fe2000f8610ff */
[----:B------:R-:W-:Y:S01]  /*68b0*/  @P1 IMAD.IADD R3, R7, 0x1, R11 ;  /* 0x0000000107031824 */ /* 0x000fe200078e020b */
[----:B------:R-:W-:Y:S01]  /*68c0*/  @P0 LEA R4, P2, R2, UR4, 0x2 ;  /* 0x0000000402040c11 */ /* 0x000fe2000f8410ff */
[----:B------:R-:W-:Y:S01]  /*68d0*/  IMAD.MOV.U32 R0, RZ, RZ, 0x3f800000 ;  /* 0x3f800000ff007424 */ /* 0x000fe200078e00ff */
[----:B------:R-:W-:Y:S02]  /*68e0*/  ULDC UR4, c[0x0][0x988] ;  /* 0x0002620000047ab9 */ /* 0x000fe40000000800 */
[----:B------:R-:W-:Y:S01]  /*68f0*/  @P1 LEA.HI.X R9, R6, UR7, R3, 0x2, P3 ;  /* 0x0000000706091c11 */ /* 0x000fe200098f1403 */
[----:B------:R-:W-:Y:S01]  /*6900*/  IMAD.MOV.U32 R3, RZ, RZ, 0x3f800000 ;  /* 0x3f800000ff037424 */ /* 0x000fe200078e00ff */
[----:B------:R-:W-:Y:S02]  /*6910*/  @P0 LEA.HI.X R5, R2, UR5, R5, 0x2, P2 ;  /* 0x0000000502050c11 */ /* 0x000fe400090f1405 */
[----:B------:R-:W0:Y:S01]  /*6920*/  LDC R2, c[0x0][0x448] ;  /* 0x00011200ff027b82 */ /* 0x000e220000000800 */
[----:B------:R-:W2:Y:S04]  /*6930*/  @P1 LDG.E R0, desc[UR42][R8.64] ;  /* 0x0000002a08001981 */ /* 0x000ea8000c1e1900 */
[----:B------:R1:W2:Y:S01]  /*6940*/  @P0 LDG.E R3, desc[UR42][R4.64] ;  /* 0x0000002a04030981 */ /* 0x0002a2000c1e1900 */
[----:B0-----:R-:W-:-:S13]  /*6950*/  ISETP.NE.AND P0, PT, R2, 0x1, PT ;  /* 0x000000010200780c */ /* 0x001fda0003f05270 */
[----:B------:R-:W0:Y:S08]  /*6960*/  @P0 LDC R7, c[0x0][0x44c] ;  /* 0x00011300ff070b82 */ /* 0x000e300000000800 */
[----:B------:R-:W3:Y:S01]  /*6970*/  @P0 LDC R6, c[0x0][0x450] ;  /* 0x00011400ff060b82 */ /* 0x000ee20000000800 */
[----:B----4-:R-:W-:-:S04]  /*6980*/  VIADD R2, R14, 0xbf ;  /* 0x000000bf0e027836 */ /* 0x010fc80000000000 */
[----:B0-----:R-:W-:-:S05]  /*6990*/  @P0 IMAD.HI.U32 R7, R2, R7, RZ ;  /* 0x0000000702070227 */ /* 0x001fca00078e00ff */
[----:B---3--:R-:W-:-:S05]  /*69a0*/  @P0 SHF.R.U32.HI R2, RZ, R6, R7 ;  /* 0x00000006ff020219 */ /* 0x008fca0000011607 */
[----:B------:R-:W-:-:S05]  /*69b0*/  IMAD.IADD R2, R87, 0x1, R2 ;  /* 0x0000000157027824 */ /* 0x000fca00078e0202 */
[----:B-1----:R-:W-:-:S04]  /*69c0*/  SHF.R.S32.HI R5, RZ, 0x1f, R2 ;  /* 0x0000001fff057819 */ /* 0x002fc80000011402 */
[----:B------:R-:W-:-:S04]  /*69d0*/  LEA.HI R5, R5, R2, RZ, 0x7 ;  /* 0x0000000205057211 */ /* 0x000fc800078f38ff */
[----:B------:R-:W-:-:S04]  /*69e0*/  SHF.R.S32.HI R5, RZ, 0x7, R5 ;  /* 0x00000007ff057819 */ /* 0x000fc80000011405 */
[----:B------:R-:W-:-:S04]  /*69f0*/  VIMNMX R88, R88, R5, PT ;  /* 0x0000000558587248 */ /* 0x000fc80003fe0100 */
[----:B------:R-:W-:Y:S02]  /*6a00*/  ISETP.GE.AND P1, PT, R88, 0x1, PT ;  /* 0x000000015800780c */ /* 0x000fe40003f26270 */
[----:B------:R-:W-:Y:S02]  /*6a10*/  CS2R R20, SRZ ;  /* 0x0000000000147805 */ /* 0x000fe4000001ff00 */
[----:B------:R-:W-:Y:S02]  /*6a20*/  PLOP3.LUT P0, PT, PT, PT, PT, 0x80, 0x0 ;  /* 0x000000000000781c */ /* 0x000fe40003f0f070 */
[----:B------:R-:W-:Y:S02]  /*6a30*/  CS2R R134, SRZ ;  /* 0x0000000000867805 */ /* 0x000fe4000001ff00 */
[----:B------:R-:W-:Y:S02]  /*6a40*/  CS2R R28, SRZ ;  /* 0x00000000001c7805 */ /* 0x000fe4000001ff00 */
[----:B------:R-:W-:-:S02]  /*6a50*/  CS2R R14, SRZ ;  /* 0x00000000000e7805 */ /* 0x000fc4000001ff00 */
[----:B------:R-:W-:Y:S01]  /*6a60*/  CS2R R128, SRZ ;  /* 0x0000000000807805 */ /* 0x000fe2000001ff00 */
[----:B------:R-:W-:Y:S01]  /*6a70*/  IMAD.MOV.U32 R25, RZ, RZ, RZ ;  /* 0x000000ffff197224 */ /* 0x000fe200078e00ff */
[----:B------:R-:W-:Y:S02]  /*6a80*/  CS2R R126, SRZ ;  /* 0x00000000007e7805 */ /* 0x000fe4000001ff00 */
[----:B------:R-:W-:Y:S02]  /*6a90*/  CS2R R30, SRZ ;  /* 0x00000000001e7805 */ /* 0x000fe4000001ff00 */
[----:B------:R-:W-:Y:S02]  /*6aa0*/  CS2R R12, SRZ ;  /* 0x00000000000c7805 */ /* 0x000fe4000001ff00 */
[----:B------:R-:W-:Y:S01]  /*6ab0*/  CS2R R120, SRZ ;  /* 0x0000000000787805 */ /* 0x000fe2000001ff00 */
        /* <DEDUP_REMOVED lines=11> */
[----:B------:R-:W-:Y:S02]  /*6b70*/  CS2R R6, SRZ ;  /* 0x0000000000067805 */ /* 0x000fe4000001ff00 */
[----:B------:R-:W-:Y:S02]  /*6b80*/  CS2R R96, SRZ ;  /* 0x0000000000607805 */ /* 0x000fe4000001ff00 */
[----:B------:R-:W-:Y:S01]  /*6b90*/  CS2R R94, SRZ ;  /* 0x00000000005e7805 */ /* 0x000fe2000001ff00 */
[----:B------:R-:W-:Y:S01]  /*6ba0*/  IMAD.MOV.U32 R38, RZ, RZ, RZ ;  /* 0x000000ffff267224 */ /* 0x000fe200078e00ff */
[----:B------:R-:W-:Y:S01]  /*6bb0*/  CS2R R4, SRZ ;  /* 0x0000000000047805 */ /* 0x000fe2000001ff00 */
[----:B------:R-:W-:-:S02]  /*6bc0*/  IMAD.MOV.U32 R89, RZ, RZ, RZ ;  /* 0x000000ffff597224 */ /* 0x000fc400078e00ff */
[----:B--2---:R-:W-:Y:S01]  /*6bd0*/  FMUL.FTZ R2, R3, R0 ;  /* 0x0000000003027220 */ /* 0x004fe20000410000 */
[----:B------:R-:W-:-:S03]  /*6be0*/  IMAD.MOV.U32 R0, RZ, RZ, RZ ;  /* 0x000000ffff007224 */ /* 0x000fc600078e00ff */
[----:B------:R-:W-:Y:S01]  /*6bf0*/  FMUL.FTZ R2, R2, UR4 ;  /* 0x0000000402027c20 */ /* 0x000fe20008410000 */
[----:B------:R-:W-:Y:S06]  /*6c00*/  @!P1 BRA `(.L_x_1993) ;  /* 0x000000b8006c9947 */ /* 0x000fec0003800000 */
[----:B------:R-:W0:Y:S01]  /*6c10*/  S2R R26, SR_TID.X ;  /* 0x00000000001a7919 */ /* 0x000e220000002100 */
[----:B------:R-:W-:Y:S01]  /*6c20*/  BSSY B6, `(.L_x_1994) ;  /* 0x000001f000067945 */ /* 0x000fe20003800000 */
[----:B0-----:R-:W-:-:S05]  /*6c30*/  VIADD R37, R26, 0xffffff80 ;  /* 0xffffff801a257836 */ /* 0x001fca0000000000 */
[----:B------:R-:W-:-:S04]  /*6c40*/  SHF.R.S32.HI R26, RZ, 0x1f, R37 ;  /* 0x0000001fff1a7819 */ /* 0x000fc80000011425 */
[----:B------:R-:W-:-:S04]  /*6c50*/  LEA.HI R26, R26, R37, RZ, 0x7 ;  /* 0x000000251a1a7211 */ /* 0x000fc800078f38ff */
[----:B------:R-:W-:-:S05]  /*6c60*/  SHF.R.S32.HI R26, RZ, 0x7, R26 ;  /* 0x00000007ff1a7819 */ /* 0x000fca000001141a */
[----:B------:R0:W1:Y:S02]  /*6c70*/  SHFL.IDX PT, R0, R26, RZ, 0x1f ;  /* 0x00001fff1a007589 */ /* 0x00006400000e0000 */
[----:B0-----:R-:W-:-:S05]  /*6c80*/  VIADD R26, R16, 0xf000 ;  /* 0x0000f000101a7836 */ /* 0x001fca0000000000 */
[----:B------:R-:W-:Y:S01]  /*6c90*/  LOP3.LUT P0, RZ, R26, 0x3ff, RZ, 0xc0, !PT ;  /* 0x000003ff1aff7812 */ /* 0x000fe2000780c0ff */
[----:B-1----:R-:W-:-:S05]  /*6ca0*/  IMAD.HI R3, R0, 0x55555556, RZ ;  /* 0x5555555600037827 */ /* 0x002fca00078e02ff */
        /* <DEDUP_REMOVED lines=22> */
.L_x_1995:
[----:B------:R-:W-:Y:S05]  /*6e10*/  BSYNC B6 ;  /* 0x0000000000067941 */ /* 0x000fea0003800000 */
.L_x_1994:
        /* <DEDUP_REMOVED lines=13> */
.L_x_1999:
[----:B-1----:R1:W2:Y:S02]  /*6ef0*/  SYNCS.PHASECHK.TRANS64.TRYWAIT P0, [R16+URZ+0x19c00], R3 ;  /* 0x019c0003100075a7 */ /* 0x0022a4000800017f */
[----:B--2---:R-:W-:Y:S05]  /*6f00*/  @!P0 NANOSLEEP.SYNCS 0x989680 ;  /* 0x009896800000895d */ /* 0x004fea0003900000 */
[----:B------:R-:W2:Y:S02]  /*6f10*/  @!P0 SYNCS.PHASECHK.TRANS64 P0, [R16+URZ+0x19c00], R3 ;  /* 0x019c0003100085a7 */ /* 0x000ea4000800007f */
[----:B--2---:R-:W-:Y:S05]  /*6f20*/  @!P0 BRA `(.L_x_1999) ;  /* 0xfffffffc00f08947 */ /* 0x004fea000383ffff */
.L_x_1998:
[----:B------:R-:W-:Y:S05]  /*6f30*/  BSYNC B0 ;  /* 0x0000000000007941 */ /* 0x000fea0003800000 */
.L_x_1997:
[----:B------:R-:W-:Y:S05]  /*6f40*/  BRA `(.L_x_2000) ;  /* 0x0000004400647947 */ /* 0x000fea0003800000 */
.L_x_1996:
        /* <DEDUP_REMOVED lines=30> */
.L_x_2002:
[----:B------:R-:W-:Y:S05]  /*7130*/  BSYNC B6 ;  /* 0x0000000000067941 */ /* 0x000fea0003800000 */
.L_x_2001:
        /* <DEDUP_REMOVED lines=24> */
[----:B------:R-:W-:Y:S01]  /*72c0*/  IMAD R4, R0, UR4, RZ ;  /* 0x0000000400047c24 */ /* 0x000fe2000f8e02ff */
[----:B------:R-:W-:Y:S01]  /*72d0*/  IADD3 R5, P1, R8, UR8, RZ ;  /* 0x0000000808057c10 */ /* 0x000fe2000ff3e0ff */
[----:B------:R-:W-:-:S04]  /*72e0*/  IMAD.WIDE.U32 R6, R11, UR4, R6 ;  /* 0x000000040b067c25 */ /* 0x000fc8000f8e0006 */
[----:B------:R-:W-:Y:S02]  /*72f0*/  IMAD R0, R0, UR6, RZ ;  /* 0x0000000600007c24 */ /* 0x000fe4000f8e02ff */
        /* <DEDUP_REMOVED lines=11> */
[----:B------:R0:W4:Y:S02]  /*73b0*/  SHFL.IDX PT, R14, R5, RZ, 0x1e1f ;  /* 0x001e1fff050e7589 */ /* 0x00012400000e0000 */
.L_x_2221:
[----:B0-----:R-:W5:Y:S04]  /*73c0*/  LDL R5, [R1+0x24] ;  /* 0x0000240001057983 */ /* 0x001f680000100800 */
[----:B------:R-:W2:Y:S01]  /*73d0*/  LDL R6, [R1+0x5c] ;  /* 0x00005c0001067983 */ /* 0x000ea20000100800 */
[----:B------:R-:W-:Y:S01]  /*73e0*/  BSSY B1, `(.L_x_2006) ;  /* 0x000002f000017945 */ /* 0x000fe20003800000 */
[----:B------:R-:W-:Y:S02]  /*73f0*/  CS2R R26, SRZ ;  /* 0x00000000001a7805 */ /* 0x000fe4000001ff00 */
[----:B------:R-:W-:Y:S02]  /*7400*/  CS2R R20, SRZ ;  /* 0x0000000000147805 */ /* 0x000fe4000001ff00 */
[----:B------:R-:W-:-:S02]  /*7410*/  CS2R R8, SRZ ;  /* 0x0000000000087805 */ /* 0x000fc4000001ff00 */
[----:B------:R-:W-:Y:S02]  /*7420*/  CS2R R24, SRZ ;  /* 0x0000000000187805 */ /* 0x000fe4000001ff00 */
[----:B------:R-:W-:Y:S01]  /*7430*/  CS2R R12, SRZ ;  /* 0x00000000000c7805 */ /* 0x000fe2000001ff00 */
[----:B-----5:R-:W-:Y:S01]  /*7440*/  IMAD R39, R5, R39, RZ ;  /* 0x0000002705277224 */ /* 0x020fe200078e02ff */
[----:B--2---:R-:W-:-:S04]  /*7450*/  LEA.HI R5, R6, R6, RZ, 0x1 ;  /* 0x0000000606057211 */ /* 0x004fc800078f08ff */
[----:B------:R-:W-:Y:S02]  /*7460*/  ISETP.GE.AND P0, PT, R10, R39, PT ;  /* 0x000000270a00720c */ /* 0x000fe40003f06270 */
[----:B------:R-:W-:Y:S02]  /*7470*/  CS2R R10, SRZ ;  /* 0x00000000000a7805 */ /* 0x000fe4000001ff00 */
[----:B------:R-:W-:-:S05]  /*7480*/  LOP3.LUT R5, R5, 0xfffffffe, RZ, 0xc0, !PT ;  /* 0xfffffffe05057812 */ /* 0x000fca00078ec0ff */
[----:B------:R-:W-:-:S05]  /*7490*/  IMAD.IADD R5, R6, 0x1, -R5 ;  /* 0x0000000106057824 */ /* 0x000fca00078e0a05 */
[----:B------:R-:W-:Y:S01]  /*74a0*/  SHF.L.U32 R5, R5, 0x1f, RZ ;  /* 0x0000001f05057819 */ /* 0x000fe200000006ff */
[----:B------:R-:W-:Y:S06]  /*74b0*/  @P0 BRA `(.L_x_2007) ;  /* 0x0000000000840947 */ /* 0x000fec0003800000 */
[----:B------:R-:W2:Y:S01]  /*74c0*/  LDL R32, [R1+0xc] ;  /* 0x00000c0001207983 */ /* 0x000ea20000100800 */
[----:B------:R-:W-:-:S03]  /*74d0*/  ULDC UR4, c[0x0][0x3f4] ;  /* 0x0000fd0000047ab9 */ /* 0x000fc60000000800 */
[----:B------:R-:W2:Y:S04]  /*74e0*/  LDL R15, [R1+0x10] ;  /* 0x00001000010f7983 */ /* 0x000ea80000100800 */
[----:B------:R-:W2:Y:S04]  /*74f0*/  LDL R40, [R1+0x74] ;  /* 0x0000740001287983 */ /* 0x000ea80000100800 */
[----:B------:R-:W2:Y:S01]  /*7500*/  LDL R38, [R1+0x70] ;  /* 0x0000700001267983 */ /* 0x000ea20000100800 */
[----:B------:R-:W-:Y:S02]  /*7510*/  ISETP.GE.AND P5, PT, R154, UR4, PT ;  /* 0x000000049a007c0c */ /* 0x000fe4000bfa6270 */
[----:B------:R-:W-:-:S02]  /*7520*/  CS2R R24, SRZ ;  /* 0x0000000000187805 */ /* 0x000fc4000001ff00 */
[----:B------:R-:W-:Y:S02]  /*7530*/  CS2R R26, SRZ ;  /* 0x00000000001a7805 */ /* 0x000fe4000001ff00 */
[----:B------:R-:W-:-:S07]  /*7540*/  CS2R R12, SRZ ;  /* 0x00000000000c7805 */ /* 0x000fce000001ff00 */
[----:B------:R-:W-:Y:S02]  /*7550*/  @!P5 SHF.R.S32.HI R9, RZ, 0x1f, R154 ;  /* 0x0000001fff09d819 */ /* 0x000fe4000001149a */
[C---:B------:R-:W-:Y:S02]  /*7560*/  @!P5 IADD3 R6, P2, R154.reuse, R3, RZ ;  /* 0x000000039a06d210 */ /* 0x040fe40007f5e0ff */
[----:B----4-:R-:W-:-:S03]  /*7570*/  @!P5 IADD3 R28, P3, R154, R14, RZ ;  /* 0x0000000e9a1cd210 */ /* 0x010fc60007f7e0ff */
[--C-:B-1----:R-:W-:Y:S02]  /*7580*/  @!P5 IMAD.X R7, R0, 0x1, R9.reuse, P2 ;  /* 0x000000010007d824 */ /* 0x102fe400010e0609 */
[----:B---3--:R-:W-:Y:S01]  /*7590*/  @!P5 IMAD.X R29, R4, 0x1, R9, P3 ;  /* 0x00000001041dd824 */ /* 0x008fe200018e0609 */
[----:B------:R-:W-:Y:S02]  /*75a0*/  CS2R R20, SRZ ;  /* 0x0000000000147805 */ /* 0x000fe4000001ff00 */
[----:B------:R-:W-:Y:S02]  /*75b0*/  CS2R R10, SRZ ;  /* 0x00000000000a7805 */ /* 0x000fe4000001ff00 */
[----:B------:R-:W-:Y:S01]  /*75c0*/  CS2R R8, SRZ ;  /* 0x0000000000087805 */ /* 0x000fe2000001ff00 */
[----:B------:R0:W5:Y:S04]  /*75d0*/  @!P5 LD.E.64 R24, desc[UR42][R6.64] ;  /* 0x0000002a0618d980 */ /* 0x000168000c101b00 */
[----:B------:R0:W5:Y:S01]  /*75e0*/  @!P5 LD.E.64 R26, desc[UR42][R28.64] ;  /* 0x0000002a1c1ad980 */ /* 0x000162000c101b00 */
[----:B--2---:R-:W-:-:S02]  /*75f0*/  ISETP.GE.AND P1, PT, R32, UR4, PT ;  /* 0x0000000420007c0c */ /* 0x004fc4000bf26270 */
[----:B------:R-:W-:-:S11]  /*7600*/  ISETP.GE.AND P0, PT, R15, UR4, PT ;  /* 0x000000040f007c0c */ /* 0x000fd6000bf06270 */
[CC--:B------:R-:W-:Y:S02]  /*7610*/  @!P1 IADD3 R30, P4, R32.reuse, R3.reuse, RZ ;  /* 0x00000003201e9210 */ /* 0x0c0fe40007f9e0ff */
[-C--:B------:R-:W-:Y:S02]  /*7620*/  @!P1 IADD3 R32, P2, R32, R14.reuse, RZ ;  /* 0x0000000e20209210 */ /* 0x080fe40007f5e0ff */
[C---:B------:R-:W-:Y:S01]  /*7630*/  @!P0 IADD3 R34, P3, R15.reuse, R3, RZ ;  /* 0x000000030f228210 */ /* 0x040fe20007f7e0ff */
[--C-:B------:R-:W-:Y:S01]  /*7640*/  @!P1 IMAD.X R31, R0, 0x1, R40.reuse, P4 ;  /* 0x00000001001f9824 */ /* 0x100fe200020e0628 */
[----:B------:R-:W-:Y:S01]  /*7650*/  @!P0 IADD3 R14, P4, R15, R14, RZ ;  /* 0x0000000e0f0e8210 */ /* 0x000fe20007f9e0ff */
[----:B------:R-:W-:Y:S02]  /*7660*/  @!P1 IMAD.X R33, R4, 0x1, R40, P2 ;  /* 0x0000000104219824 */ /* 0x000fe400010e0628 */
[--C-:B------:R-:W-:Y:S01]  /*7670*/  @!P0 IMAD.X R35, R0, 0x1, R38.reuse, P3 ;  /* 0x0000000100238824 */ /* 0x100fe200018e0626 */
[----:B------:R0:W5:Y:S01]  /*7680*/  @!P1 LD.E.64 R12, desc[UR42][R30.64] ;  /* 0x0000002a1e0c9980 */ /* 0x000162000c101b00 */
[----:B------:R-:W-:-:S03]  /*7690*/  @!P0 IMAD.X R15, R4, 0x1, R38, P4 ;  /* 0x00000001040f8824 */ /* 0x000fc600020e0626 */
[----:B------:R0:W5:Y:S04]  /*76a0*/  @!P1 LD.E.64 R20, desc[UR42][R32.64] ;  /* 0x0000002a20149980 */ /* 0x000168000c101b00 */
[----:B------:R0:W5:Y:S04]  /*76b0*/  @!P0 LD.E.64 R10, desc[UR42][R34.64] ;  /* 0x0000002a220a8980 */ /* 0x000168000c101b00 */
[----:B------:R0:W5:Y:S02]  /*76c0*/  @!P0 LD.E.64 R8, desc[UR42][R14.64] ;  /* 0x0000002a0e088980 */ /* 0x000164000c101b00 */
.L_x_2007:
[----:B------:R-:W-:Y:S05]  /*76d0*/  BSYNC B1 ;  /* 0x0000000000017941 */ /* 0x000fea0003800000 */
.L_x_2006:
[----:B-1----:R-:W2:Y:S01]  /*76e0*/  LDL.LU R0, [R1+0x34] ;  /* 0x0000340001007983 */ /* 0x002ea20000300800 */
[----:B------:R-:W1:Y:S01]  /*76f0*/  SYNCS.PHASECHK.TRANS64.TRYWAIT P0, [R16+URZ+0x19c00], R5 ;  /* 0x019c0005100075a7 */ /* 0x000e62000800017f */
[----:B------:R-:W-:Y:S01]  /*7700*/  BSSY B1, `(.L_x_2008) ;  /* 0x0000005000017945 */ /* 0x000fe20003800000 */
[----:B--2---:R-:W-:-:S05]  /*7710*/  IMAD R0, R0, -0xc0, R39 ;  /* 0xffffff4000007824 */ /* 0x004fca00078e0227 */
[----:B------:R-:W-:-:S04]  /*7720*/  VIMNMX R0, R0, 0xc0, PT ;  /* 0x000000c000007848 */ /* 0x000fc80003fe0100 */
[----:B------:R-:W-:Y:S01]  /*7730*/  ISETP.GE.AND P1, PT, R19, R0, PT ;  /* 0x000000001300720c */ /* 0x000fe20003f26270 */
[----:B-1----:R-:W-:-:S12]  /*7740*/  @!P0 BRA `(.L_x_2009) ;  /* 0x0000014000148947 */ /* 0x002fd80003800000 */
.L_x_2222:
[----:B------:R-:W-:Y:S05]  /*7750*/  BSYNC B1 ;  /* 0x0000000000017941 */ /* 0x000fea0003800000 */
.L_x_2008:
[----:B------:R-:W-:Y:S05]  /*7760*/  @P1 BRA `(.L_x_2010) ;  /* 0x0000003c00381947 */ /* 0x000fea0003800000 */
[----:B---3--:R-:W2:Y:S01]  /*7770*/  LDL R4, [R1+0xc] ;  /* 0x00000c0001047983 */ /* 0x008ea20000100800 */
[----:B------:R-:W3:Y:S03]  /*7780*/  LDC R3, c[0x0][0x3f4] ;  /* 0x0000fd00ff037b82 */ /* 0x000ee60000000800 */
[----:B------:R-:W4:Y:S01]  /*7790*/  LDL R0, [R1+0x10] ;  /* 0x0000100001007983 */ /* 0x000f220000100800 */
[----:B------:R-:W-:Y:S01]  /*77a0*/  BSSY B1, `(.L_x_2011) ;  /* 0x000007b000017945 */ /* 0x000fe20003800000 */
[-C--:B---3--:R-:W-:Y:S02]  /*77b0*/  ISETP.GE.AND P0, PT, R154, R3.reuse, PT ;  /* 0x000000039a00720c */ /* 0x088fe40003f06270 */
[-C--:B--2---:R-:W-:Y:S02]  /*77c0*/  ISETP.GE.AND P1, PT, R4, R3.reuse, PT ;  /* 0x000000030400720c */ /* 0x084fe40003f26270 */
[----:B----4-:R-:W-:-:S09]  /*77d0*/  ISETP.GE.AND P2, PT, R0, R3, PT ;  /* 0x000000030000720c */ /* 0x010fd20003f46270 */
[----:B------:R-:W-:Y:S05]  /*77e0*/  @P0 BRA `(.L_x_2012) ;  /* 0x0000000400d80947 */ /* 0x000fea0003800000 */
[----:B01----:R-:W0:Y:S01]  /*77f0*/  LDS.128 R4, [R37+0xf000] ;  /* 0x00f0000025047984 */ /* 0x003e220000000c00 */
        /* <DEDUP_REMOVED lines=117> */
.L_x_2012:
[----:B------:R-:W-:Y:S05]  /*7f50*/  BSYNC B1 ;  /* 0x0000000000017941 */ /* 0x000fea0003800000 */
.L_x_2011:
[----:B------:R-:W-:Y:S04]  /*7f60*/  BSSY B1, `(.L_x_2013) ;  /* 0x000007c000017945 */ /* 0x000fe80003800000 */
[----:B------:R-:W-:Y:S05]  /*7f70*/  @P1 BRA `(.L_x_2014) ;  /* 0x0000000400e81947 */ /* 0x000fea0003800000 */
[----:B012---:R-:W0:Y:S01]  /*7f80*/  LDS.128 R4, [R37+0x10800] ;  /* 0x0108000025047984 */ /* 0x007e220000000c00 */
        /* <DEDUP_REMOVED lines=121> */
.L_x_2014:
[----:B------:R-:W-:Y:S05]  /*8720*/  BSYNC B1 ;  /* 0x0000000000017941 */ /* 0x000fea0003800000 */
.L_x_2013:
[----:B------:R-:W-:Y:S05]  /*8730*/  @P2 BRA `(.L_x_2010) ;  /* 0x0000002c00442947 */ /* 0x000fea0003800000 */
[----:B0123--:R-:W0:Y:S01]  /*8740*/  LDS.128 R4, [R37+0x12000] ;  /* 0x0120000025047984 */ /* 0x00fe220000000c00 */
        /* <DEDUP_REMOVED lines=118> */
.L_x_2004:
        /* <DEDUP_REMOVED lines=32> */
.L_x_2228:
[----:B------:R-:W5:Y:S04]  /*90b0*/  LDL R4, [R1+0x24] ;  /* 0x0000240001047983 */ /* 0x000f680000100800 */
[----:B------:R-:W2:Y:S01]  /*90c0*/  LDL R13, [R1+0x5c] ;  /* 0x00005c00010d7983 */ /* 0x000ea20000100800 */
[----:B------:R-:W-:Y:S01]  /*90d0*/  BSSY B1, `(.L_x_2016) ;  /* 0x000002c000017945 */ /* 0x000fe20003800000 */
[----:B------:R-:W-:Y:S02]  /*90e0*/  CS2R R8, SRZ ;  /* 0x0000000000087805 */ /* 0x000fe4000001ff00 */
[----:B------:R-:W-:Y:S02]  /*90f0*/  CS2R R14, SRZ ;  /* 0x00000000000e7805 */ /* 0x000fe4000001ff00 */
[----:B------:R-:W-:Y:S01]  /*9100*/  CS2R R26, SRZ ;  /* 0x00000000001a7805 */ /* 0x000fe2000001ff00 */
[----:B-----5:R-:W-:Y:S01]  /*9110*/  IMAD R41, R4, R25, RZ ;  /* 0x0000001904297224 */ /* 0x020fe200078e02ff */
[----:B------:R-:W-:-:S02]  /*9120*/  CS2R R4, SRZ ;  /* 0x0000000000047805 */ /* 0x000fc4000001ff00 */
[----:B------:R-:W-:Y:S02]  /*9130*/  CS2R R24, SRZ ;  /* 0x0000000000187805 */ /* 0x000fe4000001ff00 */
[----:B--2---:R-:W-:Y:S02]  /*9140*/  LEA.HI R6, R13, R13, RZ, 0x1 ;  /* 0x0000000d0d067211 */ /* 0x004fe400078f08ff */
[----:B------:R-:W-:Y:S02]  /*9150*/  ISETP.GE.AND P0, PT, R10, R41, PT ;  /* 0x000000290a00720c */ /* 0x000fe40003f06270 */
[----:B------:R-:W-:Y:S02]  /*9160*/  CS2R R10, SRZ ;  /* 0x00000000000a7805 */ /* 0x000fe4000001ff00 */
[----:B------:R-:W-:Y:S02]  /*9170*/  LOP3.LUT R12, R6, 0xfffffffe, RZ, 0xc0, !PT ;  /* 0xfffffffe060c7812 */ /* 0x000fe400078ec0ff */
[----:B------:R-:W-:-:S03]  /*9180*/  CS2R R6, SRZ ;  /* 0x0000000000067805 */ /* 0x000fc6000001ff00 */
[----:B------:R-:W-:Y:S01]  /*9190*/  IMAD.IADD R39, R13, 0x1, -R12 ;  /* 0x000000010d277824 */ /* 0x000fe200078e0a0c */
[----:B------:R-:W-:-:S04]  /*91a0*/  CS2R R12, SRZ ;  /* 0x00000000000c7805 */ /* 0x000fc8000001ff00 */
[----:B------:R-:W-:Y:S01]  /*91b0*/  SHF.L.U32 R39, R39, 0x1f, RZ ;  /* 0x0000001f27277819 */ /* 0x000fe200000006ff */
[----:B------:R-:W-:Y:S06]  /*91c0*/  @P0 BRA `(.L_x_2017) ;  /* 0x0000000000700947 */ /* 0x000fec0003800000 */
[----:B------:R-:W2:Y:S01]  /*91d0*/  LDL R28, [R1+0x6c] ;  /* 0x00006c00011c7983 */ /* 0x000ea20000100800 */
        /* <DEDUP_REMOVED lines=12> */
[----:B----4-:R-:W-:-:S05]  /*92a0*/  @!P4 IADD3 R30, P1, R22, R21, RZ ;  /* 0x00000015161ec210 */ /* 0x010fca0007f3e0ff */
[----:B---3--:R-:W-:Y:S02]  /*92b0*/  @!P4 IMAD.X R31, R20, 0x1, R5, P1 ;  /* 0x00000001141fc824 */ /* 0x008fe400008e0605 */
[----:B--2---:R-:W-:Y:S01]  /*92c0*/  @!P5 IMAD.SHL.U32 R4, R28, 0x10, RZ ;  /* 0x000000101c04d824 */ /* 0x004fe200078e00ff */
[----:B------:R-:W-:-:S04]  /*92d0*/  @!P4 IADD3 R28, P0, R22, R3, RZ ;  /* 0x00000003161cc210 */ /* 0x000fc80007f1e0ff */
[-C--:B------:R-:W-:Y:S01]  /*92e0*/  @!P5 IADD3 R32, P2, R3, R4.reuse, RZ ;  /* 0x000000040320d210 */ /* 0x080fe20007f5e0ff */
[C---:B-1----:R-:W-:Y:S01]  /*92f0*/  @!P4 IMAD.X R29, R0.reuse, 0x1, R5, P0 ;  /* 0x00000001001dc824 */ /* 0x042fe200000e0605 */
[----:B------:R-:W-:Y:S02]  /*9300*/  @!P5 IADD3 R34, P3, R21, R4, RZ ;  /* 0x000000041522d210 */ /* 0x000fe40007f7e0ff */
[----:B------:R-:W-:Y:S02]  /*9310*/  @!P5 SHF.R.S32.HI R3, RZ, 0x1f, R4 ;  /* 0x0000001fff03d819 */ /* 0x000fe40000011404 */
[----:B------:R-:W-:Y:S01]  /*9320*/  CS2R R4, SRZ ;  /* 0x0000000000047805 */ /* 0x000fe2000001ff00 */
[----:B------:R0:W5:Y:S02]  /*9330*/  @!P4 LD.E.128 R12, desc[UR42][R28.64] ;  /* 0x0000002a1c0cc980 */ /* 0x000164000c101d00 */
[--C-:B------:R-:W-:Y:S02]  /*9340*/  @!P5 IMAD.X R33, R0, 0x1, R3.reuse, P2 ;  /* 0x000000010021d824 */ /* 0x100fe400010e0603 */
[----:B------:R-:W-:Y:S01]  /*9350*/  @!P5 IMAD.X R35, R20, 0x1, R3, P3 ;  /* 0x000000011423d824 */ /* 0x000fe200018e0603 */
[----:B------:R0:W5:Y:S04]  /*9360*/  @!P4 LD.E.128 R4, desc[UR42][R30.64] ;  /* 0x0000002a1e04c980 */ /* 0x000168000c101d00 */
[----:B------:R0:W5:Y:S04]  /*9370*/  @!P5 LD.E.128 R24, desc[UR42][R32.64] ;  /* 0x0000002a2018d980 */ /* 0x000168000c101d00 */
[----:B------:R0:W5:Y:S02]  /*9380*/  @!P5 LD.E.128 R8, desc[UR42][R34.64] ;  /* 0x0000002a2208d980 */ /* 0x000164000c101d00 */
.L_x_2017:
[----:B------:R-:W-:Y:S05]  /*9390*/  BSYNC B1 ;  /* 0x0000000000017941 */ /* 0x000fea0003800000 */
.L_x_2016:
[----:B-1----:R-:W2:Y:S01]  /*93a0*/  LDL.LU R0, [R1+0x34] ;  /* 0x0000340001007983 */ /* 0x002ea20000300800 */
[----:B------:R-:W1:Y:S01]  /*93b0*/  SYNCS.PHASECHK.TRANS64.TRYWAIT P0, [R16+URZ+0x19c00], R39 ;  /* 0x019c0027100075a7 */ /* 0x000e62000800017f */
[----:B------:R-:W-:Y:S01]  /*93c0*/  BSSY B1, `(.L_x_2018) ;  /* 0x0000005000017945 */ /* 0x000fe20003800000 */
[----:B--2---:R-:W-:-:S05]  /*93d0*/  IMAD R0, R0, -0xc0, R41 ;  /* 0xffffff4000007824 */ /* 0x004fca00078e0229 */
[----:B------:R-:W-:-:S04]  /*93e0*/  VIMNMX R0, R0, 0xc0, PT ;  /* 0x000000c000007848 */ /* 0x000fc80003fe0100 */
[----:B------:R-:W-:Y:S01]  /*93f0*/  ISETP.GE.AND P1, PT, R19, R0, PT ;  /* 0x000000001300720c */ /* 0x000fe20003f26270 */
[----:B-1----:R-:W-:-:S12]  /*9400*/  @!P0 BRA `(.L_x_2019) ;  /* 0x0000012400688947 */ /* 0x002fd80003800000 */
.L_x_2229:
[----:B------:R-:W-:Y:S05]  /*9410*/  BSYNC B1 ;  /* 0x0000000000017941 */ /* 0x000fea0003800000 */
.L_x_2018:
        /* <DEDUP_REMOVED lines=23> */
[----:B------:R-:W-:Y:S02]  /*9590*/  SHF.R.U32.HI R43, RZ, 0x8, R6 ;  /* 0x00000008ff2b7819 */ /* 0x000fe40000011606 */
[----:B------:R-:W-:Y:S02]  /*95a0*/  LOP3.LUT R40, R40, 0xff, RZ, 0xc0, !PT ;  /* 0x000000ff28287812 */ /* 0x000fe400078ec0ff */
[----:B------:R-:W-:Y:S02]  /*95b0*/  LOP3.LUT R44, R7, 0xff, RZ, 0xc0, !PT ;  /* 0x000000ff072c7812 */ /* 0x000fe400078ec0ff */
        /* <DEDUP_REMOVED lines=8> */
[----:B------:R-:W-:Y:S01]  /*9640*/  LOP3.LUT R42, R6, 0xff, RZ, 0xc0, !PT ;  /* 0x000000ff062a7812 */ /* 0x000fe200078ec0ff */
        /* <DEDUP_REMOVED lines=19> */
[----:B------:R-:W-:Y:S02]  /*9780*/  PRMT R40, R40, 0x7604, R21 ;  /* 0x0000760428287816 */ /* 0x000fe40000000015 */
[----:B------:R-:W-:Y:S02]  /*9790*/  SHF.R.U32.HI R21, RZ, 0x10, R13 ;  /* 0x00000010ff157819 */ /* 0x000fe4000001160d */
[----:B------:R-:W-:Y:S02]  /*97a0*/  PRMT R44, R47, 0x7604, R44 ;  /* 0x000076042f2c7816 */ /* 0x000fe4000000002c */
[----:B------:R-:W-:Y:S01]  /*97b0*/  PRMT R49, R43, 0x7604, R42 ;  /* 0x000076042b317816 */ /* 0x000fe2000000002a */
[----:B------:R-:W-:Y:S01]  /*97c0*/  IMAD.U32 R21, R21, 0x10000, RZ ;  /* 0x0001000015157824 */ /* 0x000fe200078e00ff */
[----:B------:R-:W-:-:S02]  /*97d0*/  SHF.R.U32.HI R47, RZ, 0x10, R5 ;  /* 0x00000010ff2f7819 */ /* 0x000fc40000011605 */
[----:B------:R-:W-:Y:S02]  /*97e0*/  SHF.R.U32.HI R43, RZ, 0x10, R15 ;  /* 0x00000010ff2b7819 */ /* 0x000fe4000001160f */
[----:B------:R-:W-:Y:S01]  /*97f0*/  LOP3.LUT R21, R38, 0xff0000, R21, 0xf8, !PT ;  /* 0x00ff000026157812 */ /* 0x000fe200078ef815 */
[----:B------:R-:W-:Y:S01]  /*9800*/  IMAD.U32 R47, R47, 0x10000, RZ ;  /* 0x000100002f2f7824 */ /* 0x000fe200078e00ff */
[----:B------:R-:W-:Y:S01]  /*9810*/  LOP3.LUT R39, R39, 0xff0000, R12, 0xf8, !PT ;  /* 0x00ff000027277812 */ /* 0x000fe200078ef80c */
[----:B------:R-:W-:Y:S01]  /*9820*/  IMAD.U32 R43, R43, 0x10000, RZ ;  /* 0x000100002b2b7824 */ /* 0x000fe200078e00ff */
[----:B------:R-:W-:Y:S02]  /*9830*/  LOP3.LUT R41, R41, 0xff0000, R14, 0xf8, !PT ;  /* 0x00ff000029297812 */ /* 0x000fe400078ef80e */
[----:B------:R-:W-:Y:S02]  /*9840*/  LOP3.LUT R47, R40, 0xff0000, R47, 0xf8, !PT ;  /* 0x00ff0000282f7812 */ /* 0x000fe400078ef82f */
[----:B------:R-:W-:-:S02]  /*9850*/  LOP3.LUT R43, R20, 0xff0000, R43, 0xf8, !PT ;  /* 0x00ff0000142b7812 */ /* 0x000fc400078ef82b */
[----:B------:R-:W-:Y:S02]  /*9860*/  LOP3.LUT R40, R21, 0xff000000, R13, 0xf8, !PT ;  /* 0xff00000015287812 */ /* 0x000fe400078ef80d */
[----:B------:R-:W-:Y:S02]  /*9870*/  LOP3.LUT R13, R45, 0xff0000, R4, 0xf8, !PT ;  /* 0x00ff00002d0d7812 */ /* 0x000fe400078ef804 */
[----:B------:R-:W-:Y:S02]  /*9880*/  SHF.R.U32.HI R51, RZ, 0x10, R7 ;  /* 0x00000010ff337819 */ /* 0x000fe40000011607 */
[----:B------:R-:W-:Y:S02]  /*9890*/  LOP3.LUT R49, R49, 0xff0000, R6, 0xf8, !PT ;  /* 0x00ff000031317812 */ /* 0x000fe400078ef806 */
[----:B------:R-:W-:Y:S01]  /*98a0*/  LOP3.LUT R48, R47, 0xff000000, R5, 0xf8, !PT ;  /* 0xff0000002f307812 */ /* 0x000fe200078ef805 */
[----:B------:R-:W-:Y:S01]  /*98b0*/  IMAD.U32 R51, R51, 0x10000, RZ ;  /* 0x0001000033337824 */ /* 0x000fe200078e00ff */
[----:B------:R-:W-:-:S02]  /*98c0*/  LOP3.LUT R20, R39, 0xff000000, R12, 0xf8, !PT ;  /* 0xff00000027147812 */ /* 0x000fc400078ef80c */
[----:B------:R-:W-:Y:S02]  /*98d0*/  LOP3.LUT R45, R43, 0xff000000, R15, 0xf8, !PT ;  /* 0xff0000002b2d7812 */ /* 0x000fe400078ef80f */
[----:B------:R-:W-:Y:S02]  /*98e0*/  LOP3.LUT R12, R41, 0xff000000, R14, 0xf8, !PT ;  /* 0xff000000290c7812 */ /* 0x000fe400078ef80e */
[----:B------:R-:W-:Y:S02]  /*98f0*/  LOP3.LUT R15, R13, 0xff000000, R4, 0xf8, !PT ;  /* 0xff0000000d0f7812 */ /* 0x000fe400078ef804 */
[----:B------:R-:W-:Y:S02]  /*9900*/  LOP3.LUT R4, R49, 0xff000000, R6, 0xf8, !PT ;  /* 0xff00000031047812 */ /* 0x000fe400078ef806 */
[-C--:B0-----:R-:W-:Y:S02]  /*9910*/  F2FP.F16.E4M3.UNPACK_B R41, R31.reuse ;  /* 0x0000001fff29723e */ /* 0x081fe400020006ff */
[----:B------:R-:W-:-:S02]  /*9920*/  F2FP.F16.E4M3.UNPACK_B R46, R31.H1 ;  /* 0x0000001fff2e723e */ /* 0x000fc400030006ff */
[-C--:B------:R-:W-:Y:S02]  /*9930*/  F2FP.F16.E4M3.UNPACK_B R14, R28.reuse ;  /* 0x0000001cff0e723e */ /* 0x080fe400020006ff */
[----:B------:R-:W-:Y:S02]  /*9940*/  F2FP.F16.E4M3.UNPACK_B R38, R28.H1 ;  /* 0x0000001cff26723e */ /* 0x000fe400030006ff */
[----:B------:R-:W-:Y:S02]  /*9950*/  F2FP.F16.E4M3.UNPACK_B R49, R48 ;  /* 0x00000030ff31723e */ /* 0x000fe400020006ff */
[----:B-1----:R-:W-:Y:S02]  /*9960*/  F2FP.F16.E4M3.UNPACK_B R31, R33 ;  /* 0x00000021ff1f723e */ /* 0x002fe400020006ff */
[----:B------:R-:W-:Y:S01]  /*9970*/  F2FP.F16.E4M3.UNPACK_B R28, R40 ;  /* 0x00000028ff1c723e */ /* 0x000fe200020006ff */
[----:B------:R-:W-:Y:S01]  /*9980*/  HADD2.F32 R50, -RZ, R49.H0_H0 ;  /* 0x20000031ff327230 */ /* 0x000fe20000004100 */
[-C--:B------:R-:W-:Y:S01]  /*9990*/  F2FP.F16.E4M3.UNPACK_B R21, R29.reuse ;  /* 0x0000001dff15723e */ /* 0x080fe200020006ff */
[----:B------:R-:W-:Y:S01]  /*99a0*/  HADD2.F32 R6, -RZ, R31.H0_H0 ;  /* 0x2000001fff067230 */ /* 0x000fe20000004100 */
[----:B------:R-:W-:Y:S01]  /*99b0*/  LOP3.LUT R51, R44, 0xff0000, R51, 0xf8, !PT ;  /* 0x00ff00002c337812 */ /* 0x000fe200078ef833 */
[--C-:B------:R-:W-:Y:S01]  /*99c0*/  HADD2.F32 R44, -RZ, R28.reuse.H0_H0 ;  /* 0x2000001cff2c7230 */ /* 0x100fe20000004100 */
[----:B------:R-:W-:Y:S01]  /*99d0*/  F2FP.F16.E4M3.UNPACK_B R39, R29.H1 ;  /* 0x0000001dff27723e */ /* 0x000fe200030006ff */
[----:B------:R-:W-:Y:S01]  /*99e0*/  HADD2.F32 R13, -RZ, R21.H0_H0 ;  /* 0x20000015ff0d7230 */ /* 0x000fe20000004100 */
[-C--:B------:R-:W-:Y:S01]  /*99f0*/  F2FP.F16.E4M3.UNPACK_B R29, R32.reuse ;  /* 0x00000020ff1d723e */ /* 0x080fe200020006ff */
[----:B------:R-:W-:Y:S01]  /*9a00*/  HADD2.F32 R49, -RZ, R49.H1_H1 ;  /* 0x30000031ff317230 */ /* 0x000fe20000004100 */
[----:B------:R-:W-:Y:S01]  /*9a10*/  F2FP.F16.E4M3.UNPACK_B R43, R32.H1 ;  /* 0x00000020ff2b723e */ /* 0x000fe200030006ff */
[C---:B------:R-:W-:Y:S01]  /*9a20*/  FMUL.FTZ R32, R6.reuse, R50 ;  /* 0x0000003206207220 */ /* 0x040fe20000410000 */
[-C--:B------:R-:W-:Y:S01]  /*9a30*/  F2FP.F16.E4M3.UNPACK_B R42, R35.reuse ;  /* 0x00000023ff2a723e */ /* 0x080fe200020006ff */
[----:B------:R-:W-:Y:S01]  /*9a40*/  HADD2.F32 R31, -RZ, R31.H1_H1 ;  /* 0x3000001fff1f7230 */ /* 0x000fe20000004100 */
[----:B------:R-:W-:Y:S01]  /*9a50*/  F2FP.F16.E4M3.UNPACK_B R47, R35.H1 ;  /* 0x00000023ff2f723e */ /* 0x000fe200030006ff */
[-C--:B------:R-:W-:Y:S01]  /*9a60*/  FMUL.FTZ R35, R6, R44.reuse ;  /* 0x0000002c06237220 */ /* 0x080fe20000410000 */
[----:B------:R-:W-:Y:S01]  /*9a70*/  F2FP.F16.E4M3.UNPACK_B R33, R33.H1 ;  /* 0x00000021ff21723e */ /* 0x000fe200030006ff */
[C---:B------:R-:W-:Y:S01]  /*9a80*/  FFMA.FTZ R6, R13.reuse, R44, -R32 ;  /* 0x0000002c0d067223 */ /* 0x040fe20000010820 */
[----:B------:R-:W-:Y:S01]  /*9a90*/  F2FP.F16.E4M3.UNPACK_B R48, R48.H1 ;  /* 0x00000030ff30723e */ /* 0x000fe200030006ff */
[----:B------:R-:W-:Y:S01]  /*9aa0*/  FFMA.FTZ R13, R13, R50, R35 ;  /* 0x000000320d0d7223 */ /* 0x000fe20000010023 */
[----:B------:R-:W-:Y:S01]  /*9ab0*/  F2FP.F16.E4M3.UNPACK_B R40, R40.H1 ;  /* 0x00000028ff28723e */ /* 0x000fe200030006ff */
[----:B------:R-:W-:-:S02]  /*9ac0*/  HADD2.F32 R35, -RZ, R28.H1_H1 ;  /* 0x3000001cff237230 */ /* 0x000fc40000004100 */
[----:B------:R-:W-:Y:S01]  /*9ad0*/  FMUL.FTZ R53, R31, R49 ;  /* 0x000000311f357220 */ /* 0x000fe20000410000 */
[----:B------:R-:W-:Y:S01]  /*9ae0*/  HADD2.F32 R28, -RZ, R21.H1_H1 ;  /* 0x30000015ff1c7230 */ /* 0x000fe20000004100 */
[----:B------:R-:W-:Y:S01]  /*9af0*/  LOP3.LUT R51, R51, 0xff000000, R7, 0xf8, !PT ;  /* 0xff00000033337812 */ /* 0x000fe200078ef807 */
[----:B------:R-:W-:Y:S02]  /*9b00*/  HADD2.F32 R50, -RZ, R48.H0_H0 ;  /* 0x20000030ff327230 */ /* 0x000fe40000004100 */
[----:B------:R-:W-:Y:S01]  /*9b10*/  FMUL.FTZ R52, R31, R35 ;  /* 0x000000231f347220 */ /* 0x000fe20000410000 */
[----:B------:R-:W-:Y:S01]  /*9b20*/  HADD2.F32 R21, -RZ, R33.H0_H0 ;  /* 0x20000021ff157230 */ /* 0x000fe20000004100 */
[-C--:B------:R-:W-:Y:S01]  /*9b30*/  F2FP.F16.E4M3.UNPACK_B R7, R34.reuse ;  /* 0x00000022ff07723e */ /* 0x080fe200020006ff */
[----:B------:R-:W-:Y:S01]  /*9b40*/  HADD2.F32 R44, -RZ, R40.H0_H0 ;  /* 0x20000028ff2c7230 */ /* 0x000fe20000004100 */
[----:B------:R-:W-:Y:S01]  /*9b50*/  F2FP.F16.E4M3.UNPACK_B R34, R34.H1 ;  /* 0x00000022ff22723e */ /* 0x000fe200030006ff */
[----:B------:R-:W-:-:S02]  /*9b60*/  HADD2.F32 R32, -RZ, R39.H0_H0 ;  /* 0x20000027ff207230 */ /* 0x000fc40000004100 */
[C---:B------:R-:W-:Y:S01]  /*9b70*/  FMUL.FTZ R31, R21.reuse, R50 ;  /* 0x00000032151f7220 */ /* 0x040fe20000410000 */
[----:B------:R-:W-:Y:S02]  /*9b80*/  HADD2.F32 R39, -RZ, R39.H1_H1 ;  /* 0x30000027ff277230 */ /* 0x000fe40000004100 */
[-C--:B------:R-:W-:Y:S01]  /*9b90*/  FMUL.FTZ R55, R21, R44.reuse ;  /* 0x0000002c15377220 */ /* 0x080fe20000410000 */
[----:B------:R-:W-:Y:S01]  /*9ba0*/  FFMA.FTZ R21, R28, R35, -R53 ;  /* 0x000000231c157223 */ /* 0x000fe20000010835 */
[----:B------:R-:W-:Y:S01]  /*9bb0*/  FFMA.FTZ R31, R32, R44, -R31 ;  /* 0x0000002c201f7223 */ /* 0x000fe2000001081f */
[----:B------:R-:W-:Y:S01]  /*9bc0*/  FFMA.FTZ R28, R28, R49, R52 ;  /* 0x000000311c1c7223 */ /* 0x000fe20000010034 */
[----:B------:R-:W-:Y:S01]  /*9bd0*/  FFMA.FTZ R32, R32, R50, R55 ;  /* 0x0000003220207223 */ /* 0x000fe20000010037 */
[----:B------:R-:W-:Y:S01]  /*9be0*/  F2FP.F16.E4M3.UNPACK_B R52, R51 ;  /* 0x00000033ff34723e */ /* 0x000fe200020006ff */
[----:B------:R-:W-:Y:S01]  /*9bf0*/  HADD2.F32 R50, -RZ, R48.H1_H1 ;  /* 0x30000030ff327230 */ /* 0x000fe20000004100 */
[----:B------:R-:W-:Y:S01]  /*9c00*/  F2FP.F16.E4M3.UNPACK_B R48, R45 ;  /* 0x0000002dff30723e */ /* 0x000fe200020006ff */
[----:B------:R-:W-:Y:S01]  /*9c10*/  HADD2.F32 R35, -RZ, R33.H1_H1 ;  /* 0x30000021ff237230 */ /* 0x000fe20000004100 */
[----:B------:R-:W-:Y:S01]  /*9c20*/  F2FP.F16.E4M3.UNPACK_B R51, R51.H1 ;  /* 0x00000033ff33723e */ /* 0x000fe200030006ff */
[----:B------:R-:W-:Y:S01]  /*9c30*/  HADD2.F32 R44, -RZ, R40.H1_H1 ;  /* 0x30000028ff2c7230 */ /* 0x000fe20000004100 */
[----:B------:R-:W-:Y:S01]  /*9c40*/  F2FP.F16.E4M3.UNPACK_B R5, R30 ;  /* 0x0000001eff05723e */ /* 0x000fe200020006ff */
[----:B------:R-:W-:-:S02]  /*9c50*/  HADD2.F32 R53, -RZ, R52.H0_H0 ;  /* 0x20000034ff357230 */ /* 0x000fc40000004100 */
[C---:B------:R-:W-:Y:S01]  /*9c60*/  FMUL.FTZ R54, R35.reuse, R50 ;  /* 0x0000003223367220 */ /* 0x040fe20000410000 */
[----:B------:R-:W-:Y:S02]  /*9c70*/  HADD2.F32 R40, -RZ, R42.H0_H0 ;  /* 0x2000002aff287230 */ /* 0x000fe40000004100 */
[----:B------:R-:W-:Y:S01]  /*9c80*/  FMUL.FTZ R35, R35, R44 ;  /* 0x0000002c23237220 */ /* 0x000fe20000410000 */
[----:B------:R-:W-:Y:S01]  /*9c90*/  HADD2.F32 R49, -RZ, R48.H0_H0 ;  /* 0x20000030ff317230 */ /* 0x000fe20000004100 */
[----:B------:R-:W-:Y:S01]  /*9ca0*/  F2FP.F16.E4M3.UNPACK_B R30, R30.H1 ;  /* 0x0000001eff1e723e */ /* 0x000fe200030006ff */
[----:B------:R-:W-:Y:S02]  /*9cb0*/  HADD2.F32 R33, -RZ, R41.H0_H0 ;  /* 0x20000029ff217230 */ /* 0x000fe40000004100 */
[C---:B------:R-:W-:Y:S01]  /*9cc0*/  FMUL.FTZ R56, R40.reuse, R53 ;  /* 0x0000003528387220 */ /* 0x040fe20000410000 */
[----:B------:R-:W-:Y:S02]  /*9cd0*/  HADD2.F32 R52, -RZ, R52.H1_H1 ;  /* 0x30000034ff347230 */ /* 0x000fe40000004100 */
[-C--:B------:R-:W-:Y:S01]  /*9ce0*/  FMUL.FTZ R58, R40, R49.reuse ;  /* 0x00000031283a7220 */ /* 0x080fe20000410000 */
[C---:B------:R-:W-:Y:S01]  /*9cf0*/  FFMA.FTZ R40, R39.reuse, R44, -R54 ;  /* 0x0000002c27287223 */ /* 0x040fe20000010836 */
[----:B------:R-:W-:Y:S01]  /*9d00*/  FFMA.FTZ R39, R39, R50, R35 ;  /* 0x0000003227277223 */ /* 0x000fe20000010023 */
[C---:B------:R-:W-:Y:S01]  /*9d10*/  FFMA.FTZ R35, R33.reuse, R49, -R56 ;  /* 0x0000003121237223 */ /* 0x040fe20000010838 */
[----:B------:R-:W-:Y:S01]  /*9d20*/  HADD2.F32 R49, -RZ, R48.H1_H1 ;  /* 0x30000030ff317230 */ /* 0x000fe20000004100 */
[----:B------:R-:W-:Y:S01]  /*9d30*/  F2FP.F16.E4M3.UNPACK_B R48, R45.H1 ;  /* 0x0000002dff30723e */ /* 0x000fe200030006ff */
[----:B------:R-:W-:Y:S01]  /*9d40*/  FFMA.FTZ R33, R33, R53, R58 ;  /* 0x0000003521217223 */ /* 0x000fe2000001003a */
[----:B------:R-:W-:Y:S01]  /*9d50*/  HADD2.F32 R42, -RZ, R42.H1_H1 ;  /* 0x3000002aff2a7230 */ /* 0x000fe20000004100 */
[----:B------:R-:W-:Y:S01]  /*9d60*/  F2FP.SATFINITE.E4M3.F32.PACK_AB_MERGE_C R32, R39, R32, RZ ;  /* 0x000000202720723e */ /* 0x000fe200048070ff */
[----:B------:R-:W-:-:S02]  /*9d70*/  HADD2.F32 R53, -RZ, R51.H0_H0 ;  /* 0x20000033ff357230 */ /* 0x000fc40000004100 */
[----:B------:R-:W-:Y:S02]  /*9d80*/  HADD2.F32 R44, -RZ, R47.H0_H0 ;  /* 0x2000002fff2c7230 */ /* 0x000fe40000004100 */
        /* <DEDUP_REMOVED lines=16> */
[----:B------:R-:W-:Y:S01]  /*9e90*/  F2FP.SATFINITE.E4M3.F32.PACK_AB_MERGE_C R13, R28, R13, R32 ;  /* 0x0000000d1c0d723e */ /* 0x000fe20004807020 */
[----:B------:R-:W-:Y:S02]  /*9ea0*/  HADD2.F32 R54, -RZ, R53.H0_H0 ;  /* 0x20000035ff367230 */ /* 0x000fe40000004100 */
[----:B------:R-:W-:Y:S01]  /*9eb0*/  FMUL.FTZ R58, R47, R52 ;  /* 0x000000342f3a7220 */ /* 0x000fe20000410000 */
[----:B------:R-:W-:-:S02]  /*9ec0*/  HADD2.F32 R46, -RZ, R43.H0_H0 ;  /* 0x2000002bff2e7230 */ /* 0x000fc40000004100 */
[----:B------:R-:W-:Y:S02]  /*9ed0*/  HADD2.F32 R55, -RZ, R51.H1_H1 ;  /* 0x30000033ff377230 */ /* 0x000fe40000004100 */
[----:B------:R-:W-:Y:S02]  /*9ee0*/  HADD2.F32 R51, -RZ, R50.H0_H0 ;  /* 0x20000032ff337230 */ /* 0x000fe40000004100 */
[C---:B------:R-:W-:Y:S01]  /*9ef0*/  FMUL.FTZ R56, R46.reuse, R54 ;  /* 0x000000362e387220 */ /* 0x040fe20000410000 */
[----:B------:R-:W-:Y:S02]  /*9f00*/  HADD2.F32 R49, -RZ, R38.H0_H0 ;  /* 0x20000026ff317230 */ /* 0x000fe40000004100 */
[----:B------:R-:W-:Y:S01]  /*9f10*/  FMUL.FTZ R59, R47, R55 ;  /* 0x000000372f3b7220 */ /* 0x000fe20000410000 */
[----:B------:R-:W-:Y:S02]  /*9f20*/  HADD2.F32 R53, -RZ, R53.H1_H1 ;  /* 0x30000035ff357230 */ /* 0x000fe40000004100 */
[----:B------:R-:W-:Y:S01]  /*9f30*/  FMUL.FTZ R57, R46, R51 ;  /* 0x000000332e397220 */ /* 0x000fe20000410000 */
[----:B------:R-:W-:-:S02]  /*9f40*/  HADD2.F32 R43, -RZ, R43.H1_H1 ;  /* 0x3000002bff2b7230 */ /* 0x000fc40000004100 */
[C---:B------:R-:W-:Y:S01]  /*9f50*/  FFMA.FTZ R47, R49.reuse, R51, -R56 ;  /* 0x00000033312f7223 */ /* 0x040fe20000010838 */
[----:B------:R-:W-:Y:S02]  /*9f60*/  HADD2.F32 R51, -RZ, R50.H1_H1 ;  /* 0x30000032ff337230 */ /* 0x000fe40000004100 */
[C---:B------:R-:W-:Y:S01]  /*9f70*/  FFMA.FTZ R46, R48.reuse, R52, -R59 ;  /* 0x00000034302e7223 */ /* 0x040fe2000001083b */
[----:B------:R-:W-:Y:S01]  /*9f80*/  F2FP.F16.E4M3.UNPACK_B R52, R15 ;  /* 0x0000000fff34723e */ /* 0x000fe200020006ff */
[----:B------:R-:W-:Y:S01]  /*9f90*/  FFMA.FTZ R49, R49, R54, R57 ;  /* 0x0000003631317223 */ /* 0x000fe20000010039 */
[----:B------:R-:W-:Y:S01]  /*9fa0*/  HADD2.F32 R38, -RZ, R38.H1_H1 ;  /* 0x30000026ff267230 */ /* 0x000fe20000004100 */
[----:B------:R-:W-:Y:S01]  /*9fb0*/  F2FP.F16.E4M3.UNPACK_B R50, R20 ;  /* 0x00000014ff32723e */ /* 0x000fe200020006ff */
[C---:B------:R-:W-:Y:S01]  /*9fc0*/  FMUL.FTZ R15, R43.reuse, R53 ;  /* 0x000000352b0f7220 */ /* 0x040fe20000410000 */
[----:B------:R-:W-:Y:S01]  /*9fd0*/  FMUL.FTZ R54, R43, R51 ;  /* 0x000000332b367220 */ /* 0x000fe20000410000 */
[----:B------:R-:W-:Y:S01]  /*9fe0*/  FFMA.FTZ R48, R48, R55, R58 ;  /* 0x0000003730307223 */ /* 0x000fe2000001003a */
[----:B------:R-:W-:-:S02]  /*9ff0*/  HADD2.F32 R43, -RZ, R52.H0_H0 ;  /* 0x20000034ff2b7230 */ /* 0x000fc40000004100 */
[C---:B------:R-:W-:Y:S01]  /*a000*/  FFMA.FTZ R56, R38.reuse, R51, -R15 ;  /* 0x0000003326387223 */ /* 0x040fe2000001080f */
[--C-:B------:R-:W-:Y:S02]  /*a010*/  HADD2.F32 R20, -RZ, R29.reuse.H0_H0 ;  /* 0x2000001dff147230 */ /* 0x100fe40000004100 */
[----:B------:R-:W-:Y:S01]  /*a020*/  FFMA.FTZ R58, R38, R53, R54 ;  /* 0x00000035263a7223 */ /* 0x000fe20000010036 */
[----:B------:R-:W-:Y:S02]  /*a030*/  HADD2.F32 R38, -RZ, R50.H0_H0 ;  /* 0x20000032ff267230 */ /* 0x000fe40000004100 */
[----:B------:R-:W-:Y:S02]  /*a040*/  HADD2.F32 R15, -RZ, R14.H0_H0 ;  /* 0x2000000eff0f7230 */ /* 0x000fe40000004100 */
[C---:B------:R-:W-:Y:S01]  /*a050*/  FMUL.FTZ R54, R20.reuse, R43 ;  /* 0x0000002b14367220 */ /* 0x040fe20000410000 */
[----:B------:R-:W-:Y:S02]  /*a060*/  HADD2.F32 R52, -RZ, R52.H1_H1 ;  /* 0x30000034ff347230 */ /* 0x000fe40000004100 */
[----:B------:R-:W-:Y:S01]  /*a070*/  FMUL.FTZ R20, R20, R38 ;  /* 0x0000002614147220 */ /* 0x000fe20000410000 */
[----:B------:R-:W-:-:S02]  /*a080*/  HADD2.F32 R29, -RZ, R29.H1_H1 ;  /* 0x3000001dff1d7230 */ /* 0x000fc40000004100 */
[----:B------:R-:W-:Y:S01]  /*a090*/  FFMA.FTZ R54, R15, R38, -R54 ;  /* 0x000000260f367223 */ /* 0x000fe20000010836 */
[----:B------:R-:W-:Y:S01]  /*a0a0*/  HADD2.F32 R50, -RZ, R50.H1_H1 ;  /* 0x30000032ff327230 */ /* 0x000fe20000004100 */
[----:B------:R-:W-:Y:S01]  /*a0b0*/  F2FP.F16.E4M3.UNPACK_B R38, R4.H1 ;  /* 0x00000004ff26723e */ /* 0x000fe200030006ff */
[----:B------:R-:W-:Y:S02]  /*a0c0*/  HADD2.F32 R14, -RZ, R14.H1_H1 ;  /* 0x3000000eff0e7230 */ /* 0x000fe40000004100 */
[----:B------:R-:W-:Y:S01]  /*a0d0*/  FMUL.FTZ R51, R29, R52 ;  /* 0x000000341d337220 */ /* 0x000fe20000410000 */
[----:B------:R-:W-:Y:S01]  /*a0e0*/  FFMA.FTZ R53, R15, R43, R20 ;  /* 0x0000002b0f357223 */ /* 0x000fe20000010014 */
[----:B------:R-:W-:Y:S01]  /*a0f0*/  F2FP.F16.E4M3.UNPACK_B R20, R12.H1 ;  /* 0x0000000cff14723e */ /* 0x000fe200030006ff */
[-C--:B------:R-:W-:Y:S01]  /*a100*/  FMUL.FTZ R29, R29, R50.reuse ;  /* 0x000000321d1d7220 */ /* 0x080fe20000410000 */
[----:B------:R-:W-:Y:S01]  /*a110*/  FFMA.FTZ R55, R14, R50, -R51 ;  /* 0x000000320e377223 */ /* 0x000fe20000010833 */
[----:B------:R-:W-:Y:S01]  /*a120*/  HADD2.F32 R50, -RZ, R38.H0_H0 ;  /* 0x20000026ff327230 */ /* 0x000fe20000004100 */
[----:B------:R-:W-:Y:S01]  /*a130*/  F2FP.F16.E4M3.UNPACK_B R12, R12 ;  /* 0x0000000cff0c723e */ /* 0x000fe200020006ff */
[----:B------:R-:W-:-:S02]  /*a140*/  HADD2.F32 R15, -RZ, R34.H0_H0 ;  /* 0x20000022ff0f7230 */ /* 0x000fc40000004100 */
[----:B------:R-:W-:Y:S01]  /*a150*/  FFMA.FTZ R52, R14, R52, R29 ;  /* 0x000000340e347223 */ /* 0x000fe2000001001d */
[--C-:B------:R-:W-:Y:S01]  /*a160*/  HADD2.F32 R29, -RZ, R20.reuse.H0_H0 ;  /* 0x20000014ff1d7230 */ /* 0x100fe20000004100 */
[----:B------:R-:W-:Y:S01]  /*a170*/  F2FP.F16.E4M3.UNPACK_B R4, R4 ;  /* 0x00000004ff04723e */ /* 0x000fe200020006ff */
[----:B------:R-:W-:Y:S02]  /*a180*/  HADD2.F32 R43, -RZ, R20.H1_H1 ;  /* 0x30000014ff2b7230 */ /* 0x000fe40000004100 */
[C---:B------:R-:W-:Y:S01]  /*a190*/  FMUL.FTZ R57, R15.reuse, R50 ;  /* 0x000000320f397220 */ /* 0x040fe20000410000 */
[----:B------:R-:W-:Y:S02]  /*a1a0*/  HADD2.F32 R14, -RZ, R30.H0_H0 ;  /* 0x2000001eff0e7230 */ /* 0x000fe40000004100 */
[----:B------:R-:W-:Y:S01]  /*a1b0*/  FMUL.FTZ R15, R15, R29 ;  /* 0x0000001d0f0f7220 */ /* 0x000fe20000410000 */
[----:B------:R-:W-:Y:S02]  /*a1c0*/  HADD2.F32 R34, -RZ, R34.H1_H1 ;  /* 0x30000022ff227230 */ /* 0x000fe40000004100 */
[----:B------:R-:W-:-:S02]  /*a1d0*/  HADD2.F32 R51, -RZ, R38.H1_H1 ;  /* 0x30000026ff337230 */ /* 0x000fc40000004100 */
[----:B------:R-:W-:Y:S01]  /*a1e0*/  FFMA.FTZ R57, R14, R29, -R57 ;  /* 0x0000001d0e397223 */ /* 0x000fe20000010839 */
[----:B------:R-:W-:Y:S02]  /*a1f0*/  HADD2.F32 R30, -RZ, R30.H1_H1 ;  /* 0x3000001eff1e7230 */ /* 0x000fe40000004100 */
[----:B------:R-:W-:Y:S01]  /*a200*/  FMUL.FTZ R20, R34, R43 ;  /* 0x0000002b22147220 */ /* 0x000fe20000410000 */
[----:B------:R-:W-:Y:S01]  /*a210*/  FFMA.FTZ R50, R14, R50, R15 ;  /* 0x000000320e327223 */ /* 0x000fe2000001000f */
[-C--:B------:R-:W-:Y:S01]  /*a220*/  FMUL.FTZ R29, R34, R51.reuse ;  /* 0x00000033221d7220 */ /* 0x080fe20000410000 */
[--C-:B------:R-:W-:Y:S02]  /*a230*/  HADD2.F32 R15, -RZ, R12.reuse.H0_H0 ;  /* 0x2000000cff0f7230 */ /* 0x100fe40000004100 */
[C---:B------:R-:W-:Y:S01]  /*a240*/  FFMA.FTZ R51, R30.reuse, R51, R20 ;  /* 0x000000331e337223 */ /* 0x040fe20000010014 */
[----:B------:R-:W-:Y:S02]  /*a250*/  HADD2.F32 R14, -RZ, R12.H1_H1 ;  /* 0x3000000cff0e7230 */ /* 0x000fe40000004100 */
[----:B------:R-:W-:Y:S01]  /*a260*/  FFMA.FTZ R34, R30, R43, -R29 ;  /* 0x0000002b1e227223 */ /* 0x000fe2000001081d */
[----:B------:R-:W-:-:S02]  /*a270*/  HADD2.F32 R12, -RZ, R7.H0_H0 ;  /* 0x20000007ff0c7230 */ /* 0x000fc40000004100 */
[--C-:B------:R-:W-:Y:S01]  /*a280*/  HADD2.F32 R20, -RZ, R4.reuse.H1_H1 ;  /* 0x30000004ff147230 */ /* 0x100fe20000004100 */
[----:B------:R-:W-:Y:S01]  /*a290*/  F2FP.SATFINITE.E4M3.F32.PACK_AB_MERGE_C R50, R51, R50, RZ ;  /* 0x000000323332723e */ /* 0x000fe200048070ff */
[----:B------:R-:W-:Y:S01]  /*a2a0*/  HADD2.F32 R7, -RZ, R7.H1_H1 ;  /* 0x30000007ff077230 */ /* 0x000fe20000004100 */
[----:B------:R-:W-:Y:S01]  /*a2b0*/  F2FP.SATFINITE.E4M3.F32.PACK_AB_MERGE_C R34, R34, R57, RZ ;  /* 0x000000392222723e */ /* 0x000fe200048070ff */
[----:B------:R-:W-:Y:S02]  /*a2c0*/  HADD2.F32 R29, -RZ, R4.H0_H0 ;  /* 0x20000004ff1d7230 */ /* 0x000fe40000004100 */
[--C-:B------:R-:W-:Y:S02]  /*a2d0*/  HADD2.F32 R4, -RZ, R5.reuse.H0_H0 ;  /* 0x20000005ff047230 */ /* 0x100fe40000004100 */
[C---:B------:R-:W-:Y:S01]  /*a2e0*/  FMUL.FTZ R30, R7.reuse, R20 ;  /* 0x00000014071e7220 */ /* 0x040fe20000410000 */
[----:B------:R-:W-:Y:S02]  /*a2f0*/  HADD2.F32 R5, -RZ, R5.H1_H1 ;  /* 0x30000005ff057230 */ /* 0x000fe40000004100 */
[C---:B------:R-:W-:Y:S01]  /*a300*/  FMUL.FTZ R43, R12.reuse, R29 ;  /* 0x0000001d0c2b7220 */ /* 0x040fe20000410000 */
[-C--:B------:R-:W-:Y:S01]  /*a310*/  FMUL.FTZ R7, R7, R14.reuse ;  /* 0x0000000e07077220 */ /* 0x080fe20000410000 */
[----:B------:R-:W-:Y:S01]  /*a320*/  FMUL.FTZ R12, R12, R15 ;  /* 0x0000000f0c0c7220 */ /* 0x000fe20000410000 */
[----:B------:R-:W-:-:S02]  /*a330*/  FFMA.FTZ R30, R5, R14, -R30 ;  /* 0x0000000e051e7223 */ /* 0x000fc4000001081e */
[----:B------:R-:W-:Y:S01]  /*a340*/  FFMA.FTZ R14, R5, R20, R7 ;  /* 0x00000014050e7223 */ /* 0x000fe20000010007 */
[C---:B------:R-:W-:Y:S01]  /*a350*/  FFMA.FTZ R43, R4.reuse, R15, -R43 ;  /* 0x0000000f042b7223 */ /* 0x040fe2000001082b */
[----:B------:R-:W-:Y:S01]  /*a360*/  FFMA.FTZ R29, R4, R29, R12 ;  /* 0x0000001d041d7223 */ /* 0x000fe2000001000c */
[----:B------:R-:W-:Y:S02]  /*a370*/  F2FP.SATFINITE.E4M3.F32.PACK_AB_MERGE_C R5, R40, R31, RZ ;  /* 0x0000001f2805723e */ /* 0x000fe400048070ff */
[----:B------:R-:W-:Y:S02]  /*a380*/  F2FP.SATFINITE.E4M3.F32.PACK_AB_MERGE_C R7, R46, R41, RZ ;  /* 0x000000292e07723e */ /* 0x000fe400048070ff */
[----:B------:R-:W-:Y:S02]  /*a390*/  F2FP.SATFINITE.E4M3.F32.PACK_AB_MERGE_C R4, R56, R47, RZ ;  /* 0x0000002f3804723e */ /* 0x000fe400048070ff */
[----:B------:R-:W-:Y:S02]  /*a3a0*/  F2FP.SATFINITE.E4M3.F32.PACK_AB_MERGE_C R15, R48, R45, RZ ;  /* 0x0000002d300f723e */ /* 0x000fe400048070ff */
[----:B------:R-:W-:-:S02]  /*a3b0*/  F2FP.SATFINITE.E4M3.F32.PACK_AB_MERGE_C R12, R58, R49, RZ ;  /* 0x000000313a0c723e */ /* 0x000fc400048070ff */
[----:B------:R-:W-:Y:S02]  /*a3c0*/  F2FP.SATFINITE.E4M3.F32.PACK_AB_MERGE_C R5, R21, R6, R5 ;  /* 0x000000061505723e */ /* 0x000fe40004807005 */
[----:B------:R-:W-:Y:S02]  /*a3d0*/  F2FP.SATFINITE.E4M3.F32.PACK_AB_MERGE_C R7, R44, R35, R7 ;  /* 0x000000232c07723e */ /* 0x000fe40004807007 */
[----:B------:R-:W-:Y:S02]  /*a3e0*/  F2FP.SATFINITE.E4M3.F32.PACK_AB_MERGE_C R4, R55, R54, R4 ;  /* 0x000000363704723e */ /* 0x000fe40004807004 */
[----:B------:R-:W-:Y:S02]  /*a3f0*/  F2FP.SATFINITE.E4M3.F32.PACK_AB_MERGE_C R6, R30, R43, R34 ;  /* 0x0000002b1e06723e */ /* 0x000fe40004807022 */
[----:B------:R-:W-:Y:S02]  /*a400*/  F2FP.SATFINITE.E4M3.F32.PACK_AB_MERGE_C R15, R42, R33, R15 ;  /* 0x000000212a0f723e */ /* 0x000fe4000480700f */
[----:B------:R-:W-:Y:S01]  /*a410*/  F2FP.SATFINITE.E4M3.F32.PACK_AB_MERGE_C R12, R52, R53, R12 ;  /* 0x00000035340c723e */ /* 0x000fe2000480700c */
[----:B------:R0:W-:Y:S01]  /*a420*/  STS.128 [R37+0xf000], R4 ;  /* 0x00f0000425007388 */ /* 0x0001e20000000c00 */
[----:B------:R-:W-:-:S05]  /*a430*/  F2FP.SATFINITE.E4M3.F32.PACK_AB_MERGE_C R14, R14, R29, R50 ;  /* 0x0000001d0e0e723e */ /* 0x000fca0004807032 */
[----:B------:R0:W-:Y:S02]  /*a440*/  STS.128 [R0+0xf000], R12 ;  /* 0x00f0000c00007388 */ /* 0x0001e40000000c00 */
.L_x_2021:
[----:B------:R-:W-:Y:S05]  /*a450*/  BSYNC B1 ;  /* 0x0000000000017941 */ /* 0x000fea0003800000 */
.L_x_2020:
        /* <DEDUP_REMOVED lines=68> */
[----:B-1----:R-:W-:-:S02]  /*a8a0*/  PRMT R39, R30, 0x7054, R37 ;  /* 0x000070541e277816 */ /* 0x002fc40000000025 */
        /* <DEDUP_REMOVED lines=186> */
.L_x_2010:
[----:B------:R-:W-:Y:S05]  /*b450*/  BSYNC B0 ;  /* 0x0000000000007941 */ /* 0x000fea0003800000 */
.L_x_2003:
        /* <DEDUP_REMOVED lines=8> */
.L_x_2000:
[----:B0-2---:R-:W-:-:S05]  /*b4e0*/  IMAD.U32 R0, RZ, RZ, UR36 ;  /* 0x00000024ff007e24 */ /* 0x005fca000f8e00ff */
[----:B------:R-:W-:-:S13]  /*b4f0*/  ISETP.NE.AND P1, PT, R0, 0x3, PT ;  /* 0x000000030000780c */ /* 0x000fda0003f25270 */
[----:B------:R-:W-:Y:S05]  /*b500*/  @!P1 BRA `(.L_x_2022) ;  /* 0x0000000000049947 */ /* 0x000fea0003800000 */
[----:B------:R-:W-:Y:S01]  /*b510*/  BPT.TRAP 0x1 ;  /* 0x000000040000795c */ /* 0x000fe20000300000 */
.L_x_2022:
[----:B-----5:R-:W-:Y:S01]  /*b520*/  IMAD R10, R18, 0x8, R16 ;  /* 0x00000008120a7824 */ /* 0x020fe200078e0210 */
[----:B-1----:R-:W-:-:S04]  /*b530*/  SHF.L.U32 R3, R152, 0x1f, RZ ;  /* 0x0000001f98037819 */ /* 0x002fc800000006ff */
[----:B------:R0:W1:Y:S01]  /*b540*/  SYNCS.PHASECHK.TRANS64.TRYWAIT P0, [R10+URZ+0x19c30], R3 ;  /* 0x019c30030a0075a7 */ /* 0x000062000800017f */
[----:B------:R-:W-:Y:S05]  /*b550*/  @!P1 BRA `(.L_x_2023) ;  /* 0x0000000000049947 */ /* 0x000fea0003800000 */
[----:B------:R-:W-:Y:S01]  /*b560*/  BPT.TRAP 0x1 ;  /* 0x000000040000795c */ /* 0x000fe20000300000 */
.L_x_2023:
[----:B------:R-:W2:Y:S02]  /*b570*/  S2R R0, SR_TID.X ;  /* 0x0000000000007919 */ /* 0x000ea40000002100 */
[----:B--2---:R-:W-:-:S04]  /*b580*/  LOP3.LUT R0, R0, 0x7f, RZ, 0xc0, !PT ;  /* 0x0000007f00007812 */ /* 0x004fc800078ec0ff */
[----:B------:R-:W-:Y:S01]  /*b590*/  ISETP.NE.AND P2, PT, R0, RZ, PT ;  /* 0x000000ff0000720c */ /* 0x000fe20003f45270 */
[----:B-1----:R-:W-:-:S12]  /*b5a0*/  @P0 BRA `(.L_x_2024) ;  /* 0x0000000000080947 */ /* 0x002fd80003800000 */
[----:B------:R-:W1:Y:S02]  /*b5b0*/  SYNCS.PHASECHK.TRANS64.TRYWAIT P0, [R10+URZ+0x19c30], R3 ;  /* 0x019c30030a0075a7 */ /* 0x000e64000800017f */
[----:B-1----:R-:W-:Y:S05]  /*b5c0*/  @!P0 BRA `(.L_x_2025) ;  /* 0x00000104000c8947 */ /* 0x002fea0003800000 */
.L_x_2024:
[----:B------:R-:W-:Y:S05]  /*b5d0*/  WARPSYNC.ALL ;  /* 0x0000000000007948 */ /* 0x000fea0003800000 */
[----:B------:R-:W-:Y:S01]  /*b5e0*/  VIADD R0, R16, 0x13800 ;  /* 0x0001380010007836 */ /* 0x000fe20000000000 */
[----:B------:R-:W2:Y:S04]  /*b5f0*/  LDL R12, [R1+0x44] ;  /* 0x00004400010c7983 */ /* 0x000ea80000100800 */
[----:B------:R-:W-:Y:S01]  /*b600*/  SHF.R.U32.HI R0, RZ, 0x4, R0 ;  /* 0x00000004ff007819 */ /* 0x000fe20000011600 */
[----:B------:R-:W2:Y:S03]  /*b610*/  LDL R94, [R1+0x20] ;  /* 0x00002000015e7983 */ /* 0x000ea60000100800 */
[----:B------:R-:W-:Y:S01]  /*b620*/  LOP3.LUT R0, R0, 0x3fff, RZ, 0xc0, !PT ;  /* 0x00003fff00007812 */ /* 0x000fe200078ec0ff */
[----:B------:R-:W5:Y:S03]  /*b630*/  LDL R11, [R1+0x40] ;  /* 0x00004000010b7983 */ /* 0x000f660000100800 */
[----:B----4-:R-:W-:Y:S01]  /*b640*/  LOP3.LUT R21, R0, 0x10000, RZ, 0xfc, !PT ;  /* 0x0001000000157812 */ /* 0x010fe200078efcff */
[----:B---3--:R-:W-:Y:S01]  /*b650*/  IMAD.MOV.U32 R7, RZ, RZ, -0x3ffffff0 ;  /* 0xc0000010ff077424 */ /* 0x008fe200078e00ff */
[----:B------:R-:W-:Y:S01]  /*b660*/  LOP3.LUT R6, R36, 0x10000, RZ, 0xfc, !PT ;  /* 0x0001000024067812 */ /* 0x000fe200078efcff */
[----:B------:R-:W-:Y:S01]  /*b670*/  IMAD.MOV.U32 R5, RZ, RZ, -0x3ffffff0 ;  /* 0xc0000010ff057424 */ /* 0x000fe200078e00ff */
[----:B------:R-:W3:Y:S01]  /*b680*/  LDL R90, [R1+0x28] ;  /* 0x00002800015a7983 */ /* 0x000ee20000100800 */
[----:B------:R-:W-:Y:S01]  /*b690*/  IMAD R4, R18, 0x300, R21 ;  /* 0x0000030012047824 */ /* 0x000fe200078e0215 */
[----:B------:R-:W-:-:S02]  /*b6a0*/  R2UR UR4, R6 ;  /* 0x00000000060472ca */ /* 0x000fc400000e0000 */
[----:B------:R-:W4:Y:S01]  /*b6b0*/  LDL R92, [R1+0x24] ;  /* 0x00002400015c7983 */ /* 0x000f220000100800 */
[----:B------:R-:W-:Y:S01]  /*b6c0*/  R2UR UR5, R7 ;  /* 0x00000000070572ca */ /* 0x000fe200000e0000 */
[----:B------:R-:W-:Y:S01]  /*b6d0*/  IMAD.MOV.U32 R15, RZ, RZ, -0x3ffffff0 ;  /* 0xc0000010ff0f7424 */ /* 0x000fe200078e00ff */
[----:B------:R-:W-:Y:S01]  /*b6e0*/  R2UR UR6, R4 ;  /* 0x00000000040672ca */ /* 0x000fe200000e0000 */
[----:B------:R-:W-:Y:S01]  /*b6f0*/  IMAD.MOV.U32 R9, RZ, RZ, -0x3ffffff0 ;  /* 0xc0000010ff097424 */ /* 0x000fe200078e00ff */
[----:B------:R-:W-:Y:S01]  /*b700*/  R2UR UR7, R5 ;  /* 0x00000000050772ca */ /* 0x000fe200000e0000 */
[----:B------:R-:W-:Y:S01]  /*b710*/  WARPGROUP.ARRIVE ;  /* 0x00000000000079c5 */ /* 0x000fe20000000000 */
[----:B------:R-:W-:Y:S01]  /*b720*/  IMAD.MOV.U32 R157, RZ, RZ, -0x3ffffff0 ;  /* 0xc0000010ff9d7424 */ /* 0x000fe200078e00ff */
[----:B------:R-:W0:Y:S10]  /*b730*/  LDC R0, c[0x0][0x448] ;  /* 0x00011200ff007b82 */ /* 0x000e340000000800 */
        /* <DEDUP_REMOVED lines=23> */
[----:B--2---:R-:W-:-:S04]  /*b8b0*/  IMAD.IADD R8, R12, 0x1, R94 ;  /* 0x000000010c087824 */ /* 0x004fc800078e025e */
[----:B0-----:R-:W-:-:S05]  /*b8c0*/  @P0 IMAD.HI.U32 R0, R8, R3, RZ ;  /* 0x0000000308000227 */ /* 0x001fca00078e00ff */
[----:B-1----:R-:W-:Y:S01]  /*b8d0*/  @P0 SHF.R.U32.HI R8, RZ, R5, R0 ;  /* 0x00000005ff080219 */ /* 0x002fe20000011600 */
[----:B------:R-:W-:-:S04]  /*b8e0*/  IMAD.MOV.U32 R3, RZ, RZ, -0x80 ;  /* 0xffffff80ff037424 */ /* 0x000fc800078e00ff */
[----:B------:R-:W0:Y:S01]  /*b8f0*/  SHFL.IDX PT, R5, R8, 0x1, 0x1c1f ;  /* 0x003c1f0008057f89 */ /* 0x000e2200000e0000 */
[----:B------:R-:W-:-:S04]  /*b900*/  IMAD R0, R88, R3, 0x80 ;  /* 0x0000008058007424 */ /* 0x000fc800078e0203 */
[----:B------:R-:W-:Y:S02]  /*b910*/  VIADD R3, R0, 0x1 ;  /* 0x0000000100037836 */ /* 0x000fe40000000000 */
[----:B---3--:R-:W-:Y:S02]  /*b920*/  IMAD.IADD R4, R90, 0x1, R0 ;  /* 0x000000015a047824 */ /* 0x008fe400078e0200 */
[C---:B-----5:R-:W-:Y:S02]  /*b930*/  IMAD R3, R11.reuse, -0x2, R3 ;  /* 0xfffffffe0b037824 */ /* 0x060fe400078e0203 */
[----:B------:R-:W-:-:S03]  /*b940*/  IMAD R4, R11, -0x2, R4 ;  /* 0xfffffffe0b047824 */ /* 0x000fc600078e0204 */
[----:B----4-:R-:W-:-:S04]  /*b950*/  IADD3 R3, -R92, R3, R90 ;  /* 0x000000035c037210 */ /* 0x010fc80007ffe15a */
[----:B0-----:R-:W-:-:S04]  /*b960*/  VIADDMNMX R0, R5, R3, R4, PT ;  /* 0x0000000305007246 */ /* 0x001fc80003800104 */
[C---:B------:R-:W-:Y:S02]  /*b970*/  ISETP.GT.AND P3, PT, R0.reuse, RZ, PT ;  /* 0x000000ff0000720c */ /* 0x040fe40003f64270 */
[C---:B------:R-:W-:Y:S02]  /*b980*/  ISETP.GT.AND P4, PT, R0.reuse, 0x1, PT ;  /* 0x000000010000780c */ /* 0x040fe40003f84270 */
[----:B------:R-:W-:Y:S01]  /*b990*/  ISETP.GT.AND P5, PT, R0, 0x8, PT ;  /* 0x000000080000780c */ /* 0x000fe20003fa4270 */
[----:B------:R0:W-:Y:S01]  /*b9a0*/  STL.64 [R1], R14 ;  /* 0x0000000e01007387 */ /* 0x0001e20000100a00 */
[----:B------:R-:W-:Y:S02]  /*b9b0*/  WARPGROUP.DEPBAR.LE gsb0, 0x0 ;  /* 0x00008000000079c5 */ /* 0x000fe40000010000 */
[----:B------:R-:W-:Y:S02]  /*b9c0*/  FSEL R5, R26, -INF , P3 ;  /* 0xff8000001a057808 */ /* 0x000fe40001800000 */
[----:B------:R-:W-:-:S02]  /*b9d0*/  FSEL R27, R27, -INF , P4 ;  /* 0xff8000001b1b7808 */ /* 0x000fc40002000000 */
        /* <DEDUP_REMOVED lines=19> */
[----:B0-----:R-:W-:Y:S02]  /*bb10*/  FSEL R15, R42, -INF , P4 ;  /* 0xff8000002a0f7808 */ /* 0x001fe40002000000 */
        /* <DEDUP_REMOVED lines=67> */
[----:B------:R-:W-:Y:S02]  /*bf50*/  FSEL R87, R87, -INF , P3 ;  /* 0xff80000057577808 */ /* 0x000fe40001800000 */
[----:B------:R-:W-:-:S04]  /*bf60*/  FMNMX.FTZ R12, R109, R12, !PT ;  /* 0x0000000c6d0c7209 */ /* 0x000fc80007810000 */
[----:B------:R-:W-:-:S05]  /*bf70*/  FMNMX.FTZ R12, R87, R12, !PT ;  /* 0x0000000c570c7209 */ /* 0x000fca0007810000 */
[----:B------:R-:W0:Y:S04]  /*bf80*/  SHFL.BFLY PT, R111, R12, 0x2, 0x1f ;  /* 0x0c401f000c6f7f89 */ /* 0x000e2800000e0000 */
[----:B------:R-:W1:Y:S01]  /*bf90*/  SHFL.IDX PT, R8, R8, RZ, 0x1c1f ;  /* 0x001c1fff08087589 */ /* 0x000e6200000e0000 */
[----:B0-----:R-:W-:-:S05]  /*bfa0*/  FMNMX.FTZ R14, R12, R111, !PT ;  /* 0x0000006f0c0e7209 */ /* 0x001fca0007810000 */
[----:B------:R-:W0:Y:S01]  /*bfb0*/  SHFL.BFLY PT, R111, R14, 0x1, 0x1f ;  /* 0x0c201f000e6f7f89 */ /* 0x000e2200000e0000 */
[----:B-1----:R-:W-:-:S04]  /*bfc0*/  VIADDMNMX R3, R8, R3, R4, PT ;  /* 0x0000000308037246 */ /* 0x002fc80003800104 */
[C---:B------:R-:W-:Y:S02]  /*bfd0*/  ISETP.GT.AND P4, PT, R3.reuse, 0x1, PT ;  /* 0x000000010300780c */ /* 0x040fe40003f84270 */
[----:B------:R-:W-:Y:S02]  /*bfe0*/  ISETP.GT.AND P5, PT, R3, 0x8, PT ;  /* 0x000000080300780c */ /* 0x000fe40003fa4270 */
[----:B0-----:R-:W-:-:S04]  /*bff0*/  FMNMX.FTZ R0, R14, R111, !PT ;  /* 0x0000006f0e007209 */ /* 0x001fc80007810000 */
[----:B------:R-:W-:Y:S01]  /*c000*/  FSETP.NEU.FTZ.AND P3, PT, R0, -INF , PT ;  /* 0xff8000000000780b */ /* 0x000fe20003f7d000 */
[----:B------:R-:W-:-:S05]  /*c010*/  FFMA.FTZ R111, R2, R0, -8 ;  /* 0xc1000000026f7423 */ /* 0x000fca0000010000 */
[----:B------:R-:W-:Y:S02]  /*c020*/  FSEL R111, R111, RZ, P3 ;  /* 0x000000ff6f6f7208 */ /* 0x000fe40001800000 */
[----:B------:R-:W-:Y:S02]  /*c030*/  ISETP.GT.AND P3, PT, R3, RZ, PT ;  /* 0x000000ff0300720c */ /* 0x000fe40003f64270 */
[----:B------:R-:W-:Y:S01]  /*c040*/  FSEL R25, R25, -INF , P4 ;  /* 0xff80000019197808 */ /* 0x000fe20002000000 */
[----:B------:R-:W-:-:S01]  /*c050*/  FFMA.FTZ R8, R2, R9, -R111 ;  /* 0x0000000902087223 */ /* 0x000fc2000001086f */
[----:B------:R-:W-:Y:S01]  /*c060*/  FSEL R9, R24, -INF , P3 ;  /* 0xff80000018097808 */ /* 0x000fe20001800000 */
[----:B------:R-:W-:-:S01]  /*c070*/  FFMA.FTZ R20, R2, R27, -R111 ;  /* 0x0000001b02147223 */ /* 0x000fc2000001086f */
[----:B------:R-:W-:Y:S02]  /*c080*/  ISETP.GT.AND P3, PT, R3, 0x9, PT ;  /* 0x000000090300780c */ /* 0x000fe40003f64270 */
[----:B------:R-:W-:-:S02]  /*c090*/  FSEL R27, R28, -INF , P5 ;  /* 0xff8000001c1b7808 */ /* 0x000fc40002800000 */
[----:B------:R-:W-:Y:S02]  /*c0a0*/  FMNMX.FTZ R12, R9, R25, !PT ;  /* 0x00000019090c7209 */ /* 0x000fe40007810000 */
[----:B------:R-:W-:Y:S02]  /*c0b0*/  ISETP.GT.AND P4, PT, R3, 0x10, PT ;  /* 0x000000100300780c */ /* 0x000fe40003f84270 */
[----:B------:R-:W-:Y:S02]  /*c0c0*/  FSEL R29, R29, -INF , P3 ;  /* 0xff8000001d1d7808 */ /* 0x000fe40001800000 */
[----:B------:R-:W-:Y:S02]  /*c0d0*/  FMNMX.FTZ R12, R27, R12, !PT ;  /* 0x0000000c1b0c7209 */ /* 0x000fe40007810000 */
        /* <DEDUP_REMOVED lines=11> */
[----:B------:R-:W-:Y:S01]  /*c190*/  FMNMX.FTZ R14, R115, R14, !PT ;  /* 0x0000000e730e7209 */ /* 0x000fe20007810000 */
[----:B------:R0:W-:Y:S01]  /*c1a0*/  MUFU.EX2 R4, R20 ;  /* 0x0000001400047308 */ /* 0x0001e20000000800 */
[----:B------:R-:W-:Y:S02]  /*c1b0*/  ISETP.GT.AND P3, PT, R3, 0x21, PT ;  /* 0x000000210300780c */ /* 0x000fe40003f64270 */
[----:B------:R-:W-:Y:S01]  /*c1c0*/  FMNMX.FTZ R14, R37, R14, !PT ;  /* 0x0000000e250e7209 */ /* 0x000fe20007810000 */
[----:B0-----:R-:W-:-:S01]  /*c1d0*/  FFMA.FTZ R20, R2, R35, -R111 ;  /* 0x0000002302147223 */ /* 0x001fc2000001086f */
[----:B------:R-:W-:-:S02]  /*c1e0*/  FSEL R35, R40, -INF , P4 ;  /* 0xff80000028237808 */ /* 0x000fc40002000000 */
[----:B------:R-:W-:Y:S02]  /*c1f0*/  ISETP.GT.AND P4, PT, R3, 0x28, PT ;  /* 0x000000280300780c */ /* 0x000fe40003f84270 */
[----:B------:R-:W-:Y:S02]  /*c200*/  FSEL R41, R41, -INF , P3 ;  /* 0xff80000029297808 */ /* 0x000fe40001800000 */
[----:B------:R-:W-:Y:S01]  /*c210*/  FMNMX.FTZ R14, R35, R14, !PT ;  /* 0x0000000e230e7209 */ /* 0x000fe20007810000 */
[----:B------:R0:W-:Y:S01]  /*c220*/  MUFU.EX2 R12, R20 ;  /* 0x00000014000c7308 */ /* 0x0001e20000000800 */
[C---:B------:R-:W-:Y:S02]  /*c230*/  ISETP.GT.AND P3, PT, R3.reuse, 0x29, PT ;  /* 0x000000290300780c */ /* 0x040fe40003f64270 */
[----:B------:R-:W-:Y:S02]  /*c240*/  FSEL R117, R44, -INF , P4 ;  /* 0xff8000002c757808 */ /* 0x000fe40002000000 */
[----:B------:R-:W-:-:S02]  /*c250*/  ISETP.GT.AND P4, PT, R3, 0x30, PT ;  /* 0x000000300300780c */ /* 0x000fc40003f84270 */
[----:B0-----:R-:W-:Y:S02]  /*c260*/  FMNMX.FTZ R20, R41, R14, !PT ;  /* 0x0000000e29147209 */ /* 0x001fe40007810000 */
[----:B------:R-:W-:Y:S02]  /*c270*/  FSEL R45, R45, -INF , P3 ;  /* 0xff8000002d2d7808 */ /* 0x000fe40001800000 */
[----:B------:R-:W-:Y:S01]  /*c280*/  FMNMX.FTZ R20, R117, R20, !PT ;  /* 0x0000001475147209 */ /* 0x000fe20007810000 */
[----:B------:R-:W-:-:S01]  /*c290*/  FFMA.FTZ R24, R2, R39, -R111 ;  /* 0x0000002702187223 */ /* 0x000fc2000001086f */
[----:B------:R-:W-:Y:S02]  /*c2a0*/  ISETP.GT.AND P3, PT, R3, 0x31, PT ;  /* 0x000000310300780c */ /* 0x000fe40003f64270 */
[----:B------:R-:W-:Y:S02]  /*c2b0*/  FSEL R39, R48, -INF , P4 ;  /* 0xff80000030277808 */ /* 0x000fe40002000000 */
[----:B------:R-:W-:-:S02]  /*c2c0*/  FMNMX.FTZ R20, R45, R20, !PT ;  /* 0x000000142d147209 */ /* 0x000fc40007810000 */
        /* <DEDUP_REMOVED lines=17> */
[----:B------:R-:W-:Y:S01]  /*c3e0*/  FFMA.FTZ R30, R2, R89, -R111 ;  /* 0x00000059021e7223 */ /* 0x000fe2000001086f */
        /* <DEDUP_REMOVED lines=46> */
[----:B------:R-:W-:Y:S02]  /*c6d0*/  FSEL R127, R85, -INF , P3 ;  /* 0xff800000557f7808 */ /* 0x000fe40001800000 */
[----:B------:R-:W-:-:S04]  /*c6e0*/  FMNMX.FTZ R32, R95, R32, !PT ;  /* 0x000000205f207209 */ /* 0x000fc80007810000 */
[----:B------:R-:W-:-:S05]  /*c6f0*/  FMNMX.FTZ R3, R127, R32, !PT ;  /* 0x000000207f037209 */ /* 0x000fca0007810000 */
[----:B------:R-:W0:Y:S02]  /*c700*/  SHFL.BFLY PT, R36, R3, 0x2, 0x1f ;  /* 0x0c401f0003247f89 */ /* 0x000e2400000e0000 */
[----:B0-----:R-:W-:-:S05]  /*c710*/  FMNMX.FTZ R44, R3, R36, !PT ;  /* 0x00000024032c7209 */ /* 0x001fca0007810000 */
[----:B------:R-:W0:Y:S01]  /*c720*/  SHFL.BFLY PT, R3, R44, 0x1, 0x1f ;  /* 0x0c201f002c037f89 */ /* 0x000e2200000e0000 */
[----:B------:R-:W-:-:S01]  /*c730*/  FFMA.FTZ R5, R2, R5, -R111 ;  /* 0x0000000502057223 */ /* 0x000fc2000001086f */
[C-C-:B------:R-:W-:Y:S01]  /*c740*/  FFMA.FTZ R31, R2.reuse, R31, -R111.reuse ;  /* 0x0000001f021f7223 */ /* 0x140fe2000001086f */
[----:B------:R-:W-:-:S04]  /*c750*/  FFMA.FTZ R40, R2, R97, -R111 ;  /* 0x0000006102287223 */ /* 0x000fc8000001086f */
[----:B------:R-:W1:Y:S01]  /*c760*/  MUFU.EX2 R5, R5 ;  /* 0x0000000500057308 */ /* 0x000e620000000800 */
[----:B0-----:R-:W-:-:S04]  /*c770*/  FMNMX.FTZ R3, R44, R3, !PT ;  /* 0x000000032c037209 */ /* 0x001fc80007810000 */
[----:B------:R-:W-:Y:S01]  /*c780*/  FSETP.NEU.FTZ.AND P3, PT, R3, -INF , PT ;  /* 0xff8000000300780b */ /* 0x000fe20003f7d000 */
[----:B------:R-:W-:-:S05]  /*c790*/  FFMA.FTZ R54, R2, R3, -8 ;  /* 0xc100000002367423 */ /* 0x000fca0000010003 */
[----:B------:R-:W-:-:S05]  /*c7a0*/  FSEL R54, R54, RZ, P3 ;  /* 0x000000ff36367208 */ /* 0x000fca0001800000 */
[C-C-:B------:R-:W-:Y:S01]  /*c7b0*/  FFMA.FTZ R9, R2.reuse, R9, -R54.reuse ;  /* 0x0000000902097223 */ /* 0x140fe20000010836 */
[----:B------:R-:W-:-:S01]  /*c7c0*/  FFMA.FTZ R46, R2, R25, -R54 ;  /* 0x00000019022e7223 */ /* 0x000fc20000010836 */
[C---:B------:R-:W-:Y:S01]  /*c7d0*/  FFMA.FTZ R52, R2.reuse, R27, -R54 ;  /* 0x0000001b02347223 */ /* 0x040fe20000010836 */
[----:B------:R-:W0:Y:S01]  /*c7e0*/  MUFU.EX2 R8, R8 ;  /* 0x0000000800087308 */ /* 0x000e220000000800 */
[----:B------:R-:W-:-:S01]  /*c7f0*/  FFMA.FTZ R97, R2, R67, -R111 ;  /* 0x0000004302617223 */ /* 0x000fc2000001086f */
[C-C-:B------:R-:W-:Y:S01]  /*c800*/  FFMA.FTZ R67, R2.reuse, R75, -R111.reuse ;  /* 0x0000004b02437223 */ /* 0x140fe2000001086f */
[----:B------:R-:W-:-:S01]  /*c810*/  FFMA.FTZ R11, R2, R11, -R111 ;  /* 0x0000000b020b7223 */ /* 0x000fc2000001086f */
[C---:B------:R-:W-:Y:S01]  /*c820*/  FFMA.FTZ R75, R2.reuse, R83, -R111 ;  /* 0x00000053024b7223 */ /* 0x040fe2000001086f */
[----:B------:R-:W-:-:S03]  /*c830*/  FFMA.FTZ R83, R2, R29, -R54 ;  /* 0x0000001d02537223 */ /* 0x000fc60000010836 */
[----:B------:R-:W-:Y:S01]  /*c840*/  MUFU.EX2 R9, R9 ;  /* 0x0000000900097308 */ /* 0x000fe20000000800 */
[----:B------:R-:W-:-:S07]  /*c850*/  FFMA.FTZ R25, R2, R113, -R54 ;  /* 0x0000007102197223 */ /* 0x000fce0000010836 */
[----:B------:R-:W2:Y:S01]  /*c860*/  MUFU.EX2 R46, R46 ;  /* 0x0000002e002e7308 */ /* 0x000ea20000000800 */
[----:B------:R-:W-:-:S07]  /*c870*/  FFMA.FTZ R13, R2, R13, -R111 ;  /* 0x0000000d020d7223 */ /* 0x000fce000001086f */
[----:B------:R-:W3:Y:S01]  /*c880*/  MUFU.EX2 R31, R31 ;  /* 0x0000001f001f7308 */ /* 0x000ee20000000800 */
[----:B------:R-:W-:-:S07]  /*c890*/  FFMA.FTZ R48, R2, R33, -R54 ;  /* 0x0000002102307223 */ /* 0x000fce0000010836 */
[----:B------:R-:W4:Y:S01]  /*c8a0*/  MUFU.EX2 R52, R52 ;  /* 0x0000003400347308 */ /* 0x000f220000000800 */
[----:B------:R-:W-:-:S01]  /*c8b0*/  FFMA.FTZ R60, R2, R45, -R54 ;  /* 0x0000002d023c7223 */ /* 0x000fc20000010836 */
[----:B-1----:R-:W-:-:S06]  /*c8c0*/  FADD.FTZ R45, R5, R4 ;  /* 0x00000004052d7221 */ /* 0x002fcc0000010000 */
[----:B------:R-:W1:Y:S01]  /*c8d0*/  MUFU.EX2 R11, R11 ;  /* 0x0000000b000b7308 */ /* 0x000e620000000800 */
[----:B------:R-:W-:-:S07]  /*c8e0*/  FFMA.FTZ R56, R2, R115, -R54 ;  /* 0x0000007302387223 */ /* 0x000fce0000010836 */
[----:B------:R-:W5:Y:S01]  /*c8f0*/  MUFU.EX2 R83, R83 ;  /* 0x0000005300537308 */ /* 0x000f620000000800 */
[----:B------:R-:W-:-:S01]  /*c900*/  FFMA.FTZ R50, R2, R49, -R54 ;  /* 0x0000003102327223 */ /* 0x000fc20000010836 */
[----:B0-----:R-:W-:Y:S01]  /*c910*/  FADD.FTZ R66, R8, R45 ;  /* 0x0000002d08427221 */ /* 0x001fe20000010000 */
[----:B------:R-:W-:-:S05]  /*c920*/  FFMA.FTZ R15, R2, R15, -R111 ;  /* 0x0000000f020f7223 */ /* 0x000fca000001086f */
[----:B------:R-:W0:Y:S01]  /*c930*/  MUFU.EX2 R25, R25 ;  /* 0x0000001900197308 */ /* 0x000e220000000800 */
[----:B--2---:R-:W-:-:S01]  /*c940*/  FADD.FTZ R49, R9, R46 ;  /* 0x0000002e09317221 */ /* 0x004fc20000010000 */
[----:B------:R-:W-:Y:S01]  /*c950*/  FFMA.FTZ R37, R2, R37, -R54 ;  /* 0x0000002502257223 */ /* 0x000fe20000010836 */
[----:B---3--:R-:W-:-:S05]  /*c960*/  FADD.FTZ R66, R31, R66 ;  /* 0x000000421f427221 */ /* 0x008fca0000010000 */
[----:B------:R-:W2:Y:S01]  /*c970*/  MUFU.EX2 R13, R13 ;  /* 0x0000000d000d7308 */ /* 0x000ea20000000800 */
[----:B----4-:R-:W-:-:S01]  /*c980*/  FADD.FTZ R68, R52, R49 ;  /* 0x0000003134447221 */ /* 0x010fc20000010000 */
[----:B------:R-:W-:-:S06]  /*c990*/  FFMA.FTZ R27, R2, R35, -R54 ;  /* 0x00000023021b7223 */ /* 0x000fcc0000010836 */
[----:B------:R-:W3:Y:S01]  /*c9a0*/  MUFU.EX2 R48, R48 ;  /* 0x0000003000307308 */ /* 0x000ee20000000800 */
[----:B-1----:R-:W-:-:S01]  /*c9b0*/  FADD.FTZ R49, R11, R66 ;  /* 0x000000420b317221 */ /* 0x002fc20000010000 */
[----:B-----5:R-:W-:-:S06]  /*c9c0*/  FADD.FTZ R68, R83, R68 ;  /* 0x0000004453447221 */ /* 0x020fcc0000010000 */
[----:B------:R-:W1:Y:S01]  /*c9d0*/  MUFU.EX2 R56, R56 ;  /* 0x0000003800387308 */ /* 0x000e620000000800 */
[----:B------:R-:W-:-:S01]  /*c9e0*/  FFMA.FTZ R144, R2, R41, -R54 ;  /* 0x0000002902907223 */ /* 0x000fc20000010836 */
[----:B------:R-:W-:-:S06]  /*c9f0*/  FADD.FTZ R70, R12, R49 ;  /* 0x000000310c467221 */ /* 0x000fcc0000010000 */
[----:B------:R-:W4:Y:S01]  /*ca00*/  MUFU.EX2 R15, R15 ;  /* 0x0000000f000f7308 */ /* 0x000f220000000800 */
[----:B------:R-:W-:-:S01]  /*ca10*/  FFMA.FTZ R47, R2, R47, -R111 ;  /* 0x0000002f022f7223 */ /* 0x000fc2000001086f */
[----:B0-----:R-:W-:-:S06]  /*ca20*/  FADD.FTZ R49, R25, R68 ;  /* 0x0000004419317221 */ /* 0x001fcc0000010000 */
[----:B------:R-:W0:Y:S01]  /*ca30*/  MUFU.EX2 R37, R37 ;  /* 0x0000002500257308 */ /* 0x000e220000000800 */
[----:B------:R-:W-:-:S01]  /*ca40*/  FFMA.FTZ R35, R2, R117, -R54 ;  /* 0x0000007502237223 */ /* 0x000fc20000010836 */
[----:B------:R-:W-:Y:S01]  /*ca50*/  FFMA.FTZ R62, R2, R53, -R54 ;  /* 0x00000035023e7223 */ /* 0x000fe20000010836 */
[----:B--2---:R-:W-:-:S05]  /*ca60*/  FADD.FTZ R53, R13, R70 ;  /* 0x000000460d357221 */ /* 0x004fca0000010000 */
[----:B------:R-:W2:Y:S01]  /*ca70*/  MUFU.EX2 R27, R27 ;  /* 0x0000001b001b7308 */ /* 0x000ea20000000800 */
[----:B---3--:R-:W-:-:S01]  /*ca80*/  FADD.FTZ R49, R48, R49 ;  /* 0x0000003130317221 */ /* 0x008fc20000010000 */
[----:B------:R-:W-:Y:S01]  /*ca90*/  FADD.FTZ R70, R14, R53 ;  /* 0x000000350e467221 */ /* 0x000fe20000010000 */
[----:B------:R-:W-:-:S05]  /*caa0*/  FFMA.FTZ R51, R2, R51, -R111 ;  /* 0x0000003302337223 */ /* 0x000fca000001086f */
[----:B------:R-:W3:Y:S01]  /*cab0*/  MUFU.EX2 R144, R144 ;  /* 0x0000009000907308 */ /* 0x000ee20000000800 */
[----:B-1----:R-:W-:-:S01]  /*cac0*/  FADD.FTZ R68, R56, R49 ;  /* 0x0000003138447221 */ /* 0x002fc20000010000 */
[----:B------:R-:W-:Y:S01]  /*cad0*/  FFMA.FTZ R29, R2, R39, -R54 ;  /* 0x00000027021d7223 */ /* 0x000fe20000010836 */
[----:B----4-:R-:W-:-:S05]  /*cae0*/  FADD.FTZ R49, R15, R70 ;  /* 0x000000460f317221 */ /* 0x010fca0000010000 */
[----:B------:R-:W1:Y:S01]  /*caf0*/  MUFU.EX2 R47, R47 ;  /* 0x0000002f002f7308 */ /* 0x000e620000000800 */
[----:B0-----:R-:W-:-:S07]  /*cb00*/  FADD.FTZ R68, R37, R68 ;  /* 0x0000004425447221 */ /* 0x001fce0000010000 */
[----:B------:R-:W0:Y:S01]  /*cb10*/  MUFU.EX2 R35, R35 ;  /* 0x0000002300237308 */ /* 0x000e220000000800 */
[----:B------:R-:W-:-:S01]  /*cb20*/  FFMA.FTZ R55, R2, R55, -R111 ;  /* 0x0000003702377223 */ /* 0x000fc2000001086f */
[----:B------:R-:W-:Y:S01]  /*cb30*/  FADD.FTZ R53, R20, R49 ;  /* 0x0000003114357221 */ /* 0x000fe20000010000 */
[----:B--2---:R-:W-:-:S05]  /*cb40*/  FADD.FTZ R49, R27, R68 ;  /* 0x000000441b317221 */ /* 0x004fca0000010000 */
[----:B------:R-:W2:Y:S01]  /*cb50*/  MUFU.EX2 R60, R60 ;  /* 0x0000003c003c7308 */ /* 0x000ea20000000800 */
[----:B------:R-:W-:-:S01]  /*cb60*/  FFMA.FTZ R39, R2, R119, -R54 ;  /* 0x0000007702277223 */ /* 0x000fc20000010836 */
[----:B------:R-:W-:Y:S01]  /*cb70*/  FADD.FTZ R68, R24, R53 ;  /* 0x0000003518447221 */ /* 0x000fe20000010000 */
[----:B------:R-:W-:-:S05]  /*cb80*/  F2FP.SATFINITE.E4M3.F32.PACK_AB_MERGE_C R149, R31, R8, RZ ;  /* 0x000000081f95723e */ /* 0x000fca00048070ff */
[----:B------:R-:W4:Y:S01]  /*cb90*/  MUFU.EX2 R51, R51 ;  /* 0x0000003300337308 */ /* 0x000f220000000800 */
[----:B---3--:R-:W-:-:S07]  /*cba0*/  FADD.FTZ R8, R144, R49 ;  /* 0x0000003190087221 */ /* 0x008fce0000010000 */
[----:B------:R-:W3:Y:S01]  /*cbb0*/  MUFU.EX2 R29, R29 ;  /* 0x0000001d001d7308 */ /* 0x000ee20000000800 */
[----:B------:R-:W-:Y:S01]  /*cbc0*/  F2FP.SATFINITE.E4M3.F32.PACK_AB_MERGE_C R151, R14, R13, RZ ;  /* 0x0000000d0e97723e */ /* 0x000fe200048070ff */
[----:B-1----:R-:W-:Y:S01]  /*cbd0*/  FADD.FTZ R31, R47, R68 ;  /* 0x000000442f1f7221 */ /* 0x002fe20000010000 */
[----:B------:R-:W-:-:S05]  /*cbe0*/  FFMA.FTZ R59, R2, R59, -R111 ;  /* 0x0000003b023b7223 */ /* 0x000fca000001086f */
[----:B------:R-:W1:Y:S01]  /*cbf0*/  MUFU.EX2 R50, R50 ;  /* 0x0000003200327308 */ /* 0x000e620000000800 */
[----:B0-----:R-:W-:-:S01]  /*cc00*/  FADD.FTZ R13, R35, R8 ;  /* 0x00000008230d7221 */ /* 0x001fc20000010000 */
[----:B------:R-:W-:Y:S01]  /*cc10*/  FFMA.FTZ R33, R2, R43, -R54 ;  /* 0x0000002b02217223 */ /* 0x000fe20000010836 */
[----:B------:R-:W-:-:S05]  /*cc20*/  F2FP.SATFINITE.E4M3.F32.PACK_AB_MERGE_C R145, R47, R24, RZ ;  /* 0x000000182f91723e */ /* 0x000fca00048070ff */
[----:B------:R-:W0:Y:S01]  /*cc30*/  MUFU.EX2 R55, R55 ;  /* 0x0000003700377308 */ /* 0x000e220000000800 */
[----:B------:R-:W-:-:S01]  /*cc40*/  FADD.FTZ R24, R26, R31 ;  /* 0x0000001f1a187221 */ /* 0x000fc20000010000 */
[----:B--2---:R-:W-:-:S06]  /*cc50*/  FADD.FTZ R14, R60, R13 ;  /* 0x0000000d3c0e7221 */ /* 0x004fcc0000010000 */
[----:B------:R-:W2:Y:S01]  /*cc60*/  MUFU.EX2 R39, R39 ;  /* 0x0000002700277308 */ /* 0x000ea20000000800 */
[----:B------:R-:W-:-:S01]  /*cc70*/  FFMA.FTZ R58, R2, R57, -R54 ;  /* 0x00000039023a7223 */ /* 0x000fc20000010836 */
[----:B------:R-:W-:Y:S01]  /*cc80*/  F2FP.SATFINITE.E4M3.F32.PACK_AB_MERGE_C R150, R37, R56, RZ ;  /* 0x000000382596723e */ /* 0x000fe200048070ff */
[----:B------:R-:W-:-:S05]  /*cc90*/  FFMA.FTZ R85, R2, R63, -R111 ;  /* 0x0000003f02557223 */ /* 0x000fca000001086f */
[----:B------:R-:W5:Y:S01]  /*cca0*/  MUFU.EX2 R30, R34 ;  /* 0x00000022001e7308 */ /* 0x000f620000000800 */
[----:B------:R-:W-:Y:S02]  /*ccb0*/  @!P2 VIADD R41, R10, 0x19c40 ;  /* 0x00019c400a29a836 */ /* 0x000fe40000000000 */
[----:B----4-:R-:W-:-:S05]  /*ccc0*/  FADD.FTZ R37, R51, R24 ;  /* 0x0000001833257221 */ /* 0x010fca0000010000 */
[----:B------:R-:W4:Y:S01]  /*ccd0*/  MUFU.EX2 R62, R62 ;  /* 0x0000003e003e7308 */ /* 0x000f220000000800 */
[----:B---3--:R-:W-:-:S01]  /*cce0*/  FADD.FTZ R31, R29, R14 ;  /* 0x0000000e1d1f7221 */ /* 0x008fc20000010000 */
[----:B------:R-:W-:Y:S01]  /*ccf0*/  FFMA.FTZ R89, R2, R89, -R54 ;  /* 0x0000005902597223 */ /* 0x000fe20000010836 */
[----:B------:R-:W-:-:S05]  /*cd00*/  FADD.FTZ R14, R28, R37 ;  /* 0x000000251c0e7221 */ /* 0x000fca0000010000 */
[----:B------:R-:W3:Y:S01]  /*cd10*/  MUFU.EX2 R59, R59 ;  /* 0x0000003b003b7308 */ /* 0x000ee20000000800 */
[----:B------:R-:W-:Y:S01]  /*cd20*/  F2FP.SATFINITE.E4M3.F32.PACK_AB_MERGE_C R149, R4, R5, R149 ;  /* 0x000000050495723e */ /* 0x000fe20004807095 */
[----:B-1----:R-:W-:Y:S01]  /*cd30*/  FADD.FTZ R4, R50, R31 ;  /* 0x0000001f32047221 */ /* 0x002fe20000010000 */
[----:B------:R-:W-:-:S05]  /*cd40*/  @!P2 PRMT R41, RZ, 0x654, R41 ;  /* 0x00000654ff29a816 */ /* 0x000fca0000000029 */
[----:B------:R-:W1:Y:S01]  /*cd50*/  MUFU.EX2 R33, R33 ;  /* 0x0000002100217308 */ /* 0x000e620000000800 */
[----:B------:R-:W-:-:S01]  /*cd60*/  FFMA.FTZ R43, R2, R61, -R54 ;  /* 0x0000003d022b7223 */ /* 0x000fc20000010836 */
[C---:B0-----:R-:W-:Y:S01]  /*cd70*/  F2FP.SATFINITE.E4M3.F32.PACK_AB_MERGE_C R147, R55.reuse, R28, RZ ;  /* 0x0000001c3793723e */ /* 0x041fe200048070ff */
[----:B------:R-:W-:-:S01]  /*cd80*/  FADD.FTZ R55, R55, R14 ;  /* 0x0000000e37377221 */ /* 0x000fc20000010000 */
[----:B------:R0:W-:Y:S04]  /*cd90*/  @!P2 SYNCS.ARRIVE.TRANS64.RED.A1T0 RZ, [R41+URZ], RZ ;  /* 0x000000ff29ffa9a7 */ /* 0x0001e8000810043f */
[----:B------:R-:W1:Y:S01]  /*cda0*/  MUFU.EX2 R34, R40 ;  /* 0x0000002800227308 */ /* 0x000e620000000800 */
[----:B--2---:R-:W-:-:S07]  /*cdb0*/  FADD.FTZ R5, R39, R4 ;  /* 0x0000000427057221 */ /* 0x004fce0000010000 */
[----:B------:R-:W2:Y:S01]  /*cdc0*/  MUFU.EX2 R58, R58 ;  /* 0x0000003a003a7308 */ /* 0x000ea20000000800 */
[----:B0-----:R-:W-:-:S01]  /*cdd0*/  FFMA.FTZ R41, R2, R121, -R54 ;  /* 0x0000007902297223 */ /* 0x001fc20000010836 */
[----:B-----5:R-:W-:-:S06]  /*cde0*/  FADD.FTZ R4, R30, R55 ;  /* 0x000000371e047221 */ /* 0x020fcc0000010000 */
[----:B------:R-:W0:Y:S01]  /*cdf0*/  MUFU.EX2 R85, R85 ;  /* 0x0000005500557308 */ /* 0x000e220000000800 */
[C---:B----4-:R-:W-:Y:S01]  /*ce00*/  F2FP.SATFINITE.E4M3.F32.PACK_AB_MERGE_C R146, R62.reuse, R39, RZ ;  /* 0x000000273e92723e */ /* 0x050fe200048070ff */
[----:B------:R-:W-:-:S06]  /*ce10*/  FADD.FTZ R62, R62, R5 ;  /* 0x000000053e3e7221 */ /* 0x000fcc0000010000 */
[----:B------:R-:W4:Y:S01]  /*ce20*/  MUFU.EX2 R10, R89 ;  /* 0x00000059000a7308 */ /* 0x000f220000000800 */
[----:B------:R-:W-:-:S01]  /*ce30*/  FFMA.FTZ R64, R2, R65, -R54 ;  /* 0x0000004102407223 */ /* 0x000fc20000010836 */
[----:B------:R-:W-:Y:S01]  /*ce40*/  F2FP.SATFINITE.E4M3.F32.PACK_AB_MERGE_C R151, R12, R11, R151 ;  /* 0x0000000b0c97723e */ /* 0x000fe20004807097 */
[----:B---3--:R-:W-:-:S05]  /*ce50*/  FADD.FTZ R11, R59, R4 ;  /* 0x000000043b0b7221 */ /* 0x008fca0000010000 */
[----:B------:R-:W3:Y:S01]  /*ce60*/  MUFU.EX2 R43, R43 ;  /* 0x0000002b002b7308 */ /* 0x000ee20000000800 */
[----:B-1----:R-:W-:-:S01]  /*ce70*/  FADD.FTZ R5, R33, R62 ;  /* 0x0000003e21057221 */ /* 0x002fc20000010000 */
[----:B------:R-:W-:Y:S01]  /*ce80*/  FFMA.FTZ R45, R2, R91, -R54 ;  /* 0x0000005b022d7223 */ /* 0x000fe20000010836 */
[----:B------:R-:W-:-:S05]  /*ce90*/  FADD.FTZ R12, R34, R11 ;  /* 0x0000000b220c7221 */ /* 0x000fca0000010000 */
[----:B------:R-:W1:Y:S01]  /*cea0*/  MUFU.EX2 R41, R41 ;  /* 0x0000002900297308 */ /* 0x000e620000000800 */
[----:B--2---:R-:W-:-:S01]  /*ceb0*/  FADD.FTZ R5, R58, R5 ;  /* 0x000000053a057221 */ /* 0x004fc20000010000 */
[----:B------:R-:W-:Y:S01]  /*cec0*/  FFMA.FTZ R66, R2, R69, -R54 ;  /* 0x0000004502427223 */ /* 0x000fe20000010836 */
[C---:B0-----:R-:W-:Y:S01]  /*ced0*/  F2FP.SATFINITE.E4M3.F32.PACK_AB_MERGE_C R141, R85.reuse, R34, RZ ;  /* 0x00000022558d723e */ /* 0x041fe200048070ff */
[----:B------:R-:W-:-:S04]  /*cee0*/  FADD.FTZ R85, R85, R12 ;  /* 0x0000000c55557221 */ /* 0x000fc80000010000 */
[----:B------:R-:W0:Y:S01]  /*cef0*/  MUFU.EX2 R64, R64 ;  /* 0x0000004000407308 */ /* 0x000e220000000800 */
[----:B----4-:R-:W-:-:S01]  /*cf00*/  FADD.FTZ R12, R10, R5 ;  /* 0x000000050a0c7221 */ /* 0x010fc20000010000 */
[----:B------:R-:W-:Y:S01]  /*cf10*/  FFMA.FTZ R123, R2, R123, -R54 ;  /* 0x0000007b027b7223 */ /* 0x000fe20000010836 */
[----:B------:R-:W-:-:S05]  /*cf20*/  F2FP.SATFINITE.E4M3.F32.PACK_AB_MERGE_C R148, R83, R52, RZ ;  /* 0x000000345394723e */ /* 0x000fca00048070ff */
[----:B------:R-:W2:Y:S01]  /*cf30*/  MUFU.EX2 R45, R45 ;  /* 0x0000002d002d7308 */ /* 0x000ea20000000800 */
[----:B---3--:R-:W-:-:S01]  /*cf40*/  FADD.FTZ R12, R43, R12 ;  /* 0x0000000c2b0c7221 */ /* 0x008fc20000010000 */
[C-C-:B------:R-:W-:Y:S01]  /*cf50*/  FFMA.FTZ R73, R2.reuse, R73, -R54.reuse ;  /* 0x0000004902497223 */ /* 0x140fe20000010836 */
[----:B------:R-:W-:-:S05]  /*cf60*/  FFMA.FTZ R93, R2, R93, -R54 ;  /* 0x0000005d025d7223 */ /* 0x000fca0000010836 */
[----:B------:R-:W3:Y:S01]  /*cf70*/  MUFU.EX2 R66, R66 ;  /* 0x0000004200427308 */ /* 0x000ee20000000800 */
[----:B------:R-:W-:Y:S01]  /*cf80*/  F2FP.SATFINITE.E4M3.F32.PACK_AB_MERGE_C R148, R46, R9, R148 ;  /* 0x000000092e94723e */ /* 0x000fe20004807094 */
[----:B-1----:R-:W-:Y:S01]  /*cf90*/  FADD.FTZ R5, R41, R12 ;  /* 0x0000000c29057221 */ /* 0x002fe20000010000 */
[----:B------:R-:W1:Y:S01]  /*cfa0*/  @P0 LDC R9, c[0x0][0x44c] ;  /* 0x00011300ff090b82 */ /* 0x000e620000000800 */
[----:B------:R-:W-:-:S04]  /*cfb0*/  FFMA.FTZ R77, R2, R77, -R54 ;  /* 0x0000004d024d7223 */ /* 0x000fc80000010836 */
[----:B------:R-:W4:Y:S01]  /*cfc0*/  MUFU.EX2 R8, R123 ;  /* 0x0000007b00087308 */ /* 0x000f220000000800 */
[----:B------:R-:W-:-:S01]  /*cfd0*/  FFMA.FTZ R63, R2, R101, -R111 ;  /* 0x00000065023f7223 */ /* 0x000fc2000001086f */
[----:B------:R-:W-:Y:S01]  /*cfe0*/  FFMA.FTZ R32, R2, R71, -R111 ;  /* 0x0000004702207223 */ /* 0x000fe2000001086f */
[----:B0-----:R-:W-:-:S01]  /*cff0*/  FADD.FTZ R12, R64, R5 ;  /* 0x00000005400c7221 */ /* 0x001fc20000010000 */
[----:B------:R-:W-:Y:S01]  /*d000*/  FFMA.FTZ R71, R2, R79, -R111 ;  /* 0x0000004f02477223 */ /* 0x000fe2000001086f */
[----:B------:R-:W-:-:S03]  /*d010*/  F2FP.SATFINITE.E4M3.F32.PACK_AB_MERGE_C R145, R20, R15, R145 ;  /* 0x0000000f1491723e */ /* 0x000fc60004807091 */
[----:B------:R-:W0:Y:S01]  /*d020*/  MUFU.EX2 R13, R73 ;  /* 0x00000049000d7308 */ /* 0x000e220000000800 */
[----:B------:R-:W-:-:S01]  /*d030*/  FFMA.FTZ R44, R2, R109, -R111 ;  /* 0x0000006d022c7223 */ /* 0x000fc2000001086f */
[C-C-:B------:R-:W-:Y:S01]  /*d040*/  FFMA.FTZ R79, R2.reuse, R87, -R111.reuse ;  /* 0x00000057024f7223 */ /* 0x140fe2000001086f */
[----:B------:R-:W5:Y:S01]  /*d050*/  @P0 LDC R15, c[0x0][0x450] ;  /* 0x00011400ff0f0b82 */ /* 0x000f620000000800 */
[----:B------:R-:W-:-:S01]  /*d060*/  FFMA.FTZ R38, R2, R99, -R111 ;  /* 0x0000006302267223 */ /* 0x000fc2000001086f */
[----:B--2---:R-:W-:-:S03]  /*d070*/  FADD.FTZ R5, R45, R12 ;  /* 0x0000000c2d057221 */ /* 0x004fc60000010000 */
[----:B------:R-:W-:Y:S01]  /*d080*/  MUFU.EX2 R93, R93 ;  /* 0x0000005d005d7308 */ /* 0x000fe20000000800 */
[----:B------:R-:W-:-:S01]  /*d090*/  FFMA.FTZ R42, R2, R107, -R111 ;  /* 0x0000006b022a7223 */ /* 0x000fc2000001086f */
[----:B---3--:R-:W-:-:S06]  /*d0a0*/  FADD.FTZ R5, R66, R5 ;  /* 0x0000000542057221 */ /* 0x008fcc0000010000 */
[----:B------:R-:W2:Y:S01]  /*d0b0*/  MUFU.EX2 R4, R77 ;  /* 0x0000004d00047308 */ /* 0x000ea20000000800 */
[----:B----4-:R-:W-:-:S07]  /*d0c0*/  FADD.FTZ R12, R8, R5 ;  /* 0x00000005080c7221 */ /* 0x010fce0000010000 */
[----:B------:R-:W-:Y:S08]  /*d0d0*/  MUFU.EX2 R63, R63 ;  /* 0x0000003f003f7308 */ /* 0x000ff00000000800 */
[----:B------:R-:W3:Y:S08]  /*d0e0*/  MUFU.EX2 R32, R32 ;  /* 0x0000002000207308 */ /* 0x000ef00000000800 */
[----:B------:R-:W-:Y:S08]  /*d0f0*/  MUFU.EX2 R44, R44 ;  /* 0x0000002c002c7308 */ /* 0x000ff00000000800 */
[----:B------:R-:W4:Y:S01]  /*d100*/  MUFU.EX2 R79, R79 ;  /* 0x0000004f004f7308 */ /* 0x000f220000000800 */
[----:B0-----:R-:W-:-:S07]  /*d110*/  FADD.FTZ R12, R13, R12 ;  /* 0x0000000c0d0c7221 */ /* 0x001fce0000010000 */
[----:B------:R-:W-:Y:S08]  /*d120*/  MUFU.EX2 R38, R38 ;  /* 0x0000002600267308 */ /* 0x000ff00000000800 */
[----:B------:R-:W0:Y:S01]  /*d130*/  MUFU.EX2 R97, R97 ;  /* 0x0000006100617308 */ /* 0x000e220000000800 */
[----:B------:R-:W-:-:S07]  /*d140*/  FFMA.FTZ R40, R2, R105, -R111 ;  /* 0x0000006902287223 */ /* 0x000fce000001086f */
[----:B------:R-:W-:Y:S01]  /*d150*/  MUFU.EX2 R42, R42 ;  /* 0x0000002a002a7308 */ /* 0x000fe20000000800 */
[----:B--2---:R-:W-:-:S07]  /*d160*/  F2FP.SATFINITE.E4M3.F32.PACK_AB_MERGE_C R136, R4, R93, RZ ;  /* 0x0000005d0488723e */ /* 0x004fce00048070ff */
[----:B------:R-:W2:Y:S01]  /*d170*/  MUFU.EX2 R75, R75 ;  /* 0x0000004b004b7308 */ /* 0x000ea20000000800 */
[----:B------:R-:W-:-:S01]  /*d180*/  FFMA.FTZ R36, R2, R103, -R111 ;  /* 0x0000006702247223 */ /* 0x000fc2000001086f */
[----:B------:R-:W-:Y:S01]  /*d190*/  FADD.FTZ R93, R93, R12 ;  /* 0x0000000c5d5d7221 */ /* 0x000fe20000010000 */
[----:B-1----:R-:W-:Y:S01]  /*d1a0*/  @P0 IMAD.HI.U32 R12, R94, R9, RZ ;  /* 0x000000095e0c0227 */ /* 0x002fe200078e00ff */
[----:B---3--:R-:W-:Y:S02]  /*d1b0*/  F2FP.SATFINITE.E4M3.F32.PACK_AB_MERGE_C R143, R32, R63, RZ ;  /* 0x0000003f208f723e */ /* 0x008fe400048070ff */
[----:B----4-:R-:W-:Y:S01]  /*d1c0*/  F2FP.SATFINITE.E4M3.F32.PACK_AB_MERGE_C R9, R79, R44, RZ ;  /* 0x0000002c4f09723e */ /* 0x010fe200048070ff */
[----:B------:R-:W-:Y:S01]  /*d1d0*/  IMAD.MOV.U32 R11, RZ, RZ, R94 ;  /* 0x000000ffff0b7224 */ /* 0x000fe200078e005e */
[----:B------:R-:W-:Y:S01]  /*d1e0*/  MUFU.EX2 R40, R40 ;  /* 0x0000002800287308 */ /* 0x000fe20000000800 */
[----:B0-----:R-:W-:Y:S01]  /*d1f0*/  F2FP.SATFINITE.E4M3.F32.PACK_AB_MERGE_C R143, R97, R38, R143 ;  /* 0x00000026618f723e */ /* 0x001fe2000480708f */
[----:B------:R-:W-:Y:S01]  /*d200*/  FADD.FTZ R38, R38, R85 ;  /* 0x0000005526267221 */ /* 0x000fe20000010000 */
[----:B-----5:R-:W-:-:S05]  /*d210*/  @P0 SHF.R.U32.HI R11, RZ, R15, R12 ;  /* 0x0000000fff0b0219 */ /* 0x020fca000001160c */
[----:B------:R-:W0:Y:S01]  /*d220*/  MUFU.EX2 R71, R71 ;  /* 0x0000004700477308 */ /* 0x000e220000000800 */
[----:B--2---:R-:W-:Y:S01]  /*d230*/  F2FP.SATFINITE.E4M3.F32.PACK_AB_MERGE_C R139, R75, R42, R9 ;  /* 0x0000002a4b8b723e */ /* 0x004fe20004807009 */
[----:B------:R-:W-:Y:S01]  /*d240*/  FADD.FTZ R38, R97, R38 ;  /* 0x0000002661267221 */ /* 0x000fe20000010000 */
[----:B------:R-:W-:-:S05]  /*d250*/  IADD3 R9, R11, R90, -R92 ;  /* 0x0000005a0b097210 */ /* 0x000fca0007ffe85c */
[----:B------:R-:W1:Y:S01]  /*d260*/  MUFU.EX2 R36, R36 ;  /* 0x0000002400247308 */ /* 0x000e620000000800 */
[----:B------:R-:W-:Y:S01]  /*d270*/  SHF.R.S32.HI R12, RZ, 0x1f, R9 ;  /* 0x0000001fff0c7819 */ /* 0x000fe20000011409 */
[----:B------:R-:W-:-:S06]  /*d280*/  FADD.FTZ R63, R63, R38 ;  /* 0x000000263f3f7221 */ /* 0x000fcc0000010000 */
[----:B------:R-:W2:Y:S01]  /*d290*/  MUFU.EX2 R67, R67 ;  /* 0x0000004300437308 */ /* 0x000ea20000000800 */
[----:B------:R-:W-:-:S01]  /*d2a0*/  FFMA.FTZ R125, R2, R125, -R54 ;  /* 0x0000007d027d7223 */ /* 0x000fc20000010836 */
[----:B------:R-:W-:Y:S01]  /*d2b0*/  LEA.HI R12, R12, R9, RZ, 0x7 ;  /* 0x000000090c0c7211 */ /* 0x000fe200078f38ff */
[----:B------:R-:W-:-:S01]  /*d2c0*/  FADD.FTZ R63, R32, R63 ;  /* 0x0000003f203f7221 */ /* 0x000fc20000010000 */
[C-C-:B------:R-:W-:Y:S01]  /*d2d0*/  FFMA.FTZ R81, R2.reuse, R81, -R54.reuse ;  /* 0x0000005102517223 */ /* 0x140fe20000010836 */
[----:B------:R-:W-:-:S01]  /*d2e0*/  FFMA.FTZ R95, R2, R95, -R54 ;  /* 0x0000005f025f7223 */ /* 0x000fc20000010836 */
[----:B0-----:R-:W-:Y:S01]  /*d2f0*/  F2FP.SATFINITE.E4M3.F32.PACK_AB_MERGE_C R137, R71, R40, RZ ;  /* 0x000000284789723e */ /* 0x001fe200048070ff */
[----:B------:R-:W-:-:S01]  /*d300*/  FFMA.FTZ R54, R2, R127, -R54 ;  /* 0x0000007f02367223 */ /* 0x000fc20000010836 */
[----:B------:R-:W0:Y:S01]  /*d310*/  MUFU.EX2 R125, R125 ;  /* 0x0000007d007d7308 */ /* 0x000e220000000800 */
[----:B------:R-:W-:Y:S01]  /*d320*/  SHF.R.S32.HI R12, RZ, 0x7, R12 ;  /* 0x00000007ff0c7819 */ /* 0x000fe2000001140c */
[----:B-1----:R-:W-:Y:S01]  /*d330*/  FADD.FTZ R14, R36, R63 ;  /* 0x0000003f240e7221 */ /* 0x002fe20000010000 */
[----:B------:R-:W-:-:S02]  /*d340*/  F2FP.SATFINITE.E4M3.F32.PACK_AB_MERGE_C R140, R43, R10, RZ ;  /* 0x0000000a2b8c723e */ /* 0x000fc400048070ff */
[----:B------:R-:W-:Y:S02]  /*d350*/  F2FP.SATFINITE.E4M3.F32.PACK_AB_MERGE_C R136, R13, R8, R136 ;  /* 0x000000080d88723e */ /* 0x000fe40004807088 */
[----:B------:R-:W-:Y:S01]  /*d360*/  VIMNMX R13, RZ, R12, !PT ;  /* 0x0000000cff0d7248 */ /* 0x000fe20007fe0100 */
[----:B------:R-:W1:Y:S01]  /*d370*/  MUFU.EX2 R10, R81 ;  /* 0x00000051000a7308 */ /* 0x000e620000000800 */
[C---:B--2---:R-:W-:Y:S01]  /*d380*/  F2FP.SATFINITE.E4M3.F32.PACK_AB_MERGE_C R137, R67.reuse, R36, R137 ;  /* 0x000000244389723e */ /* 0x044fe20004807089 */
[----:B------:R-:W-:Y:S01]  /*d390*/  FADD.FTZ R67, R67, R14 ;  /* 0x0000000e43437221 */ /* 0x000fe20000010000 */
[----:B------:R-:W-:Y:S01]  /*d3a0*/  VIADD R14, R88, 0xfffffffe ;  /* 0xfffffffe580e7836 */ /* 0x000fe20000000000 */
[----:B------:R2:W-:Y:S02]  /*d3b0*/  STL [R1+0x18], R13 ;  /* 0x0000180d01007387 */ /* 0x0005e40000100800 */
[----:B------:R-:W-:-:S02]  /*d3c0*/  FADD.FTZ R40, R40, R67 ;  /* 0x0000004328287221 */ /* 0x000fc40000010000 */
[----:B------:R-:W3:Y:S01]  /*d3d0*/  MUFU.EX2 R95, R95 ;  /* 0x0000005f005f7308 */ /* 0x000ee20000000800 */
[----:B------:R-:W-:-:S01]  /*d3e0*/  FADD.FTZ R4, R4, R93 ;  /* 0x0000005d04047221 */ /* 0x000fc20000010000 */
[----:B------:R-:W-:-:S06]  /*d3f0*/  FADD.FTZ R71, R71, R40 ;  /* 0x0000002847477221 */ /* 0x000fcc0000010000 */
[----:B------:R-:W4:Y:S01]  /*d400*/  MUFU.EX2 R54, R54 ;  /* 0x0000003600367308 */ /* 0x000f220000000800 */
[----:B------:R-:W-:Y:S01]  /*d410*/  ISETP.GE.AND P2, PT, R14, R13, PT ;  /* 0x0000000d0e00720c */ /* 0x000fe20003f46270 */
[----:B------:R-:W-:Y:S01]  /*d420*/  FADD.FTZ R8, R42, R71 ;  /* 0x000000472a087221 */ /* 0x000fe20000010000 */
[----:B0-----:R-:W-:-:S03]  /*d430*/  FADD.FTZ R5, R125, R4 ;  /* 0x000000047d057221 */ /* 0x001fc60000010000 */
[----:B------:R-:W-:Y:S01]  /*d440*/  FADD.FTZ R75, R75, R8 ;  /* 0x000000084b4b7221 */ /* 0x000fe20000010000 */
[----:B-1----:R-:W-:-:S01]  /*d450*/  FADD.FTZ R4, R10, R5 ;  /* 0x000000050a047221 */ /* 0x002fc20000010000 */
[----:B------:R-:W-:Y:S01]  /*d460*/  F2FP.SATFINITE.E4M3.F32.PACK_AB_MERGE_C R35, R60, R35, RZ ;  /* 0x000000233c23723e */ /* 0x000fe200048070ff */
[----:B------:R-:W-:Y:S01]  /*d470*/  BSSY B0, `(.L_x_2026) ;  /* 0x000029c000007945 */ /* 0x000fe20003800000 */
[----:B------:R-:W-:Y:S01]  /*d480*/  F2FP.SATFINITE.E4M3.F32.PACK_AB_MERGE_C R142, R66, R45, RZ ;  /* 0x0000002d428e723e */ /* 0x000fe200048070ff */
[----:B------:R-:W-:Y:S01]  /*d490*/  FADD.FTZ R44, R44, R75 ;  /* 0x0000004b2c2c7221 */ /* 0x000fe20000010000 */
[----:B---3--:R-:W-:-:S01]  /*d4a0*/  FADD.FTZ R5, R95, R4 ;  /* 0x000000045f057221 */ /* 0x008fc20000010000 */
[----:B----4-:R-:W-:Y:S02]  /*d4b0*/  F2FP.SATFINITE.E4M3.F32.PACK_AB_MERGE_C R8, R54, R95, RZ ;  /* 0x0000005f3608723e */ /* 0x010fe400048070ff */
[----:B------:R-:W-:-:S01]  /*d4c0*/  FADD.FTZ R4, R79, R44 ;  /* 0x0000002c4f047221 */ /* 0x000fc20000010000 */
[----:B------:R-:W-:Y:S01]  /*d4d0*/  F2FP.SATFINITE.E4M3.F32.PACK_AB_MERGE_C R147, R51, R26, R147 ;  /* 0x0000001a3393723e */ /* 0x000fe20004807093 */
[----:B------:R-:W-:-:S01]  /*d4e0*/  FADD.FTZ R5, R54, R5 ;  /* 0x0000000536057221 */ /* 0x000fc20000010000 */
[----:B------:R-:W-:-:S02]  /*d4f0*/  F2FP.SATFINITE.E4M3.F32.PACK_AB_MERGE_C R138, R10, R125, R8 ;  /* 0x0000007d0a8a723e */ /* 0x000fc40004807008 */
[----:B------:R-:W-:Y:S02]  /*d500*/  CS2R R134, SRZ ;  /* 0x0000000000867805 */ /* 0x000fe4000001ff00 */
[----:B------:R-:W-:Y:S02]  /*d510*/  F2FP.SATFINITE.E4M3.F32.PACK_AB_MERGE_C R141, R59, R30, R141 ;  /* 0x0000001e3b8d723e */ /* 0x000fe4000480708d */
[----:B------:R-:W-:Y:S02]  /*d520*/  CS2R R132, SRZ ;  /* 0x0000000000847805 */ /* 0x000fe4000001ff00 */
[----:B------:R-:W-:Y:S02]  /*d530*/  F2FP.SATFINITE.E4M3.F32.PACK_AB_MERGE_C R150, R48, R25, R150 ;  /* 0x000000193096723e */ /* 0x000fe40004807096 */
[----:B------:R-:W-:Y:S02]  /*d540*/  CS2R R130, SRZ ;  /* 0x0000000000827805 */ /* 0x000fe4000001ff00 */
        /* <DEDUP_REMOVED lines=25> */
[----:B--2---:R-:W-:Y:S06]  /*d6e0*/  @!P2 BRA `(.L_x_2027) ;  /* 0x0000002400d0a947 */ /* 0x004fec0003800000 */
[----:B------:R-:W-:Y:S01]  /*d6f0*/  BSSY B1, `(.L_x_2027) ;  /* 0x0000273000017945 */ /* 0x000fe20003800000 */
[----:B------:R-:W-:Y:S02]  /*d700*/  IMAD.MOV.U32 R8, RZ, RZ, R0 ;  /* 0x000000ffff087224 */ /* 0x000fe400078e0000 */
[----:B------:R-:W-:Y:S02]  /*d710*/  IMAD.MOV.U32 R9, RZ, RZ, R3 ;  /* 0x000000ffff097224 */ /* 0x000fe400078e0003 */
[----:B------:R-:W-:Y:S02]  /*d720*/  IMAD.MOV.U32 R11, RZ, RZ, R152 ;  /* 0x000000ffff0b7224 */ /* 0x000fe400078e0098 */
[----:B------:R-:W-:Y:S02]  /*d730*/  IMAD.MOV.U32 R10, RZ, RZ, R18 ;  /* 0x000000ffff0a7224 */ /* 0x000fe400078e0012 */
[----:B------:R-:W-:-:S07]  /*d740*/  IMAD.MOV.U32 R135, RZ, RZ, RZ ;  /* 0x000000ffff877224 */ /* 0x000fce00078e00ff */
.L_x_2039:
[----:B------:R-:W-:-:S04]  /*d750*/  ISETP.NE.AND P2, PT, R10, 0x1, PT ;  /* 0x000000010a00780c */ /* 0x000fc80003f45270 */
[----:B------:R-:W-:-:S04]  /*d760*/  SEL R152, RZ, 0x1, P2 ;  /* 0x00000001ff987807 */ /* 0x000fc80001000000 */
[----:B------:R-:W-:Y:S01]  /*d770*/  LOP3.LUT R152, R11, R152, RZ, 0x3c, !PT ;  /* 0x000000980b987212 */ /* 0x000fe200078e3cff */
[----:B------:R-:W-:Y:S06]  /*d780*/  @!P1 BRA `(.L_x_2028) ;  /* 0x0000000000049947 */ /* 0x000fec0003800000 */
[----:B------:R-:W-:Y:S01]  /*d790*/  BPT.TRAP 0x1 ;  /* 0x000000040000795c */ /* 0x000fe20000300000 */
.L_x_2028:
        /* <DEDUP_REMOVED lines=8> */
.L_x_2029:
[----:B------:R-:W-:Y:S01]  /*d820*/  BSSY B2, `(.L_x_2030) ;  /* 0x0000006000027945 */ /* 0x000fe20003800000 */
[----:B------:R-:W-:Y:S02]  /*d830*/  IMAD R24, R18, 0x300, R21 ;  /* 0x0000030012187824 */ /* 0x000fe400078e0215 */
[----:B------:R-:W-:Y:S01]  /*d840*/  IMAD.MOV.U32 R25, RZ, RZ, -0x3ffffff0 ;  /* 0xc0000010ff197424 */ /* 0x000fe200078e00ff */
[----:B-1----:R-:W-:Y:S06]  /*d850*/  @P2 BRA `(.L_x_2031) ;  /* 0x0000000000082947 */ /* 0x002fec0003800000 */
[----:B------:R-:W1:Y:S02]  /*d860*/  SYNCS.PHASECHK.TRANS64.TRYWAIT P2, [R15+URZ+0x19c30], R0 ;  /* 0x019c30000f0075a7 */ /* 0x000e64000804017f */
[----:B-1----:R-:W-:Y:S05]  /*d870*/  @!P2 BRA `(.L_x_2032) ;  /* 0x000000e00074a947 */ /* 0x002fea0003800000 */
.L_x_2031:
[----:B------:R-:W-:Y:S05]  /*d880*/  BSYNC B2 ;  /* 0x0000000000027941 */ /* 0x000fea0003800000 */
.L_x_2030:
[C---:B------:R-:W-:Y:S01]  /*d890*/  VIADD R12, R24.reuse, 0x100 ;  /* 0x00000100180c7836 */ /* 0x040fe20000000000 */
[C---:B------:R-:W-:Y:S01]  /*d8a0*/  R2UR UR6, R24.reuse ;  /* 0x00000000180672ca */ /* 0x040fe200000e0000 */
[----:B------:R-:W-:Y:S01]  /*d8b0*/  IMAD.MOV.U32 R13, RZ, RZ, -0x3ffffff0 ;  /* 0xc0000010ff0d7424 */ /* 0x000fe200078e00ff */
[----:B------:R-:W-:Y:S01]  /*d8c0*/  R2UR UR7, R25 ;  /* 0x00000000190772ca */ /* 0x000fe200000e0000 */
[----:B------:R-:W-:Y:S01]  /*d8d0*/  VIADD R24, R24, 0x200 ;  /* 0x0000020018187836 */ /* 0x000fe20000000000 */
[----:B------:R-:W-:Y:S02]  /*d8e0*/  R2UR UR10, R12 ;  /* 0x000000000c0a72ca */ /* 0x000fe400000e0000 */
[----:B------:R-:W-:Y:S02]  /*d8f0*/  R2UR UR11, R13 ;  /* 0x000000000d0b72ca */ /* 0x000fe400000e0000 */
[----:B------:R-:W2:Y:S01]  /*d900*/  LDL.64 R12, [R1] ;  /* 0x00000000010c7983 */ /* 0x000ea20000100a00 */
[----:B------:R-:W-:Y:S01]  /*d910*/  R2UR UR4, R6 ;  /* 0x00000000060472ca */ /* 0x000fe200000e0000 */
[----:B------:R-:W-:Y:S01]  /*d920*/  IMAD.MOV.U32 R25, RZ, RZ, -0x3ffffff0 ;  /* 0xc0000010ff197424 */ /* 0x000fe200078e00ff */
[----:B------:R-:W-:-:S02]  /*d930*/  R2UR UR5, R7 ;  /* 0x00000000070572ca */ /* 0x000fc400000e0000 */
[----:B------:R-:W-:Y:S02]  /*d940*/  R2UR UR14, R24 ;  /* 0x00000000180e72ca */ /* 0x000fe400000e0000 */
[----:B------:R-:W-:Y:S02]  /*d950*/  R2UR UR15, R25 ;  /* 0x00000000190f72ca */ /* 0x000fe400000e0000 */
[----:B------:R-:W-:-:S07]  /*d960*/  WARPGROUP.ARRIVE ;  /* 0x00000000000079c5 */ /* 0x000fce0000000000 */
[----:B------:R-:W-:Y:S01]  /*d970*/  QGMMA.64x128x32.F32.E4M3.E4M3 R24, gdesc[UR4], RZ, !UPT, gsb0 ;  /* 0x01e00000041879f3 */ /* 0x000fe2000c0008ff */
[----:B------:R-:W-:Y:S02]  /*d980*/  R2UR UR12, R156 ;  /* 0x000000009c0c72ca */ /* 0x000fe400000e0000 */
[----:B------:R-:W-:Y:S01]  /*d990*/  R2UR UR13, R157 ;  /* 0x000000009d0d72ca */ /* 0x000fe200000e0000 */
[----:B------:R-:W-:Y:S02]  /*d9a0*/  WARPGROUP.DEPBAR.LE gsb0, 0x0 ;  /* 0x00008000000079c5 */ /* 0x000fe40000010000 */
[----:B------:R-:W-:Y:S01]  /*d9b0*/  WARPGROUP.ARRIVE ;  /* 0x00000000000079c5 */ /* 0x000fe20000000000 */
[----:B--2---:R-:W-:Y:S02]  /*d9c0*/  R2UR UR8, R12 ;  /* 0x000000000c0872ca */ /* 0x004fe400000e0000 */
[----:B------:R-:W-:-:S13]  /*d9d0*/  R2UR UR9, R13 ;  /* 0x000000000d0972ca */ /* 0x000fda00000e0000 */
[----:B------:R-:W-:Y:S03]  /*d9e0*/  QGMMA.64x128x32.F32.E4M3.E4M3 R24, gdesc[UR8], R24, gsb0 ;  /* 0x01e00000081879f3 */ /* 0x000fe60008000818 */
[----:B------:R-:W-:Y:S02]  /*d9f0*/  WARPGROUP.DEPBAR.LE gsb0, 0x0 ;  /* 0x00008000000079c5 */ /* 0x000fe40000010000 */
[----:B------:R-:W-:-:S07]  /*da00*/  WARPGROUP.ARRIVE ;  /* 0x00000000000079c5 */ /* 0x000fce0000000000 */
[----:B------:R-:W-:Y:S03]  /*da10*/  QGMMA.64x128x32.F32.E4M3.E4M3 R24, gdesc[UR12], R24, gsb0 ;  /* 0x01e000000c1879f3 */ /* 0x000fe60008000818 */
[----:B------:R-:W-:Y:S02]  /*da20*/  WARPGROUP.DEPBAR.LE gsb0, 0x0 ;  /* 0x00008000000079c5 */ /* 0x000fe40000010000 */
[----:B------:R-:W-:Y:S05]  /*da30*/  @!P1 BRA `(.L_x_2033) ;  /* 0x0000000000049947 */ /* 0x000fea0003800000 */
[----:B------:R-:W-:Y:S01]  /*da40*/  BPT.TRAP 0x1 ;  /* 0x000000040000795c */ /* 0x000fe20000300000 */
.L_x_2033:
[----:B01----:R-:W-:Y:S01]  /*da50*/  SHF.L.U32 R0, R11, 0x1f, RZ ;  /* 0x0000001f0b007819 */ /* 0x003fe200000006ff */
[----:B------:R-:W-:-:S04]  /*da60*/  IMAD R20, R10, 0x8, R16 ;  /* 0x000000080a147824 */ /* 0x000fc800078e0210 */
[----:B------:R0:W1:Y:S01]  /*da70*/  SYNCS.PHASECHK.TRANS64.TRYWAIT P2, [R20+URZ+0x19c50], R0 ;  /* 0x019c5000140075a7 */ /* 0x000062000804017f */
[----:B------:R-:W-:Y:S05]  /*da80*/  @!P1 BRA `(.L_x_2034) ;  /* 0x0000000000049947 */ /* 0x000fea0003800000 */
[----:B------:R-:W-:Y:S01]  /*da90*/  BPT.TRAP 0x1 ;  /* 0x000000040000795c */ /* 0x000fe20000300000 */
.L_x_2034:
[----:B------:R-:W-:Y:S04]  /*daa0*/  BSSY B2, `(.L_x_2035) ;  /* 0x0000004000027945 */ /* 0x000fe80003800000 */
[----:B-1----:R-:W-:Y:S05]  /*dab0*/  @P2 BRA `(.L_x_2036) ;  /* 0x0000000000082947 */ /* 0x002fea0003800000 */
[----:B------:R-:W1:Y:S02]  /*dac0*/  SYNCS.PHASECHK.TRANS64.TRYWAIT P2, [R20+URZ+0x19c50], R0 ;  /* 0x019c5000140075a7 */ /* 0x000e64000804017f */
[----:B-1----:R-:W-:Y:S05]  /*dad0*/  @!P2 BRA `(.L_x_2037) ;  /* 0x000000dc00f0a947 */ /* 0x002fea0003800000 */
.L_x_2036:
[----:B------:R-:W-:Y:S05]  /*dae0*/  BSYNC B2 ;  /* 0x0000000000027941 */ /* 0x000fea0003800000 */
.L_x_2035:
[----:B01----:R-:W-:Y:S01]  /*daf0*/  VIADD R0, R16, 0x3000 ;  /* 0x0000300010007836 */ /* 0x003fe20000000000 */
[----:B------:R-:W-:Y:S01]  /*db00*/  WARPGROUP.ARRIVE ;  /* 0x00000000000079c5 */ /* 0x000fe20000000000 */
[----:B------:R-:W-:Y:S01]  /*db10*/  IMAD.MOV.U32 R11, RZ, RZ, 0x40000040 ;  /* 0x40000040ff0b7424 */ /* 0x000fe200078e00ff */
[----:B------:R-:W0:Y:S02]  /*db20*/  @P0 LDC R3, c[0x0][0x450] ;  /* 0x00011400ff030b82 */ /* 0x000e240000000800 */
[----:B------:R-:W-:Y:S02]  /*db30*/  SHF.R.U32.HI R0, RZ, 0x4, R0 ;  /* 0x00000004ff007819 */ /* 0x000fe40000011600 */
[----:B------:R-:W-:Y:S02]  /*db40*/  R2UR UR7, R11 ;  /* 0x000000000b0772ca */ /* 0x000fe400000e0000 */
[----:B------:R-:W-:-:S04]  /*db50*/  LOP3.LUT R0, R0, 0x3fff, RZ, 0xc0, !PT ;  /* 0x00003fff00007812 */ /* 0x000fc800078ec0ff */
[----:B------:R-:W-:-:S05]  /*db60*/  LOP3.LUT R0, R0, 0x10000, RZ, 0xfc, !PT ;  /* 0x0001000000007812 */ /* 0x000fca00078efcff */
[----:B------:R-:W-:Y:S02]  /*db70*/  IMAD R10, R10, 0x300, R0 ;  /* 0x000003000a0a7824 */ /* 0x000fe400078e0200 */
[----:B------:R-:W-:Y:S01]  /*db80*/  IMAD.MOV.U32 R13, RZ, RZ, 0x40000040 ;  /* 0x40000040ff0d7424 */ /* 0x000fe200078e00ff */
[----:B------:R-:W1:Y:S02]  /*db90*/  @P0 LDC R0, c[0x0][0x44c] ;  /* 0x00011300ff000b82 */ /* 0x000e640000000800 */
[----:B------:R-:W-:-:S13]  /*dba0*/  R2UR UR6, R10 ;  /* 0x000000000a0672ca */ /* 0x000fda00000e0000 */
[----:B------:R-:W-:Y:S01]  /*dbb0*/  QGMMA.64x96x32.F32.E4M3.E4M3 R88, R148, gdesc[UR4], R88, gsb0 ;  /* 0x0160000494587df3 */ /* 0x000fe20008000858 */
[----:B------:R-:W-:Y:S01]  /*dbc0*/  VIADD R12, R10, 0x2 ;  /* 0x000000020a0c7836 */ /* 0x000fe20000000000 */
[----:B------:R-:W-:-:S04]  /*dbd0*/  R2UR UR7, R13 ;  /* 0x000000000d0772ca */ /* 0x000fc800000e0000 */
[----:B------:R-:W-:Y:S01]  /*dbe0*/  R2UR UR6, R12 ;  /* 0x000000000c0672ca */ /* 0x000fe200000e0000 */
[----:B------:R-:W-:Y:S02]  /*dbf0*/  WARPGROUP.DEPBAR.LE gsb0, 0x0 ;  /* 0x00008000000079c5 */ /* 0x000fe40000010000 */
[----:B------:R-:W-:Y:S01]  /*dc00*/  WARPGROUP.ARRIVE ;  /* 0x00000000000079c5 */ /* 0x000fe20000000000 */
[----:B------:R-:W2:Y:S04]  /*dc10*/  LDL R148, [R1+0x44] ;  /* 0x0000440001947983 */ /* 0x000ea80000100800 */
[----:B------:R-:W3:Y:S05]  /*dc20*/  LDL R149, [R1+0x40] ;  /* 0x0000400001957983 */ /* 0x000eea0000100800 */
[----:B------:R-:W-:Y:S01]  /*dc30*/  QGMMA.64x96x32.F32.E4M3.E4M3 R88, R144, gdesc[UR4], R88, gsb0 ;  /* 0x0160000490587df3 */ /* 0x000fe20008000858 */
[----:B------:R-:W4:Y:S04]  /*dc40*/  LDL R150, [R1+0x28] ;  /* 0x0000280001967983 */ /* 0x000f280000100800 */
[----:B------:R-:W4:Y:S01]  /*dc50*/  LDL R151, [R1+0x24] ;  /* 0x0000240001977983 */ /* 0x000f220000100800 */
[----:B------:R-:W-:-:S03]  /*dc60*/  WARPGROUP.DEPBAR.LE gsb0, 0x0 ;  /* 0x00008000000079c5 */ /* 0x000fc60000010000 */
[----:B------:R-:W2:Y:S01]  /*dc70*/  LDL R147, [R1+0x20] ;  /* 0x0000200001937983 */ /* 0x000ea20000100800 */
[----:B------:R-:W-:Y:S01]  /*dc80*/  VIADD R12, R10, 0x4 ;  /* 0x000000040a0c7836 */ /* 0x000fe20000000000 */
[----:B------:R-:W-:Y:S01]  /*dc90*/  WARPGROUP.ARRIVE ;  /* 0x00000000000079c5 */ /* 0x000fe20000000000 */
[----:B------:R-:W-:-:S03]  /*dca0*/  IMAD.MOV.U32 R13, RZ, RZ, 0x40000040 ;  /* 0x40000040ff0d7424 */ /* 0x000fc600078e00ff */
[----:B------:R-:W-:Y:S02]  /*dcb0*/  R2UR UR6, R12 ;  /* 0x000000000c0672ca */ /* 0x000fe400000e0000 */
[----:B------:R-:W-:-:S13]  /*dcc0*/  R2UR UR7, R13 ;  /* 0x000000000d0772ca */ /* 0x000fda00000e0000 */
[----:B------:R-:W-:Y:S03]  /*dcd0*/  QGMMA.64x96x32.F32.E4M3.E4M3 R88, R140, gdesc[UR4], R88, gsb0 ;  /* 0x016000048c587df3 */ /* 0x000fe60008000858 */
[----:B------:R-:W-:Y:S02]  /*dce0*/  WARPGROUP.DEPBAR.LE gsb0, 0x0 ;  /* 0x00008000000079c5 */ /* 0x000fe40000010000 */
[----:B------:R-:W-:Y:S01]  /*dcf0*/  WARPGROUP.ARRIVE ;  /* 0x00000000000079c5 */ /* 0x000fe20000000000 */
[----:B--2---:R-:W-:-:S04]  /*dd00*/  IMAD.IADD R11, R148, 0x1, R147 ;  /* 0x00000001940b7824 */ /* 0x004fc800078e0293 */
[----:B-1----:R-:W-:-:S05]  /*dd10*/  @P0 IMAD.HI.U32 R0, R11, R0, RZ ;  /* 0x000000000b000227 */ /* 0x002fca00078e00ff */
[----:B0-----:R-:W-:Y:S01]  /*dd20*/  @P0 SHF.R.U32.HI R11, RZ, R3, R0 ;  /* 0x00000003ff0b0219 */ /* 0x001fe20000011600 */
[----:B------:R-:W-:-:S04]  /*dd30*/  IMAD.MOV.U32 R0, RZ, RZ, -0x80 ;  /* 0xffffff80ff007424 */ /* 0x000fc800078e00ff */
[----:B------:R-:W0:Y:S01]  /*dd40*/  SHFL.IDX PT, R3, R11, RZ, 0x1c1f ;  /* 0x001c1fff0b037589 */ /* 0x000e2200000e0000 */
[----:B------:R-:W-:-:S03]  /*dd50*/  IMAD R0, R14, R0, 0x1 ;  /* 0x000000010e007424 */ /* 0x000fc600078e0200 */
[----:B------:R-:W1:Y:S01]  /*dd60*/  SHFL.IDX PT, R11, R11, 0x1, 0x1c1f ;  /* 0x003c1f000b0b7f89 */ /* 0x000e6200000e0000 */
[----:B---3--:R-:W-:-:S05]  /*dd70*/  IMAD R0, R149, -0x2, R0 ;  /* 0xfffffffe95007824 */ /* 0x008fca00078e0200 */
[----:B----4-:R-:W-:Y:S02]  /*dd80*/  IADD3 R0, -R151, R0, R150 ;  /* 0x0000000097007210 */ /* 0x010fe40007ffe196 */
[----:B------:R-:W2:Y:S03]  /*dd90*/  S2R R151, SR_TID.X ;  /* 0x0000000000977919 */ /* 0x000ea60000002100 */
[C---:B0-----:R-:W-:Y:S02]  /*dda0*/  IMAD.IADD R3, R0.reuse, 0x1, R3 ;  /* 0x0000000100037824 */ /* 0x041fe400078e0203 */
[----:B-1----:R-:W-:-:S03]  /*ddb0*/  IMAD.IADD R0, R0, 0x1, R11 ;  /* 0x0000000100007824 */ /* 0x002fc600078e020b */
[C---:B------:R-:W-:Y:S02]  /*ddc0*/  ISETP.GT.AND P2, PT, R3.reuse, RZ, PT ;  /* 0x000000ff0300720c */ /* 0x040fe40003f44270 */
[C---:B------:R-:W-:Y:S02]  /*ddd0*/  ISETP.GT.AND P3, PT, R3.reuse, 0x1, PT ;  /* 0x000000010300780c */ /* 0x040fe40003f64270 */
        /* <DEDUP_REMOVED lines=92> */
[----:B------:R-:W-:Y:S01]  /*e3a0*/  FMNMX.FTZ R3, R84, R12, !PT ;  /* 0x0000000c54037209 */ /* 0x000fe20007810000 */
[----:B------:R-:W-:Y:S01]  /*e3b0*/  VIADD R12, R10, 0x6 ;  /* 0x000000060a0c7836 */ /* 0x000fe20000000000 */
[----:B------:R-:W-:-:S02]  /*e3c0*/  ISETP.GT.AND P5, PT, R0, RZ, PT ;  /* 0x000000ff0000720c */ /* 0x000fc40003fa4270 */
[----:B------:R-:W-:Y:S02]  /*e3d0*/  FMNMX.FTZ R3, R85, R3, !PT ;  /* 0x0000000355037209 */ /* 0x000fe40007810000 */
[----:B------:R-:W-:Y:S02]  /*e3e0*/  ISETP.GT.AND P6, PT, R0, 0x1, PT ;  /* 0x000000010000780c */ /* 0x000fe40003fc4270 */
[----:B------:R-:W-:Y:S01]  /*e3f0*/  FSEL R26, R26, -INF , P5 ;  /* 0xff8000001a1a7808 */ /* 0x000fe20002800000 */
[----:B------:R-:W0:Y:S01]  /*e400*/  SHFL.BFLY PT, R13, R3, 0x2, 0x1f ;  /* 0x0c401f00030d7f89 */ /* 0x000e2200000e0000 */
[C---:B------:R-:W-:Y:S02]  /*e410*/  ISETP.GT.AND P3, PT, R0.reuse, 0x8, PT ;  /* 0x000000080000780c */ /* 0x040fe40003f64270 */
[----:B------:R-:W-:Y:S02]  /*e420*/  FSEL R27, R27, -INF , P6 ;  /* 0xff8000001b1b7808 */ /* 0x000fe40003000000 */
[----:B------:R-:W-:-:S02]  /*e430*/  ISETP.GT.AND P4, PT, R0, 0x9, PT ;  /* 0x000000090000780c */ /* 0x000fc40003f84270 */
[----:B------:R-:W-:Y:S02]  /*e440*/  FSEL R30, R30, -INF , P3 ;  /* 0xff8000001e1e7808 */ /* 0x000fe40001800000 */
[C---:B------:R-:W-:Y:S02]  /*e450*/  ISETP.GT.AND P5, PT, R0.reuse, 0x10, PT ;  /* 0x000000100000780c */ /* 0x040fe40003fa4270 */
[----:B------:R-:W-:Y:S02]  /*e460*/  FSEL R31, R31, -INF , P4 ;  /* 0xff8000001f1f7808 */ /* 0x000fe40002000000 */
[----:B------:R-:W-:Y:S02]  /*e470*/  ISETP.GT.AND P6, PT, R0, 0x11, PT ;  /* 0x000000110000780c */ /* 0x000fe40003fc4270 */
[----:B------:R-:W-:Y:S02]  /*e480*/  FSEL R34, R34, -INF , P5 ;  /* 0xff80000022227808 */ /* 0x000fe40002800000 */
[----:B------:R-:W-:-:S02]  /*e490*/  ISETP.GT.AND P3, PT, R0, 0x18, PT ;  /* 0x000000180000780c */ /* 0x000fc40003f64270 */
[----:B------:R-:W-:Y:S02]  /*e4a0*/  FSEL R35, R35, -INF , P6 ;  /* 0xff80000023237808 */ /* 0x000fe40003000000 */
[----:B------:R-:W-:Y:S02]  /*e4b0*/  ISETP.GT.AND P4, PT, R0, 0x19, PT ;  /* 0x000000190000780c */ /* 0x000fe40003f84270 */
[----:B------:R-:W-:Y:S02]  /*e4c0*/  FSEL R38, R38, -INF , P3 ;  /* 0xff80000026267808 */ /* 0x000fe40001800000 */
[----:B0-----:R-:W-:Y:S01]  /*e4d0*/  FMNMX.FTZ R3, R3, R13, !PT ;  /* 0x0000000d03037209 */ /* 0x001fe20007810000 */
[----:B------:R-:W-:Y:S01]  /*e4e0*/  IMAD.MOV.U32 R13, RZ, RZ, 0x40000040 ;  /* 0x40000040ff0d7424 */ /* 0x000fe200078e00ff */
[----:B------:R-:W-:Y:S02]  /*e4f0*/  ISETP.GT.AND P5, PT, R0, 0x20, PT ;  /* 0x000000200000780c */ /* 0x000fe40003fa4270 */
[----:B------:R-:W-:Y:S01]  /*e500*/  FSEL R39, R39, -INF , P4 ;  /* 0xff80000027277808 */ /* 0x000fe20002000000 */
[----:B------:R-:W0:Y:S01]  /*e510*/  SHFL.BFLY PT, R10, R3, 0x1, 0x1f ;  /* 0x0c201f00030a7f89 */ /* 0x000e2200000e0000 */
[----:B------:R-:W-:-:S02]  /*e520*/  R2UR UR7, R13 ;  /* 0x000000000d0772ca */ /* 0x000fc400000e0000 */
[----:B------:R-:W-:Y:S02]  /*e530*/  ISETP.GT.AND P6, PT, R0, 0x21, PT ;  /* 0x000000210000780c */ /* 0x000fe40003fc4270 */
[----:B------:R-:W-:Y:S02]  /*e540*/  FSEL R42, R42, -INF , P5 ;  /* 0xff8000002a2a7808 */ /* 0x000fe40002800000 */
[C---:B------:R-:W-:Y:S02]  /*e550*/  ISETP.GT.AND P3, PT, R0.reuse, 0x28, PT ;  /* 0x000000280000780c */ /* 0x040fe40003f64270 */
[----:B------:R-:W-:Y:S02]  /*e560*/  FSEL R43, R43, -INF , P6 ;  /* 0xff8000002b2b7808 */ /* 0x000fe40003000000 */
[----:B------:R-:W-:Y:S02]  /*e570*/  ISETP.GT.AND P4, PT, R0, 0x29, PT ;  /* 0x000000290000780c */ /* 0x000fe40003f84270 */
[----:B------:R-:W-:-:S02]  /*e580*/  FSEL R46, R46, -INF , P3 ;  /* 0xff8000002e2e7808 */ /* 0x000fc40001800000 */
[C---:B------:R-:W-:Y:S02]  /*e590*/  ISETP.GT.AND P5, PT, R0.reuse, 0x30, PT ;  /* 0x000000300000780c */ /* 0x040fe40003fa4270 */
[----:B------:R-:W-:Y:S02]  /*e5a0*/  FSEL R47, R47, -INF , P4 ;  /* 0xff8000002f2f7808 */ /* 0x000fe40002000000 */
[----:B------:R-:W-:Y:S02]  /*e5b0*/  ISETP.GT.AND P6, PT, R0, 0x31, PT ;  /* 0x000000310000780c */ /* 0x000fe40003fc4270 */
[----:B------:R-:W-:Y:S02]  /*e5c0*/  FSEL R50, R50, -INF , P5 ;  /* 0xff80000032327808 */ /* 0x000fe40002800000 */
[----:B------:R-:W-:Y:S02]  /*e5d0*/  ISETP.GT.AND P3, PT, R0, 0x38, PT ;  /* 0x000000380000780c */ /* 0x000fe40003f64270 */
[----:B0-----:R-:W-:-:S02]  /*e5e0*/  FMNMX.FTZ R3, R3, R10, !PT ;  /* 0x0000000a03037209 */ /* 0x001fc40007810000 */
[----:B------:R-:W-:Y:S02]  /*e5f0*/  FSEL R51, R51, -INF , P6 ;  /* 0xff80000033337808 */ /* 0x000fe40003000000 */
[----:B------:R-:W-:Y:S01]  /*e600*/  FSETP.NEU.FTZ.AND P2, PT, R3, -INF , PT ;  /* 0xff8000000300780b */ /* 0x000fe20003f5d000 */
[----:B------:R-:W-:-:S01]  /*e610*/  FFMA.FTZ R13, R2, R3, -8 ;  /* 0xc1000000020d7423 */ /* 0x000fc20000010003 */
[----:B------:R-:W-:Y:S02]  /*e620*/  ISETP.GT.AND P4, PT, R0, 0x39, PT ;  /* 0x000000390000780c */ /* 0x000fe40003f84270 */
[----:B------:R-:W-:Y:S02]  /*e630*/  FSEL R54, R54, -INF , P3 ;  /* 0xff80000036367808 */ /* 0x000fe40001800000 */
[----:B------:R-:W-:Y:S02]  /*e640*/  FSEL R13, R13, RZ, P2 ;  /* 0x000000ff0d0d7208 */ /* 0x000fe40001000000 */
[----:B------:R-:W-:-:S02]  /*e650*/  ISETP.GT.AND P5, PT, R0, 0x40, PT ;  /* 0x000000400000780c */ /* 0x000fc40003fa4270 */
[----:B------:R-:W-:Y:S01]  /*e660*/  FSEL R55, R55, -INF , P4 ;  /* 0xff80000037377808 */ /* 0x000fe20002000000 */
[----:B------:R-:W-:-:S01]  /*e670*/  FFMA.FTZ R11, R2, R25, -R13 ;  /* 0x00000019020b7223 */ /* 0x000fc2000001080d */
[----:B------:R-:W-:Y:S01]  /*e680*/  FMNMX.FTZ R25, R26, R8, !PT ;  /* 0x000000081a197209 */ /* 0x000fe20007810000 */
[----:B------:R-:W-:-:S01]  /*e690*/  FFMA.FTZ R10, R2, R24, -R13 ;  /* 0x00000018020a7223 */ /* 0x000fc2000001080d */
[----:B------:R-:W-:Y:S01]  /*e6a0*/  ISETP.GT.AND P6, PT, R0, 0x41, PT ;  /* 0x000000410000780c */ /* 0x000fe20003fc4270 */
[----:B------:R-:W-:-:S01]  /*e6b0*/  FFMA.FTZ R24, R2, R29, -R13 ;  /* 0x0000001d02187223 */ /* 0x000fc2000001080d */
[----:B------:R-:W-:Y:S01]  /*e6c0*/  FMNMX.FTZ R25, R27, R25, !PT ;  /* 0x000000191b197209 */ /* 0x000fe20007810000 */
[----:B------:R-:W-:-:S01]  /*e6d0*/  FFMA.FTZ R29, R2, R60, -R13 ;  /* 0x0000003c021d7223 */ /* 0x000fc2000001080d */
[----:B------:R-:W-:Y:S01]  /*e6e0*/  FSEL R58, R58, -INF , P5 ;  /* 0xff8000003a3a7808 */ /* 0x000fe20002800000 */
[----:B------:R-:W-:-:S01]  /*e6f0*/  FFMA.FTZ R56, R2, R56, -R13 ;  /* 0x0000003802387223 */ /* 0x000fc2000001080d */
[----:B------:R-:W-:Y:S01]  /*e700*/  FMNMX.FTZ R25, R30, R25, !PT ;  /* 0x000000191e197209 */ /* 0x000fe20007810000 */
[----:B------:R-:W-:Y:S01]  /*e710*/  MUFU.EX2 R10, R10 ;  /* 0x0000000a000a7308 */ /* 0x000fe20000000800 */
[----:B------:R-:W-:Y:S01]  /*e720*/  ISETP.GT.AND P3, PT, R0, 0x48, PT ;  /* 0x000000480000780c */ /* 0x000fe20003f64270 */
[C-C-:B------:R-:W-:Y:S01]  /*e730*/  FFMA.FTZ R32, R2.reuse, R32, -R13.reuse ;  /* 0x0000002002207223 */ /* 0x140fe2000001080d */
[----:B------:R-:W-:Y:S01]  /*e740*/  FMNMX.FTZ R25, R31, R25, !PT ;  /* 0x000000191f197209 */ /* 0x000fe20007810000 */
[C-C-:B------:R-:W-:Y:S01]  /*e750*/  FFMA.FTZ R33, R2.reuse, R33, -R13.reuse ;  /* 0x0000002102217223 */ /* 0x140fe2000001080d */
[----:B------:R-:W-:Y:S01]  /*e760*/  FSEL R59, R59, -INF , P6 ;  /* 0xff8000003b3b7808 */ /* 0x000fe20003000000 */
[--C-:B------:R-:W-:Y:S01]  /*e770*/  FFMA.FTZ R36, R2, R36, -R13.reuse ;  /* 0x0000002402247223 */ /* 0x100fe2000001080d */
[----:B------:R-:W-:Y:S01]  /*e780*/  FMNMX.FTZ R25, R34, R25, !PT ;  /* 0x0000001922197209 */ /* 0x000fe20007810000 */
[----:B------:R-:W-:Y:S01]  /*e790*/  MUFU.EX2 R11, R11 ;  /* 0x0000000b000b7308 */ /* 0x000fe20000000800 */
[----:B------:R-:W-:Y:S01]  /*e7a0*/  ISETP.GT.AND P4, PT, R0, 0x49, PT ;  /* 0x000000490000780c */ /* 0x000fe20003f84270 */
[C-C-:B------:R-:W-:Y:S01]  /*e7b0*/  FFMA.FTZ R37, R2.reuse, R37, -R13.reuse ;  /* 0x0000002502257223 */ /* 0x140fe2000001080d */
[----:B------:R-:W-:Y:S01]  /*e7c0*/  FMNMX.FTZ R25, R35, R25, !PT ;  /* 0x0000001923197209 */ /* 0x000fe20007810000 */
[--C-:B------:R-:W-:Y:S01]  /*e7d0*/  FFMA.FTZ R40, R2, R40, -R13.reuse ;  /* 0x0000002802287223 */ /* 0x100fe2000001080d */
[----:B------:R-:W-:Y:S01]  /*e7e0*/  FSEL R62, R62, -INF , P3 ;  /* 0xff8000003e3e7808 */ /* 0x000fe20001800000 */
[--C-:B------:R-:W-:Y:S01]  /*e7f0*/  FFMA.FTZ R41, R2, R41, -R13.reuse ;  /* 0x0000002902297223 */ /* 0x100fe2000001080d */
        /* <DEDUP_REMOVED lines=19> */
[----:B------:R-:W-:Y:S01]  /*e930*/  FFMA.FTZ R81, R2, R81, -R13 ;  /* 0x0000005102517223 */ /* 0x000fe2000001080d */
[----:B------:R-:W-:-:S02]  /*e940*/  FMNMX.FTZ R25, R47, R25, !PT ;  /* 0x000000192f197209 */ /* 0x000fc40007810000 */
[----:B------:R-:W-:Y:S02]  /*e950*/  FSEL R67, R67, -INF , P6 ;  /* 0xff80000043437808 */ /* 0x000fe40003000000 */
[----:B------:R-:W-:Y:S01]  /*e960*/  FMNMX.FTZ R25, R50, R25, !PT ;  /* 0x0000001932197209 */ /* 0x000fe20007810000 */
[----:B------:R-:W-:Y:S01]  /*e970*/  MUFU.EX2 R36, R36 ;  /* 0x0000002400247308 */ /* 0x000fe20000000800 */
[----:B------:R-:W-:Y:S02]  /*e980*/  ISETP.GT.AND P4, PT, R0, 0x59, PT ;  /* 0x000000590000780c */ /* 0x000fe40003f84270 */
[----:B------:R-:W-:Y:S02]  /*e990*/  FMNMX.FTZ R25, R51, R25, !PT ;  /* 0x0000001933197209 */ /* 0x000fe40007810000 */
[----:B------:R-:W-:Y:S02]  /*e9a0*/  FSEL R70, R70, -INF , P3 ;  /* 0xff80000046467808 */ /* 0x000fe40001800000 */
[----:B------:R-:W-:Y:S01]  /*e9b0*/  FMNMX.FTZ R25, R54, R25, !PT ;  /* 0x0000001936197209 */ /* 0x000fe20007810000 */
[----:B------:R-:W-:Y:S01]  /*e9c0*/  MUFU.EX2 R37, R37 ;  /* 0x0000002500257308 */ /* 0x000fe20000000800 */
[----:B------:R-:W-:-:S02]  /*e9d0*/  ISETP.GT.AND P5, PT, R0, 0x60, PT ;  /* 0x000000600000780c */ /* 0x000fc40003fa4270 */
[----:B------:R-:W-:Y:S02]  /*e9e0*/  FMNMX.FTZ R25, R55, R25, !PT ;  /* 0x0000001937197209 */ /* 0x000fe40007810000 */
[----:B------:R-:W-:Y:S02]  /*e9f0*/  FSEL R71, R71, -INF , P4 ;  /* 0xff80000047477808 */ /* 0x000fe40002000000 */
[----:B------:R-:W-:Y:S01]  /*ea00*/  FMNMX.FTZ R25, R58, R25, !PT ;  /* 0x000000193a197209 */ /* 0x000fe20007810000 */
[----:B------:R-:W-:Y:S01]  /*ea10*/  MUFU.EX2 R40, R40 ;  /* 0x0000002800287308 */ /* 0x000fe20000000800 */
[----:B------:R-:W-:Y:S02]  /*ea20*/  ISETP.GT.AND P6, PT, R0, 0x61, PT ;  /* 0x000000610000780c */ /* 0x000fe40003fc4270 */
[----:B------:R-:W-:Y:S02]  /*ea30*/  FMNMX.FTZ R25, R59, R25, !PT ;  /* 0x000000193b197209 */ /* 0x000fe40007810000 */
[----:B------:R-:W-:-:S02]  /*ea40*/  FSEL R74, R74, -INF , P5 ;  /* 0xff8000004a4a7808 */ /* 0x000fc40002800000 */
        /* <DEDUP_REMOVED lines=12> */
[----:B------:R-:W-:Y:S02]  /*eb10*/  FSEL R79, R79, -INF , P4 ;  /* 0xff8000004f4f7808 */ /* 0x000fe40002000000 */
[----:B------:R-:W-:Y:S02]  /*eb20*/  FMNMX.FTZ R25, R71, R25, !PT ;  /* 0x0000001947197209 */ /* 0x000fe40007810000 */
[----:B------:R-:W-:-:S02]  /*eb30*/  ISETP.GT.AND P5, PT, R0, 0x70, PT ;  /* 0x000000700000780c */ /* 0x000fc40003fa4270 */
[----:B------:R-:W-:Y:S01]  /*eb40*/  FMNMX.FTZ R25, R74, R25, !PT ;  /* 0x000000194a197209 */ /* 0x000fe20007810000 */
[----:B------:R-:W-:Y:S01]  /*eb50*/  MUFU.EX2 R48, R48 ;  /* 0x0000003000307308 */ /* 0x000fe20000000800 */
[C---:B------:R-:W-:Y:S02]  /*eb60*/  ISETP.GT.AND P6, PT, R0.reuse, 0x71, PT ;  /* 0x000000710000780c */ /* 0x040fe40003fc4270 */
[----:B------:R-:W-:Y:S02]  /*eb70*/  FMNMX.FTZ R25, R75, R25, !PT ;  /* 0x000000194b197209 */ /* 0x000fe40007810000 */
[C---:B------:R-:W-:Y:S02]  /*eb80*/  ISETP.GT.AND P3, PT, R0.reuse, 0x78, PT ;  /* 0x000000780000780c */ /* 0x040fe40003f64270 */
[----:B------:R-:W-:Y:S01]  /*eb90*/  ISETP.GT.AND P4, PT, R0, 0x79, PT ;  /* 0x000000790000780c */ /* 0x000fe20003f84270 */
[----:B------:R-:W-:Y:S01]  /*eba0*/  MUFU.EX2 R49, R49 ;  /* 0x0000003100317308 */ /* 0x000fe20000000800 */
[----:B------:R-:W-:-:S02]  /*ebb0*/  FMNMX.FTZ R0, R78, R25, !PT ;  /* 0x000000194e007209 */ /* 0x000fc40007810000 */
[----:B------:R-:W-:Y:S02]  /*ebc0*/  FSEL R82, R82, -INF , P5 ;  /* 0xff80000052527808 */ /* 0x000fe40002800000 */
[----:B------:R-:W-:Y:S02]  /*ebd0*/  FMNMX.FTZ R0, R79, R0, !PT ;  /* 0x000000004f007209 */ /* 0x000fe40007810000 */
[----:B------:R-:W-:Y:S01]  /*ebe0*/  FSEL R83, R83, -INF , P6 ;  /* 0xff80000053537808 */ /* 0x000fe20003000000 */
[----:B------:R0:W-:Y:S01]  /*ebf0*/  MUFU.EX2 R25, R56 ;  /* 0x0000003800197308 */ /* 0x0001e20000000800 */
[----:B------:R-:W-:Y:S02]  /*ec00*/  FMNMX.FTZ R0, R82, R0, !PT ;  /* 0x0000000052007209 */ /* 0x000fe40007810000 */
[----:B------:R-:W-:Y:S02]  /*ec10*/  FSEL R86, R86, -INF , P3 ;  /* 0xff80000056567808 */ /* 0x000fe40001800000 */
[----:B------:R-:W-:-:S02]  /*ec20*/  FMNMX.FTZ R0, R83, R0, !PT ;  /* 0x0000000053007209 */ /* 0x000fc40007810000 */
[----:B------:R-:W-:Y:S01]  /*ec30*/  FSEL R87, R87, -INF , P4 ;  /* 0xff80000057577808 */ /* 0x000fe20002000000 */
[----:B------:R-:W-:Y:S01]  /*ec40*/  MUFU.EX2 R52, R52 ;  /* 0x0000003400347308 */ /* 0x000fe20000000800 */
[----:B------:R-:W-:Y:S01]  /*ec50*/  FMNMX.FTZ R0, R86, R0, !PT ;  /* 0x0000000056007209 */ /* 0x000fe20007810000 */
[C-C-:B0-----:R-:W-:Y:S01]  /*ec60*/  FFMA.FTZ R56, R2.reuse, R61, -R13.reuse ;  /* 0x0000003d02387223 */ /* 0x141fe2000001080d */
[----:B------:R-:W-:-:S01]  /*ec70*/  FFMA.FTZ R61, R2, R65, -R13 ;  /* 0x00000041023d7223 */ /* 0x000fc2000001080d */
[--C-:B------:R-:W-:Y:S01]  /*ec80*/  FFMA.FTZ R65, R2, R69, -R13.reuse ;  /* 0x0000004502417223 */ /* 0x100fe2000001080d */
[----:B------:R-:W-:Y:S02]  /*ec90*/  FMNMX.FTZ R0, R87, R0, !PT ;  /* 0x0000000057007209 */ /* 0x000fe40007810000 */
[----:B------:R-:W-:Y:S01]  /*eca0*/  R2UR UR6, R12 ;  /* 0x000000000c0672ca */ /* 0x000fe200000e0000 */
[----:B------:R-:W-:-:S01]  /*ecb0*/  FFMA.FTZ R12, R2, R28, -R13 ;  /* 0x0000001c020c7223 */ /* 0x000fc2000001080d */
[C-C-:B------:R-:W-:Y:S01]  /*ecc0*/  FFMA.FTZ R28, R2.reuse, R57, -R13.reuse ;  /* 0x00000039021c7223 */ /* 0x140fe2000001080d */
[----:B------:R-:W0:Y:S01]  /*ecd0*/  SHFL.BFLY PT, R60, R0, 0x2, 0x1f ;  /* 0x0c401f00003c7f89 */ /* 0x000e2200000e0000 */
[----:B------:R-:W-:-:S01]  /*ece0*/  FFMA.FTZ R57, R2, R64, -R13 ;  /* 0x0000004002397223 */ /* 0x000fc2000001080d */
[C-C-:B------:R-:W-:Y:S01]  /*ecf0*/  FFMA.FTZ R64, R2.reuse, R68, -R13.reuse ;  /* 0x0000004402407223 */ /* 0x140fe2000001080d */
[----:B------:R-:W-:-:S01]  /*ed00*/  FFMA.FTZ R68, R2, R73, -R13 ;  /* 0x0000004902447223 */ /* 0x000fc2000001080d */
[----:B------:R-:W-:Y:S01]  /*ed10*/  FFMA.FTZ R73, R2, R77, -R13 ;  /* 0x0000004d02497223 */ /* 0x000fe2000001080d */
[----:B------:R-:W-:Y:S01]  /*ed20*/  MUFU.EX2 R12, R12 ;  /* 0x0000000c000c7308 */ /* 0x000fe20000000800 */
[----:B--2---:R-:W-:-:S04]  /*ed30*/  LOP3.LUT R140, R151, 0x7f, RZ, 0xc0, !PT ;  /* 0x0000007f978c7812 */ /* 0x004fc800078ec0ff */
[----:B------:R-:W-:Y:S03]  /*ed40*/  QGMMA.64x96x32.F32.E4M3.E4M3 R88, R136, gdesc[UR4], R88, gsb0 ;  /* 0x0160000488587df3 */ /* 0x000fe60008000858 */
[----:B------:R-:W-:Y:S08]  /*ed50*/  MUFU.EX2 R53, R53 ;  /* 0x0000003500357308 */ /* 0x000ff00000000800 */
[----:B------:R-:W-:Y:S01]  /*ed60*/  MUFU.EX2 R28, R28 ;  /* 0x0000001c001c7308 */ /* 0x000fe20000000800 */
[----:B0-----:R-:W-:Y:S01]  /*ed70*/  FMNMX.FTZ R0, R0, R60, !PT ;  /* 0x0000003c00007209 */ /* 0x001fe20007810000 */
[C-C-:B------:R-:W-:Y:S01]  /*ed80*/  FFMA.FTZ R60, R2.reuse, R72, -R13.reuse ;  /* 0x00000048023c7223 */ /* 0x140fe2000001080d */
[----:B------:R-:W-:-:S01]  /*ed90*/  FFMA.FTZ R72, R2, R76, -R13 ;  /* 0x0000004c02487223 */ /* 0x000fc2000001080d */
[----:B------:R-:W-:Y:S01]  /*eda0*/  FFMA.FTZ R76, R2, R80, -R13 ;  /* 0x00000050024c7223 */ /* 0x000fe2000001080d */
[----:B------:R-:W-:Y:S01]  /*edb0*/  FSEL R80, R3, RZ, P2 ;  /* 0x000000ff03507208 */ /* 0x000fe20001000000 */
[----:B------:R-:W0:Y:S02]  /*edc0*/  SHFL.BFLY PT, R69, R0, 0x1, 0x1f ;  /* 0x0c201f0000457f89 */ /* 0x000e2400000e0000 */
[----:B------:R-:W-:Y:S01]  /*edd0*/  MUFU.EX2 R29, R29 ;  /* 0x0000001d001d7308 */ /* 0x000fe20000000800 */
[----:B------:R-:W-:Y:S01]  /*ede0*/  ISETP.NE.AND P2, PT, R140, RZ, PT ;  /* 0x000000ff8c00720c */ /* 0x000fe20003f45270 */
[----:B------:R-:W-:-:S04]  /*edf0*/  FADD.FTZ R80, -R80, R9 ;  /* 0x0000000950507221 */ /* 0x000fc80000010100 */
[----:B------:R-:W-:Y:S02]  /*ee00*/  FMUL.FTZ R80, R2, R80 ;  /* 0x0000005002507220 */ /* 0x000fe40000410000 */
[----:B------:R-:W-:Y:S06]  /*ee10*/  MUFU.EX2 R56, R56 ;  /* 0x0000003800387308 */ /* 0x000fec0000000800 */
[----:B------:R-:W-:Y:S02]  /*ee20*/  @!P2 VIADD R15, R15, 0x19c40 ;  /* 0x00019c400f0fa836 */ /* 0x000fe40000000000 */
[----:B------:R-:W-:Y:S03]  /*ee30*/  MUFU.EX2 R57, R57 ;  /* 0x0000003900397308 */ /* 0x000fe60000000800 */
[----:B------:R-:W-:-:S02]  /*ee40*/  @!P2 PRMT R15, RZ, 0x654, R15 ;  /* 0x00000654ff0fa816 */ /* 0x000fc4000000000f */
[----:B0-----:R-:W-:-:S03]  /*ee50*/  FMNMX.FTZ R0, R0, R69, !PT ;  /* 0x0000004500007209 */ /* 0x001fc60007810000 */
[----:B------:R-:W-:Y:S01]  /*ee60*/  MUFU.EX2 R61, R61 ;  /* 0x0000003d003d7308 */ /* 0x000fe20000000800 */
[----:B------:R-:W-:-:S01]  /*ee70*/  FFMA.FTZ R69, R2, R84, -R13 ;  /* 0x0000005402457223 */ /* 0x000fc2000001080d */
[----:B------:R-:W-:Y:S01]  /*ee80*/  FFMA.FTZ R13, R2, R85, -R13 ;  /* 0x00000055020d7223 */ /* 0x000fe2000001080d */
[----:B------:R-:W-:Y:S01]  /*ee90*/  FSETP.NEU.FTZ.AND P3, PT, R0, -INF , PT ;  /* 0xff8000000000780b */ /* 0x000fe20003f7d000 */
[----:B------:R-:W-:-:S04]  /*eea0*/  FFMA.FTZ R77, R2, R0, -8 ;  /* 0xc1000000024d7423 */ /* 0x000fc80000010000 */
[----:B------:R-:W-:Y:S01]  /*eeb0*/  MUFU.EX2 R64, R64 ;  /* 0x0000004000407308 */ /* 0x000fe20000000800 */
[----:B------:R-:W-:-:S05]  /*eec0*/  FSEL R77, R77, RZ, P3 ;  /* 0x000000ff4d4d7208 */ /* 0x000fca0001800000 */
[C-C-:B------:R-:W-:Y:S01]  /*eed0*/  FFMA.FTZ R54, R2.reuse, R54, -R77.reuse ;  /* 0x0000003602367223 */ /* 0x140fe2000001084d */
[----:B------:R-:W-:-:S01]  /*eee0*/  FFMA.FTZ R26, R2, R26, -R77 ;  /* 0x0000001a021a7223 */ /* 0x000fc2000001084d */
[C-C-:B------:R-:W-:Y:S01]  /*eef0*/  FFMA.FTZ R27, R2.reuse, R27, -R77.reuse ;  /* 0x0000001b021b7223 */ /* 0x140fe2000001084d */
[----:B------:R-:W-:-:S01]  /*ef00*/  FFMA.FTZ R30, R2, R30, -R77 ;  /* 0x0000001e021e7223 */ /* 0x000fc2000001084d */
[----:B------:R0:W-:Y:S01]  /*ef10*/  MUFU.EX2 R9, R54 ;  /* 0x0000003600097308 */ /* 0x0001e20000000800 */
        /* <DEDUP_REMOVED lines=8> */
[----:B0-----:R-:W-:Y:S01]  /*efa0*/  FSEL R54, R0, RZ, P3 ;  /* 0x000000ff00367208 */ /* 0x001fe20001800000 */
[C-C-:B------:R-:W-:Y:S01]  /*efb0*/  FFMA.FTZ R46, R2.reuse, R46, -R77.reuse ;  /* 0x0000002e022e7223 */ /* 0x140fe2000001084d */
[----:B------:R-:W-:-:S01]  /*efc0*/  FFMA.FTZ R47, R2, R47, -R77 ;  /* 0x0000002f022f7223 */ /* 0x000fc2000001084d */
[C-C-:B------:R-:W-:Y:S01]  /*efd0*/  FFMA.FTZ R50, R2.reuse, R50, -R77.reuse ;  /* 0x0000003202327223 */ /* 0x140fe2000001084d */
[----:B------:R-:W-:-:S01]  /*efe0*/  FFMA.FTZ R51, R2, R51, -R77 ;  /* 0x0000003302337223 */ /* 0x000fc2000001084d */
[----:B------:R-:W-:Y:S01]  /*eff0*/  FADD.FTZ R8, -R54, R8 ;  /* 0x0000000836087221 */ /* 0x000fe20000010100 */
[----:B------:R-:W-:-:S01]  /*f000*/  FFMA.FTZ R55, R2, R55, -R77 ;  /* 0x0000003702377223 */ /* 0x000fc2000001084d */
[----:B------:R0:W1:Y:S01]  /*f010*/  MUFU.EX2 R54, R80 ;  /* 0x0000005000367308 */ /* 0x0000620000000800 */
[----:B------:R-:W-:-:S01]  /*f020*/  FFMA.FTZ R58, R2, R58, -R77 ;  /* 0x0000003a023a7223 */ /* 0x000fc2000001084d */
[C---:B------:R-:W-:Y:S01]  /*f030*/  FMUL.FTZ R8, R2.reuse, R8 ;  /* 0x0000000802087220 */ /* 0x040fe20000410000 */
        /* <DEDUP_REMOVED lines=11> */
[C-C-:B------:R-:W-:Y:S01]  /*f0f0*/  FFMA.FTZ R79, R2.reuse, R79, -R77.reuse ;  /* 0x0000004f024f7223 */ /* 0x140fe2000001084d */
[----:B0-----:R-:W-:-:S01]  /*f100*/  FFMA.FTZ R80, R2, R82, -R77 ;  /* 0x0000005202507223 */ /* 0x001fc2000001084d */
[----:B------:R-:W0:Y:S01]  /*f110*/  MUFU.EX2 R27, R27 ;  /* 0x0000001b001b7308 */ /* 0x000e220000000800 */
[----:B-1----:R-:W-:-:S01]  /*f120*/  FFMA.FTZ R5, R54, R5, R10 ;  /* 0x0000000536057223 */ /* 0x002fc2000001000a */
[C-C-:B------:R-:W-:Y:S01]  /*f130*/  FFMA.FTZ R82, R2.reuse, R83, -R77.reuse ;  /* 0x0000005302527223 */ /* 0x140fe2000001084d */
[----:B------:R-:W-:-:S01]  /*f140*/  FFMA.FTZ R86, R2, R86, -R77 ;  /* 0x0000005602567223 */ /* 0x000fc2000001084d */
[----:B------:R-:W-:Y:S01]  /*f150*/  FFMA.FTZ R77, R2, R87, -R77 ;  /* 0x00000057024d7223 */ /* 0x000fe2000001084d */
[----:B------:R-:W-:-:S03]  /*f160*/  FADD.FTZ R5, R11, R5 ;  /* 0x000000050b057221 */ /* 0x000fc60000010000 */
[----:B------:R-:W1:Y:S01]  /*f170*/  MUFU.EX2 R30, R30 ;  /* 0x0000001e001e7308 */ /* 0x000e620000000800 */
[----:B--2---:R-:W-:-:S01]  /*f180*/  FFMA.FTZ R4, R8, R4, R26 ;  /* 0x0000000408047223 */ /* 0x004fc2000001001a */
[----:B------:R-:W-:-:S04]  /*f190*/  FADD.FTZ R5, R12, R5 ;  /* 0x000000050c057221 */ /* 0x000fc80000010000 */
[----:B------:R-:W-:Y:S02]  /*f1a0*/  FADD.FTZ R5, R24, R5 ;  /* 0x0000000518057221 */ /* 0x000fe40000010000 */
[----:B------:R-:W2:Y:S01]  /*f1b0*/  MUFU.EX2 R31, R31 ;  /* 0x0000001f001f7308 */ /* 0x000ea20000000800 */
[----:B0-----:R-:W-:-:S01]  /*f1c0*/  FADD.FTZ R4, R27, R4 ;  /* 0x000000041b047221 */ /* 0x001fc20000010000 */
[----:B------:R-:W-:Y:S01]  /*f1d0*/  FADD.FTZ R5, R32, R5 ;  /* 0x0000000520057221 */ /* 0x000fe20000010000 */
[----:B------:R-:W-:Y:S02]  /*f1e0*/  WARPGROUP.DEPBAR.LE gsb0, 0x0 ;  /* 0x00008000000079c5 */ /* 0x000fe40000010000 */
[----:B------:R0:W-:Y:S01]  /*f1f0*/  @!P2 SYNCS.ARRIVE.TRANS64.RED.A1T0 RZ, [R15+URZ], RZ ;  /* 0x000000ff0fffa9a7 */ /* 0x0001e2000810043f */
[----:B------:R-:W-:-:S02]  /*f200*/  FADD.FTZ R5, R33, R5 ;  /* 0x0000000521057221 */ /* 0x000fc40000010000 */
[----:B------:R-:W3:Y:S01]  /*f210*/  MUFU.EX2 R34, R34 ;  /* 0x0000002200227308 */ /* 0x000ee20000000800 */
        /* <DEDUP_REMOVED lines=8> */
[----:B---3--:R-:W-:-:S01]  /*f2a0*/  FADD.FTZ R4, R34, R4 ;  /* 0x0000000422047221 */ /* 0x008fc20000010000 */
[----:B------:R-:W-:-:S04]  /*f2b0*/  FADD.FTZ R5, R44, R5 ;  /* 0x000000052c057221 */ /* 0x000fc80000010000 */
[----:B------:R-:W-:Y:S02]  /*f2c0*/  FADD.FTZ R5, R45, R5 ;  /* 0x000000052d057221 */ /* 0x000fe40000010000 */
        /* <DEDUP_REMOVED lines=22> */
[----:B------:R-:W-:-:S06]  /*f430*/  FADD.FTZ R5, R64, R5 ;  /* 0x0000000540057221 */ /* 0x000fcc0000010000 */
[----:B------:R-:W3:Y:S01]  /*f440*/  MUFU.EX2 R51, R51 ;  /* 0x0000003300337308 */ /* 0x000ee20000000800 */
[----:B-1----:R-:W-:-:S07]  /*f450*/  FADD.FTZ R4, R47, R4 ;  /* 0x000000042f047221 */ /* 0x002fce0000010000 */
[----:B------:R-:W1:Y:S01]  /*f460*/  MUFU.EX2 R55, R55 ;  /* 0x0000003700377308 */ /* 0x000e620000000800 */
[----:B--2---:R-:W-:-:S07]  /*f470*/  FADD.FTZ R4, R50, R4 ;  /* 0x0000000432047221 */ /* 0x004fce0000010000 */
[----:B------:R-:W2:Y:S01]  /*f480*/  MUFU.EX2 R58, R58 ;  /* 0x0000003a003a7308 */ /* 0x000ea20000000800 */
[----:B---3--:R-:W-:-:S04]  /*f490*/  FADD.FTZ R4, R51, R4 ;  /* 0x0000000433047221 */ /* 0x008fc80000010000 */
[----:B------:R-:W-:-:S03]  /*f4a0*/  FADD.FTZ R4, R9, R4 ;  /* 0x0000000409047221 */ /* 0x000fc60000010000 */
[----:B------:R-:W3:Y:S01]  /*f4b0*/  MUFU.EX2 R59, R59 ;  /* 0x0000003b003b7308 */ /* 0x000ee20000000800 */
[----:B-1----:R-:W-:-:S07]  /*f4c0*/  FADD.FTZ R4, R55, R4 ;  /* 0x0000000437047221 */ /* 0x002fce0000010000 */
[----:B------:R-:W1:Y:S01]  /*f4d0*/  MUFU.EX2 R62, R62 ;  /* 0x0000003e003e7308 */ /* 0x000e620000000800 */
[----:B--2---:R-:W-:-:S07]  /*f4e0*/  FADD.FTZ R4, R58, R4 ;  /* 0x000000043a047221 */ /* 0x004fce0000010000 */
[----:B------:R-:W2:Y:S01]  /*f4f0*/  MUFU.EX2 R63, R63 ;  /* 0x0000003f003f7308 */ /* 0x000ea20000000800 */
[----:B---3--:R-:W-:-:S07]  /*f500*/  FADD.FTZ R4, R59, R4 ;  /* 0x000000043b047221 */ /* 0x008fce0000010000 */
        /* <DEDUP_REMOVED lines=41> */
[----:B---3--:R-:W-:-:S01]  /*f7a0*/  FADD.FTZ R4, R86, R4 ;  /* 0x0000000456047221 */ /* 0x008fc20000010000 */
[----:B-1----:R-:W-:-:S03]  /*f7b0*/  FADD.FTZ R5, R13, R5 ;  /* 0x000000050d057221 */ /* 0x002fc60000010000 */
[----:B--2---:R-:W-:Y:S01]  /*f7c0*/  FADD.FTZ R4, R77, R4 ;  /* 0x000000044d047221 */ /* 0x004fe20000010000 */
[----:B0-----:R-:W-:Y:S06]  /*f7d0*/  @!P1 BRA `(.L_x_2038) ;  /* 0x0000000000049947 */ /* 0x001fec0003800000 */
[----:B------:R-:W-:Y:S01]  /*f7e0*/  BPT.TRAP 0x1 ;  /* 0x000000040000795c */ /* 0x000fe20000300000 */
.L_x_2038:
        /* <DEDUP_REMOVED lines=50> */
[----:B------:R-:W-:Y:S01]  /*fb10*/  F2FP.SATFINITE.E4M3.F32.PACK_AB_MERGE_C R147, R51, R50, R9 ;  /* 0x000000323393723e */ /* 0x000fe20004807009 */
        /* <DEDUP_REMOVED lines=43> */
[----:B------:R-:W-:Y:S02]  /*fdd0*/  IMAD.MOV.U32 R145, RZ, RZ, R46 ;  /* 0x000000ffff917224 */ /* 0x000fe400078e002e */
[----:B------:R-:W-:Y:S01]  /*fde0*/  IMAD.MOV.U32 R146, RZ, RZ, R52 ;  /* 0x000000ffff927224 */ /* 0x000fe200078e0034 */
[C---:B--2---:R-:W-:Y:S01]  /*fdf0*/  ISETP.GT.AND P2, PT, R14.reuse, R15, PT ;  /* 0x0000000f0e00720c */ /* 0x044fe20003f44270 */
[----:B------:R-:W-:-:S12]  /*fe00*/  VIADD R14, R14, 0xffffffff ;  /* 0xffffffff0e0e7836 */ /* 0x000fd80000000000 */
[----:B0-----:R-:W-:Y:S05]  /*fe10*/  @P2 BRA `(.L_x_2039) ;  /* 0xffffffd8004c2947 */ /* 0x001fea000383ffff */
[----:B------:R-:W-:Y:S05]  /*fe20*/  BSYNC B1 ;  /* 0x0000000000017941 */ /* 0x000fea0003800000 */
.L_x_2027:
[----:B------:R-:W-:Y:S05]  /*fe30*/  BSYNC B0 ;  /* 0x0000000000007941 */ /* 0x000fea0003800000 */
.L_x_2026:
[----:B------:R-:W-:Y:S01]  /*fe40*/  ISETP.GE.AND P0, PT, R14, RZ, PT ;  /* 0x000000ff0e00720c */ /* 0x000fe20003f06270 */
[----:B------:R-:W-:-:S12]  /*fe50*/  BSSY B0, `(.L_x_2040) ;  /* 0x00001d7000007945 */ /* 0x000fd80003800000 */
[----:B------:R-:W-:Y:S05]  /*fe60*/  @!P0 BRA `(.L_x_2041) ;  /* 0x0000001c00548947 */ /* 0x000fea0003800000 */
[----:B------:R-:W-:Y:S02]  /*fe70*/  IMAD.MOV.U32 R13, RZ, RZ, R0 ;  /* 0x000000ffff0d7224 */ /* 0x000fe400078e0000 */
[----:B------:R-:W-:Y:S02]  /*fe80*/  IMAD.MOV.U32 R12, RZ, RZ, R3 ;  /* 0x000000ffff0c7224 */ /* 0x000fe400078e0003 */
[----:B------:R-:W-:Y:S02]  /*fe90*/  IMAD.MOV.U32 R9, RZ, RZ, R152 ;  /* 0x000000ffff097224 */ /* 0x000fe400078e0098 */
[----:B------:R-:W-:-:S07]  /*fea0*/  IMAD.MOV.U32 R8, RZ, RZ, R18 ;  /* 0x000000ffff087224 */ /* 0x000fce00078e0012 */
.L_x_2053:
[----:B------:R-:W-:-:S05]  /*feb0*/  VIADD R18, R8, 0x1 ;  /* 0x0000000108127836 */ /* 0x000fca0000000000 */
[----:B------:R-:W-:-:S04]  /*fec0*/  ISETP.NE.AND P0, PT, R18, 0x2, PT ;  /* 0x000000021200780c */ /* 0x000fc80003f05270 */
[----:B------:R-:W-:Y:S02]  /*fed0*/  SEL R152, RZ, 0x1, P0 ;  /* 0x00000001ff987807 */ /* 0x000fe40000000000 */
[----:B------:R-:W-:Y:S02]  /*fee0*/  SEL R18, R18, RZ, P0 ;  /* 0x000000ff12127207 */ /* 0x000fe40000000000 */
[----:B------:R-:W-:Y:S01]  /*fef0*/  LOP3.LUT R152, R9, R152, RZ, 0x3c, !PT ;  /* 0x0000009809987212 */ /* 0x000fe200078e3cff */
[----:B0-----:R-:W-:Y:S06]  /*ff00*/  @!P1 BRA `(.L_x_2042) ;  /* 0x0000000000049947 */ /* 0x001fec0003800000 */
[----:B------:R-:W-:Y:S01]  /*ff10*/  BPT.TRAP 0x1 ;  /* 0x000000040000795c */ /* 0x000fe20000300000 */
.L_x_2042:
[----:B------:R-:W-:Y:S01]  /*ff20*/  IMAD R0, R18, 0x8, R16 ;  /* 0x0000000812007824 */ /* 0x000fe200078e0210 */
[----:B------:R-:W-:-:S04]  /*ff30*/  SHF.L.U32 R3, R152, 0x1f, RZ ;  /* 0x0000001f98037819 */ /* 0x000fc800000006ff */
[----:B------:R0:W1:Y:S01]  /*ff40*/  SYNCS.PHASECHK.TRANS64.TRYWAIT P0, [R0+URZ+0x19c30], R3 ;  /* 0x019c3003000075a7 */ /* 0x000062000800017f */
[----:B------:R-:W-:Y:S05]  /*ff50*/  @!P1 BRA `(.L_x_2043) ;  /* 0x0000000000049947 */ /* 0x000fea0003800000 */
[----:B------:R-:W-:Y:S01]  /*ff60*/  BPT.TRAP 0x1 ;  /* 0x000000040000795c */ /* 0x000fe20000300000 */
.L_x_2043:
[----:B------:R-:W-:Y:S01]  /*ff70*/  BSSY B1, `(.L_x_2044) ;  /* 0x0000006000017945 */ /* 0x000fe20003800000 */
[----:B------:R-:W-:Y:S02]  /*ff80*/  IMAD R24, R18, 0x300, R21 ;  /* 0x0000030012187824 */ /* 0x000fe400078e0215 */
[----:B------:R-:W-:Y:S01]  /*ff90*/  IMAD.MOV.U32 R25, RZ, RZ, -0x3ffffff0 ;  /* 0xc0000010ff197424 */ /* 0x000fe200078e00ff */
[----:B-1----:R-:W-:Y:S06]  /*ffa0*/  @P0 BRA `(.L_x_2045) ;  /* 0x0000000000080947 */ /* 0x002fec0003800000 */
[----:B------:R-:W1:Y:S02]  /*ffb0*/  SYNCS.PHASECHK.TRANS64.TRYWAIT P0, [R0+URZ+0x19c30], R3 ;  /* 0x019c3003000075a7 */ /* 0x000e64000800017f */
[----:B-1----:R-:W-:Y:S05]  /*ffc0*/  @!P0 BRA `(.L_x_2046) ;  /* 0x000000b800c88947 */ /* 0x002fea0003800000 */
.L_x_2045:
[----:B------:R-:W-:Y:S05]  /*ffd0*/  BSYNC B1 ;  /* 0x0000000000017941 */ /* 0x000fea0003800000 */
.L_x_2044:
        /* <DEDUP_REMOVED lines=28> */
.L_x_2047:
[----:B01----:R-:W-:Y:S01]  /*101a0*/  SHF.L.U32 R0, R9, 0x1f, RZ ;  /* 0x0000001f09007819 */ /* 0x003fe200000006ff */
[----:B------:R-:W-:-:S04]  /*101b0*/  IMAD R15, R8, 0x8, R16 ;  /* 0x00000008080f7824 */ /* 0x000fc800078e0210 */
[----:B------:R0:W1:Y:S01]  /*101c0*/  SYNCS.PHASECHK.TRANS64.TRYWAIT P0, [R15+URZ+0x19c50], R0 ;  /* 0x019c50000f0075a7 */ /* 0x000062000800017f */
[----:B------:R-:W-:Y:S05]  /*101d0*/  @!P1 BRA `(.L_x_2048) ;  /* 0x0000000000049947 */ /* 0x000fea0003800000 */
[----:B------:R-:W-:Y:S01]  /*101e0*/  BPT.TRAP 0x1 ;  /* 0x000000040000795c */ /* 0x000fe20000300000 */
.L_x_2048:
[----:B------:R-:W-:Y:S04]  /*101f0*/  BSSY B1, `(.L_x_2049) ;  /* 0x0000004000017945 */ /* 0x000fe80003800000 */
[----:B-1----:R-:W-:Y:S05]  /*10200*/  @P0 BRA `(.L_x_2050) ;  /* 0x0000000000080947 */ /* 0x002fea0003800000 */
[----:B------:R-:W1:Y:S02]  /*10210*/  SYNCS.PHASECHK.TRANS64.TRYWAIT P0, [R15+URZ+0x19c50], R0 ;  /* 0x019c50000f0075a7 */ /* 0x000e64000800017f */
[----:B-1----:R-:W-:Y:S05]  /*10220*/  @!P0 BRA `(.L_x_2051) ;  /* 0x000000b800448947 */ /* 0x002fea0003800000 */
.L_x_2050:
[----:B------:R-:W-:Y:S05]  /*10230*/  BSYNC B1 ;  /* 0x0000000000017941 */ /* 0x000fea0003800000 */
.L_x_2049:
[----:B01----:R-:W-:Y:S01]  /*10240*/  VIADD R0, R16, 0x3000 ;  /* 0x0000300010007836 */ /* 0x003fe20000000000 */
[----:B------:R-:W-:Y:S01]  /*10250*/  WARPGROUP.ARRIVE ;  /* 0x00000000000079c5 */ /* 0x000fe20000000000 */
[----:B------:R-:W-:Y:S01]  /*10260*/  IMAD.MOV.U32 R9, RZ, RZ, 0x40000040 ;  /* 0x40000040ff097424 */ /* 0x000fe200078e00ff */
[----:B------:R-:W-:Y:S01]  /*10270*/  FMNMX.FTZ R3, R26, R13, !PT ;  /* 0x0000000d1a037209 */ /* 0x000fe20007810000 */
[----:B------:R-:W-:Y:S01]  /*10280*/  IMAD.MOV.U32 R11, RZ, RZ, 0x40000040 ;  /* 0x40000040ff0b7424 */ /* 0x000fe200078e00ff */
[----:B------:R-:W-:Y:S02]  /*10290*/  SHF.R.U32.HI R0, RZ, 0x4, R0 ;  /* 0x00000004ff007819 */ /* 0x000fe40000011600 */
[----:B------:R-:W-:Y:S02]  /*102a0*/  R2UR UR7, R9 ;  /* 0x00000000090772ca */ /* 0x000fe400000e0000 */
[----:B------:R-:W-:Y:S02]  /*102b0*/  LOP3.LUT R0, R0, 0x3fff, RZ, 0xc0, !PT ;  /* 0x00003fff00007812 */ /* 0x000fe400078ec0ff */
[----:B------:R-:W-:-:S02]  /*102c0*/  FMNMX.FTZ R3, R27, R3, !PT ;  /* 0x000000031b037209 */ /* 0x000fc40007810000 */
[----:B------:R-:W-:Y:S02]  /*102d0*/  LOP3.LUT R0, R0, 0x10000, RZ, 0xfc, !PT ;  /* 0x0001000000007812 */ /* 0x000fe400078efcff */
[----:B------:R-:W-:-:S03]  /*102e0*/  FMNMX.FTZ R3, R30, R3, !PT ;  /* 0x000000031e037209 */ /* 0x000fc60007810000 */
[----:B------:R-:W-:Y:S01]  /*102f0*/  IMAD R8, R8, 0x300, R0 ;  /* 0x0000030008087824 */ /* 0x000fe200078e0200 */
[----:B------:R-:W-:Y:S02]  /*10300*/  FMNMX.FTZ R0, R24, R12, !PT ;  /* 0x0000000c18007209 */ /* 0x000fe40007810000 */
[----:B------:R-:W-:Y:S01]  /*10310*/  FMNMX.FTZ R3, R31, R3, !PT ;  /* 0x000000031f037209 */ /* 0x000fe20007810000 */
[C---:B------:R-:W-:Y:S01]  /*10320*/  VIADD R10, R8.reuse, 0x2 ;  /* 0x00000002080a7836 */ /* 0x040fe20000000000 */
[----:B------:R-:W-:Y:S02]  /*10330*/  R2UR UR6, R8 ;  /* 0x00000000080672ca */ /* 0x000fe400000e0000 */
[----:B------:R-:W-:Y:S02]  /*10340*/  FMNMX.FTZ R0, R25, R0, !PT ;  /* 0x0000000019007209 */ /* 0x000fe40007810000 */
[----:B------:R-:W-:Y:S02]  /*10350*/  FMNMX.FTZ R3, R34, R3, !PT ;  /* 0x0000000322037209 */ /* 0x000fe40007810000 */
[----:B------:R-:W-:-:S02]  /*10360*/  FMNMX.FTZ R0, R28, R0, !PT ;  /* 0x000000001c007209 */ /* 0x000fc40007810000 */
[----:B------:R-:W-:Y:S02]  /*10370*/  FMNMX.FTZ R3, R35, R3, !PT ;  /* 0x0000000323037209 */ /* 0x000fe40007810000 */
[----:B------:R-:W-:Y:S02]  /*10380*/  FMNMX.FTZ R0, R29, R0, !PT ;  /* 0x000000001d007209 */ /* 0x000fe40007810000 */
[----:B------:R-:W-:Y:S01]  /*10390*/  FMNMX.FTZ R3, R38, R3, !PT ;  /* 0x0000000326037209 */ /* 0x000fe20007810000 */
[----:B------:R-:W-:Y:S01]  /*103a0*/  QGMMA.64x96x32.F32.E4M3.E4M3 R88, R148, gdesc[UR4], R88, gsb0 ;  /* 0x0160000494587df3 */ /* 0x000fe20008000858 */
        /* <DEDUP_REMOVED lines=19> */
[----:B------:R-:W-:Y:S01]  /*104e0*/  R2UR UR6, R10 ;  /* 0x000000000a0672ca */ /* 0x000fe200000e0000 */
[----:B------:R-:W-:Y:S01]  /*104f0*/  VIADD R10, R8, 0x4 ;  /* 0x00000004080a7836 */ /* 0x000fe20000000000 */
[----:B------:R-:W-:Y:S01]  /*10500*/  FMNMX.FTZ R0, R52, R0, !PT ;  /* 0x0000000034007209 */ /* 0x000fe20007810000 */
[----:B------:R-:W-:Y:S01]  /*10510*/  VIADD R8, R8, 0x6 ;  /* 0x0000000608087836 */ /* 0x000fe20000000000 */
[----:B------:R-:W-:Y:S01]  /*10520*/  R2UR UR7, R11 ;  /* 0x000000000b0772ca */ /* 0x000fe200000e0000 */
[----:B------:R-:W-:Y:S01]  /*10530*/  IMAD.MOV.U32 R11, RZ, RZ, 0x40000040 ;  /* 0x40000040ff0b7424 */ /* 0x000fe200078e00ff */
        /* <DEDUP_REMOVED lines=32> */
[----:B------:R-:W-:Y:S01]  /*10740*/  FMNMX.FTZ R0, R85, R0, !PT ;  /* 0x0000000055007209 */ /* 0x000fe20007810000 */
[----:B------:R-:W-:Y:S02]  /*10750*/  WARPGROUP.DEPBAR.LE gsb0, 0x0 ;  /* 0x00008000000079c5 */ /* 0x000fe40000010000 */
[----:B------:R-:W-:-:S06]  /*10760*/  WARPGROUP.ARRIVE ;  /* 0x00000000000079c5 */ /* 0x000fcc0000000000 */
[----:B------:R-:W0:Y:S01]  /*10770*/  S2R R151, SR_TID.X ;  /* 0x0000000000977919 */ /* 0x000e220000002100 */
[----:B------:R-:W1:Y:S01]  /*10780*/  SHFL.BFLY PT, R9, R0, 0x2, 0x1f ;  /* 0x0c401f0000097f89 */ /* 0x000e6200000e0000 */
[----:B------:R-:W-:Y:S01]  /*10790*/  QGMMA.64x96x32.F32.E4M3.E4M3 R88, R144, gdesc[UR4], R88, gsb0 ;  /* 0x0160000490587df3 */ /* 0x000fe20008000858 */
[----:B------:R-:W-:Y:S02]  /*107a0*/  R2UR UR6, R10 ;  /* 0x000000000a0672ca */ /* 0x000fe400000e0000 */
[----:B------:R-:W2:Y:S01]  /*107b0*/  SHFL.BFLY PT, R10, R3, 0x2, 0x1f ;  /* 0x0c401f00030a7f89 */ /* 0x000ea200000e0000 */
[----:B------:R-:W-:Y:S02]  /*107c0*/  R2UR UR7, R11 ;  /* 0x000000000b0772ca */ /* 0x000fe400000e0000 */
[----:B-1----:R-:W-:Y:S01]  /*107d0*/  FMNMX.FTZ R0, R0, R9, !PT ;  /* 0x0000000900007209 */ /* 0x002fe20007810000 */
[----:B------:R-:W-:Y:S01]  /*107e0*/  IMAD.MOV.U32 R9, RZ, RZ, 0x40000040 ;  /* 0x40000040ff097424 */ /* 0x000fe200078e00ff */
[----:B--2---:R-:W-:-:S03]  /*107f0*/  FMNMX.FTZ R10, R3, R10, !PT ;  /* 0x0000000a030a7209 */ /* 0x004fc60007810000 */
[----:B------:R-:W1:Y:S01]  /*10800*/  SHFL.BFLY PT, R3, R0, 0x1, 0x1f ;  /* 0x0c201f0000037f89 */ /* 0x000e6200000e0000 */
[----:B0-----:R-:W-:-:S04]  /*10810*/  LOP3.LUT R151, R151, 0x7f, RZ, 0xc0, !PT ;  /* 0x0000007f97977812 */ /* 0x001fc800078ec0ff */
[----:B------:R-:W-:Y:S02]  /*10820*/  ISETP.NE.AND P0, PT, R151, RZ, PT ;  /* 0x000000ff9700720c */ /* 0x000fe40003f05270 */
[----:B-1----:R-:W-:-:S05]  /*10830*/  FMNMX.FTZ R3, R0, R3, !PT ;  /* 0x0000000300037209 */ /* 0x002fca0007810000 */
[----:B------:R-:W-:-:S04]  /*10840*/  FFMA.FTZ R11, R2, R3, -8 ;  /* 0xc1000000020b7423 */ /* 0x000fc80000010003 */
[C-C-:B------:R-:W-:Y:S01]  /*10850*/  FFMA.FTZ R20, R2.reuse, R29, -R11.reuse ;  /* 0x0000001d02147223 */ /* 0x140fe2000001080b */
[----:B------:R-:W-:-:S01]  /*10860*/  FFMA.FTZ R29, R2, R37, -R11 ;  /* 0x00000025021d7223 */ /* 0x000fc2000001080b */
[C-C-:B------:R-:W-:Y:S01]  /*10870*/  FFMA.FTZ R37, R2.reuse, R45, -R11.reuse ;  /* 0x0000002d02257223 */ /* 0x140fe2000001080b */
[----:B------:R-:W-:-:S01]  /*10880*/  FFMA.FTZ R45, R2, R53, -R11 ;  /* 0x00000035022d7223 */ /* 0x000fc2000001080b */
[C-C-:B------:R-:W-:Y:S01]  /*10890*/  FFMA.FTZ R53, R2.reuse, R61, -R11.reuse ;  /* 0x0000003d02357223 */ /* 0x140fe2000001080b */
[----:B------:R-:W-:-:S01]  /*108a0*/  FFMA.FTZ R61, R2, R69, -R11 ;  /* 0x00000045023d7223 */ /* 0x000fc2000001080b */
[----:B------:R-:W-:Y:S01]  /*108b0*/  FFMA.FTZ R69, R2, R77, -R11 ;  /* 0x0000004d02457223 */ /* 0x000fe2000001080b */
[----:B------:R-:W-:Y:S08]  /*108c0*/  MUFU.EX2 R20, R20 ;  /* 0x0000001400147308 */ /* 0x000ff00000000800 */
[----:B------:R-:W-:Y:S08]  /*108d0*/  MUFU.EX2 R29, R29 ;  /* 0x0000001d001d7308 */ /* 0x000ff00000000800 */
[----:B------:R-:W-:Y:S08]  /*108e0*/  MUFU.EX2 R37, R37 ;  /* 0x0000002500257308 */ /* 0x000ff00000000800 */
[----:B------:R-:W-:Y:S08]  /*108f0*/  MUFU.EX2 R45, R45 ;  /* 0x0000002d002d7308 */ /* 0x000ff00000000800 */
[----:B------:R-:W-:Y:S08]  /*10900*/  MUFU.EX2 R53, R53 ;  /* 0x0000003500357308 */ /* 0x000ff00000000800 */
[----:B------:R-:W-:Y:S01]  /*10910*/  MUFU.EX2 R61, R61 ;  /* 0x0000003d003d7308 */ /* 0x000fe20000000800 */
[----:B------:R-:W-:-:S02]  /*10920*/  WARPGROUP.DEPBAR.LE gsb0, 0x0 ;  /* 0x00008000000079c5 */ /* 0x000fc40000010000 */
[----:B------:R-:W-:-:S05]  /*10930*/  WARPGROUP.ARRIVE ;  /* 0x00000000000079c5 */ /* 0x000fca0000000000 */
[----:B------:R-:W-:Y:S01]  /*10940*/  MUFU.EX2 R69, R69 ;  /* 0x0000004500457308 */ /* 0x000fe20000000800 */
[----:B------:R-:W-:Y:S01]  /*10950*/  QGMMA.64x96x32.F32.E4M3.E4M3 R88, R140, gdesc[UR4], R88, gsb0 ;  /* 0x016000048c587df3 */ /* 0x000fe20008000858 */
[----:B------:R-:W-:Y:S02]  /*10960*/  R2UR UR6, R8 ;  /* 0x00000000080672ca */ /* 0x000fe400000e0000 */
[----:B------:R-:W0:Y:S01]  /*10970*/  SHFL.BFLY PT, R8, R10, 0x1, 0x1f ;  /* 0x0c201f000a087f89 */ /* 0x000e2200000e0000 */
[----:B------:R-:W-:Y:S01]  /*10980*/  R2UR UR7, R9 ;  /* 0x00000000090772ca */ /* 0x000fe200000e0000 */
[----:B------:R-:W-:Y:S01]  /*10990*/  FADD.FTZ R9, -R3, R12 ;  /* 0x0000000c03097221 */ /* 0x000fe20000010100 */
[----:B------:R-:W-:-:S01]  /*109a0*/  FFMA.FTZ R12, R2, R25, -R11 ;  /* 0x00000019020c7223 */ /* 0x000fc2000001080b */
[C-C-:B------:R-:W-:Y:S01]  /*109b0*/  FFMA.FTZ R25, R2.reuse, R33, -R11.reuse ;  /* 0x0000002102197223 */ /* 0x140fe2000001080b */
[----:B------:R-:W-:-:S01]  /*109c0*/  FFMA.FTZ R33, R2, R41, -R11 ;  /* 0x0000002902217223 */ /* 0x000fc2000001080b */
[C---:B------:R-:W-:Y:S01]  /*109d0*/  FMUL.FTZ R9, R2.reuse, R9 ;  /* 0x0000000902097220 */ /* 0x040fe20000410000 */
[----:B------:R-:W-:-:S01]  /*109e0*/  FFMA.FTZ R41, R2, R49, -R11 ;  /* 0x0000003102297223 */ /* 0x000fc2000001080b */
[C-C-:B------:R-:W-:Y:S01]  /*109f0*/  FFMA.FTZ R49, R2.reuse, R57, -R11.reuse ;  /* 0x0000003902317223 */ /* 0x140fe2000001080b */
[----:B------:R-:W-:Y:S01]  /*10a00*/  MUFU.EX2 R12, R12 ;  /* 0x0000000c000c7308 */ /* 0x000fe20000000800 */
[----:B------:R-:W-:-:S01]  /*10a10*/  FFMA.FTZ R57, R2, R65, -R11 ;  /* 0x0000004102397223 */ /* 0x000fc2000001080b */
[C-C-:B------:R-:W-:Y:S01]  /*10a20*/  FFMA.FTZ R65, R2.reuse, R73, -R11.reuse ;  /* 0x0000004902417223 */ /* 0x140fe2000001080b */
[----:B------:R-:W-:-:S05]  /*10a30*/  FFMA.FTZ R73, R2, R81, -R11 ;  /* 0x0000005102497223 */ /* 0x000fca000001080b */
[----:B------:R-:W-:Y:S01]  /*10a40*/  MUFU.EX2 R9, R9 ;  /* 0x0000000900097308 */ /* 0x000fe20000000800 */
[----:B0-----:R-:W-:Y:S01]  /*10a50*/  FMNMX.FTZ R0, R10, R8, !PT ;  /* 0x000000080a007209 */ /* 0x001fe20007810000 */
[C-C-:B------:R-:W-:Y:S01]  /*10a60*/  FFMA.FTZ R10, R2.reuse, R24, -R11.reuse ;  /* 0x00000018020a7223 */ /* 0x140fe2000001080b */
[----:B------:R-:W-:-:S05]  /*10a70*/  FFMA.FTZ R24, R2, R32, -R11 ;  /* 0x0000002002187223 */ /* 0x000fca000001080b */
[----:B------:R-:W-:Y:S01]  /*10a80*/  MUFU.EX2 R25, R25 ;  /* 0x0000001900197308 */ /* 0x000fe20000000800 */
[----:B------:R-:W-:-:S01]  /*10a90*/  FFMA.FTZ R32, R2, R40, -R11 ;  /* 0x0000002802207223 */ /* 0x000fc2000001080b */
[----:B------:R-:W-:Y:S01]  /*10aa0*/  FADD.FTZ R8, -R0, R13 ;  /* 0x0000000d00087221 */ /* 0x000fe20000010100 */
[----:B------:R-:W-:-:S01]  /*10ab0*/  FFMA.FTZ R77, R2, R0, -8 ;  /* 0xc1000000024d7423 */ /* 0x000fc20000010000 */
[C-C-:B------:R-:W-:Y:S01]  /*10ac0*/  FFMA.FTZ R13, R2.reuse, R28, -R11.reuse ;  /* 0x0000001c020d7223 */ /* 0x140fe2000001080b */
[----:B------:R-:W-:-:S01]  /*10ad0*/  FFMA.FTZ R28, R2, R36, -R11 ;  /* 0x00000024021c7223 */ /* 0x000fc2000001080b */
[C---:B------:R-:W-:Y:S01]  /*10ae0*/  FMUL.FTZ R8, R2.reuse, R8 ;  /* 0x0000000802087220 */ /* 0x040fe20000410000 */
[----:B------:R-:W-:-:S01]  /*10af0*/  FFMA.FTZ R26, R2, R26, -R77 ;  /* 0x0000001a021a7223 */ /* 0x000fc2000001084d */
[C-C-:B------:R-:W-:Y:S01]  /*10b00*/  FFMA.FTZ R27, R2.reuse, R27, -R77.reuse ;  /* 0x0000001b021b7223 */ /* 0x140fe2000001084d */
        /* <DEDUP_REMOVED lines=10> */
[C---:B------:R-:W-:Y:S01]  /*10bb0*/  FFMA.FTZ R36, R2.reuse, R44, -R11 ;  /* 0x0000002c02247223 */ /* 0x040fe2000001080b */
        /* <DEDUP_REMOVED lines=10> */
[----:B------:R-:W-:-:S01]  /*10c60*/  FADD.FTZ R5, R12, R5 ;  /* 0x000000050c057221 */ /* 0x000fc20000010000 */
        /* <DEDUP_REMOVED lines=8> */
[C-C-:B------:R-:W-:Y:S01]  /*10cf0*/  FFMA.FTZ R66, R2.reuse, R66, -R77.reuse ;  /* 0x0000004202427223 */ /* 0x140fe2000001084d */
[----:B------:R-:W-:-:S01]  /*10d00*/  FFMA.FTZ R67, R2, R67, -R77 ;  /* 0x0000004302437223 */ /* 0x000fc2000001084d */
        /* <DEDUP_REMOVED lines=20> */
[----:B------:R-:W-:Y:S01]  /*10e50*/  FFMA.FTZ R11, R2, R85, -R11 ;  /* 0x00000055020b7223 */ /* 0x000fe2000001080b */
[----:B------:R-:W-:-:S01]  /*10e60*/  FADD.FTZ R5, R20, R5 ;  /* 0x0000000514057221 */ /* 0x000fc20000010000 */
[----:B------:R-:W-:Y:S01]  /*10e70*/  FFMA.FTZ R77, R2, R87, -R77 ;  /* 0x00000057024d7223 */ /* 0x000fe2000001084d */
[----:B------:R-:W-:Y:S01]  /*10e80*/  @!P0 IMAD R82, R18, 0x8, R16 ;  /* 0x0000000812528824 */ /* 0x000fe200078e0210 */
[----:B------:R-:W2:Y:S01]  /*10e90*/  MUFU.EX2 R24, R24 ;  /* 0x0000001800187308 */ /* 0x000ea20000000800 */
[----:B-1----:R-:W-:-:S02]  /*10ea0*/  FADD.FTZ R4, R30, R4 ;  /* 0x000000041e047221 */ /* 0x002fc40000010000 */
[----:B------:R-:W-:-:S05]  /*10eb0*/  @!P0 VIADD R82, R82, 0x19c40 ;  /* 0x00019c4052528836 */ /* 0x000fca0000000000 */
[----:B------:R-:W1:Y:S01]  /*10ec0*/  MUFU.EX2 R34, R34 ;  /* 0x0000002200227308 */ /* 0x000e620000000800 */
[----:B0-----:R-:W-:-:S01]  /*10ed0*/  FADD.FTZ R4, R31, R4 ;  /* 0x000000041f047221 */ /* 0x001fc20000010000 */
[----:B------:R-:W-:Y:S01]  /*10ee0*/  @!P0 PRMT R82, RZ, 0x654, R82 ;  /* 0x00000654ff528816 */ /* 0x000fe20000000052 */
[----:B------:R-:W-:-:S05]  /*10ef0*/  WARPGROUP.DEPBAR.LE gsb0, 0x0 ;  /* 0x00008000000079c5 */ /* 0x000fca0000010000 */
[----:B------:R-:W0:Y:S01]  /*10f00*/  MUFU.EX2 R35, R35 ;  /* 0x0000002300237308 */ /* 0x000e220000000800 */
[----:B--2---:R-:W-:-:S01]  /*10f10*/  FADD.FTZ R5, R24, R5 ;  /* 0x0000000518057221 */ /* 0x004fc20000010000 */
[----:B------:R-:W-:-:S03]  /*10f20*/  WARPGROUP.ARRIVE ;  /* 0x00000000000079c5 */ /* 0x000fc60000000000 */
[----:B------:R-:W-:-:S03]  /*10f30*/  FADD.FTZ R5, R25, R5 ;  /* 0x0000000519057221 */ /* 0x000fc60000010000 */
[----:B------:R-:W2:Y:S01]  /*10f40*/  MUFU.EX2 R28, R28 ;  /* 0x0000001c001c7308 */ /* 0x000ea20000000800 */
[----:B-1----:R-:W-:-:S01]  /*10f50*/  FADD.FTZ R4, R34, R4 ;  /* 0x0000000422047221 */ /* 0x002fc20000010000 */
[----:B------:R-:W-:Y:S06]  /*10f60*/  QGMMA.64x96x32.F32.E4M3.E4M3 R88, R136, gdesc[UR4], R88, gsb0 ;  /* 0x0160000488587df3 */ /* 0x000fec0008000858 */
[----:B------:R-:W1:Y:S01]  /*10f70*/  MUFU.EX2 R38, R38 ;  /* 0x0000002600267308 */ /* 0x000e620000000800 */
[----:B0-----:R-:W-:-:S07]  /*10f80*/  FADD.FTZ R4, R35, R4 ;  /* 0x0000000423047221 */ /* 0x001fce0000010000 */
[----:B------:R-:W0:Y:S01]  /*10f90*/  MUFU.EX2 R39, R39 ;  /* 0x0000002700277308 */ /* 0x000e220000000800 */
[----:B--2---:R-:W-:-:S04]  /*10fa0*/  FADD.FTZ R5, R28, R5 ;  /* 0x000000051c057221 */ /* 0x004fc80000010000 */
[----:B------:R-:W-:-:S03]  /*10fb0*/  FADD.FTZ R5, R29, R5 ;  /* 0x000000051d057221 */ /* 0x000fc60000010000 */
        /* <DEDUP_REMOVED lines=13> */
[----:B-1----:R-:W-:-:S04]  /*11090*/  FADD.FTZ R5, R36, R5 ;  /* 0x0000000524057221 */ /* 0x002fc80000010000 */
[----:B------:R-:W-:-:S03]  /*110a0*/  FADD.FTZ R5, R37, R5 ;  /* 0x0000000525057221 */ /* 0x000fc60000010000 */
        /* <DEDUP_REMOVED lines=10> */
[----:B------:R-:W-:Y:S02]  /*11150*/  WARPGROUP.DEPBAR.LE gsb0, 0x0 ;  /* 0x00008000000079c5 */ /* 0x000fe40000010000 */
[----:B------:R2:W-:Y:S04]  /*11160*/  @!P0 SYNCS.ARRIVE.TRANS64.RED.A1T0 RZ, [R82+URZ], RZ ;  /* 0x000000ff52ff89a7 */ /* 0x0005e8000810043f */
[----:B------:R-:W3:Y:S01]  /*11170*/  MUFU.EX2 R54, R54 ;  /* 0x0000003600367308 */ /* 0x000ee20000000800 */
[----:B-1----:R-:W-:-:S07]  /*11180*/  FADD.FTZ R4, R51, R4 ;  /* 0x0000000433047221 */ /* 0x002fce0000010000 */
[----:B------:R-:W1:Y:S01]  /*11190*/  MUFU.EX2 R55, R55 ;  /* 0x0000003700377308 */ /* 0x000e620000000800 */
[----:B0-----:R-:W-:-:S04]  /*111a0*/  FADD.FTZ R5, R44, R5 ;  /* 0x000000052c057221 */ /* 0x001fc80000010000 */
[----:B------:R-:W-:-:S03]  /*111b0*/  FADD.FTZ R5, R45, R5 ;  /* 0x000000052d057221 */ /* 0x000fc60000010000 */
[----:B------:R-:W0:Y:S01]  /*111c0*/  MUFU.EX2 R48, R48 ;  /* 0x0000003000307308 */ /* 0x000e220000000800 */
[----:B---3--:R-:W-:-:S07]  /*111d0*/  FADD.FTZ R4, R54, R4 ;  /* 0x0000000436047221 */ /* 0x008fce0000010000 */
        /* <DEDUP_REMOVED lines=10> */
[----:B------:R-:W0:Y:S01]  /*11280*/  MUFU.EX2 R63, R63 ;  /* 0x0000003f003f7308 */ /* 0x000e220000000800 */
[----:B---3--:R-:W-:-:S04]  /*11290*/  FADD.FTZ R5, R52, R5 ;  /* 0x0000000534057221 */ /* 0x008fc80000010000 */
[----:B------:R-:W-:-:S03]  /*112a0*/  FADD.FTZ R5, R53, R5 ;  /* 0x0000000535057221 */ /* 0x000fc60000010000 */
        /* <DEDUP_REMOVED lines=13> */
[----:B-1----:R-:W-:-:S04]  /*11380*/  FADD.FTZ R5, R60, R5 ;  /* 0x000000053c057221 */ /* 0x002fc80000010000 */
[----:B------:R-:W-:-:S03]  /*11390*/  FADD.FTZ R5, R61, R5 ;  /* 0x000000053d057221 */ /* 0x000fc60000010000 */
        /* <DEDUP_REMOVED lines=30> */
[----:B-1----:R-:W-:-:S01]  /*11580*/  FADD.FTZ R4, R86, R4 ;  /* 0x0000000456047221 */ /* 0x002fc20000010000 */
[----:B0-----:R-:W-:-:S03]  /*11590*/  FADD.FTZ R5, R11, R5 ;  /* 0x000000050b057221 */ /* 0x001fc60000010000 */
[----:B---3--:R-:W-:Y:S01]  /*115a0*/  FADD.FTZ R4, R77, R4 ;  /* 0x000000044d047221 */ /* 0x008fe20000010000 */
[----:B--2---:R-:W-:Y:S06]  /*115b0*/  @!P1 BRA `(.L_x_2052) ;  /* 0x0000000000049947 */ /* 0x004fec0003800000 */
[----:B------:R-:W-:Y:S01]  /*115c0*/  BPT.TRAP 0x1 ;  /* 0x000000040000795c */ /* 0x000fe20000300000 */
.L_x_2052:
[----:B------:R-:W2:Y:S01]  /*115d0*/  LDL R82, [R1+0x1c] ;  /* 0x00001c0001527983 */ /* 0x000ea20000100800 */
[----:B------:R-:W-:Y:S01]  /*115e0*/  ISETP.GT.AND P0, PT, R14, RZ, PT ;  /* 0x000000ff0e00720c */ /* 0x000fe20003f04270 */
        /* <DEDUP_REMOVED lines=89> */
[----:B------:R-:W-:Y:S02]  /*11b80*/  F2FP.SATFINITE.E4M3.F32.PACK_AB_MERGE_C R139, R81, R80, R77 ;  /* 0x00000050518b723e */ /* 0x000fe4000480704d */
[----:B--2---:R-:W-:-:S04]  /*11b90*/  PRMT R15, R82, 0x654, R15 ;  /* 0x00000654520f7816 */ /* 0x004fc8000000000f */
[----:B------:R0:W-:Y:S01]  /*11ba0*/  SYNCS.ARRIVE.TRANS64.RED.A1T0 RZ, [R15+URZ], RZ ;  /* 0x000000ff0fff79a7 */ /* 0x0001e2000810043f */
[----:B------:R-:W-:Y:S05]  /*11bb0*/  @P0 BRA `(.L_x_2053) ;  /* 0xffffffe000bc0947 */ /* 0x000fea000383ffff */
.L_x_2041:
[----:B------:R-:W-:Y:S05]  /*11bc0*/  BSYNC B0 ;  /* 0x0000000000007941 */ /* 0x000fea0003800000 */
.L_x_2040:
[----:B------:R-:W-:Y:S06]  /*11bd0*/  BAR.ARV 0x8, 0x200 ;  /* 0x0208000000007b1d */ /* 0x000fec0000002000 */
[----:B------:R-:W-:Y:S05]  /*11be0*/  @!P1 BRA `(.L_x_2054) ;  /* 0x0000000000049947 */ /* 0x000fea0003800000 */
[----:B------:R-:W-:Y:S01]  /*11bf0*/  BPT.TRAP 0x1 ;  /* 0x000000040000795c */ /* 0x000fe20000300000 */
.L_x_2054:
[----:B------:R-:W-:Y:S01]  /*11c00*/  IMAD R12, R18, 0x8, R16 ;  /* 0x00000008120c7824 */ /* 0x000fe200078e0210 */
[----:B------:R-:W-:-:S04]  /*11c10*/  SHF.L.U32 R7, R152, 0x1f, RZ ;  /* 0x0000001f98077819 */ /* 0x000fc800000006ff */
[----:B------:R1:W2:Y:S01]  /*11c20*/  SYNCS.PHASECHK.TRANS64.TRYWAIT P0, [R12+URZ+0x19c50], R7 ;  /* 0x019c50070c0075a7 */ /* 0x0002a2000800017f */
[----:B------:R-:W-:Y:S05]  /*11c30*/  @!P1 BRA `(.L_x_2055) ;  /* 0x0000000000049947 */ /* 0x000fea0003800000 */
[----:B------:R-:W-:Y:S01]  /*11c40*/  BPT.TRAP 0x1 ;  /* 0x000000040000795c */ /* 0x000fe20000300000 */
.L_x_2055:
[----:B------:R-:W-:Y:S04]  /*11c50*/  BSSY B0, `(.L_x_2056) ;  /* 0x0000004000007945 */ /* 0x000fe80003800000 */
[----:B--2---:R-:W-:Y:S05]  /*11c60*/  @P0 BRA `(.L_x_2057) ;  /* 0x0000000000080947 */ /* 0x004fea0003800000 */
[----:B------:R-:W2:Y:S02]  /*11c70*/  SYNCS.PHASECHK.TRANS64.TRYWAIT P0, [R12+URZ+0x19c50], R7 ;  /* 0x019c50070c0075a7 */ /* 0x000ea4000800017f */
[----:B--2---:R-:W-:Y:S05]  /*11c80*/  @!P0 BRA `(.L_x_2058) ;  /* 0x0000009c00c08947 */ /* 0x004fea0003800000 */
.L_x_2057:
[----:B------:R-:W-:Y:S05]  /*11c90*/  BSYNC B0 ;  /* 0x0000000000007941 */ /* 0x000fea0003800000 */
.L_x_2056:
        /* <DEDUP_REMOVED lines=10> */
[----:B-12---:R-:W-:-:S05]  /*11d40*/  LOP3.LUT R7, R16, 0x10000, RZ, 0xfc, !PT ;  /* 0x0001000010077812 */ /* 0x006fca00078efcff */
[----:B------:R-:W-:Y:S02]  /*11d50*/  IMAD R6, R18, 0x300, R7 ;  /* 0x0000030012067824 */ /* 0x000fe400078e0207 */
        /* <DEDUP_REMOVED lines=29> */
[----:B------:R-:W-:Y:S02]  /*11f30*/  IMAD.MOV.U32 R20, RZ, RZ, -0x800000 ;  /* 0xff800000ff147424 */ /* 0x000fe400078e00ff */
[----:B------:R-:W-:-:S06]  /*11f40*/  IMAD.MOV.U32 R21, RZ, RZ, -0x800000 ;  /* 0xff800000ff157424 */ /* 0x000fcc00078e00ff */
        /* <DEDUP_REMOVED lines=16> */
[----:B-1----:R-:W-:-:S03]  /*12050*/  FADD.FTZ R10, R8, R7 ;  /* 0x00000007080a7221 */ /* 0x002fc60000010000 */
        /* <DEDUP_REMOVED lines=25> */
.L_x_2059:
[----:B------:R-:W2:Y:S01]  /*121f0*/  LDL.LU R2, [R1+0x1c] ;  /* 0x00001c0001027983 */ /* 0x000ea20000300800 */
[----:B------:R-:W-:Y:S02]  /*12200*/  VIADD R12, R12, 0x19c60 ;  /* 0x00019c600c0c7836 */ /* 0x000fe40000000000 */
[-C--:B------:R-:W-:Y:S01]  /*12210*/  FMUL.FTZ R0, R88, R14.reuse ;  /* 0x0000000e58007220 */ /* 0x080fe20000410000 */
[----:B------:R-:W-:Y:S01]  /*12220*/  FMUL.FTZ R89, R89, R14 ;  /* 0x0000000e59597220 */ /* 0x000fe20000410000 */
[----:B------:R-:W3:Y:S01]  /*12230*/  LDL.LU R24, [R1+0x5c] ;  /* 0x00005c0001187983 */ /* 0x000ee20000300800 */
[----:B------:R-:W-:-:S05]  /*12240*/  VIADD R18, R18, 0x1 ;  /* 0x0000000112127836 */ /* 0x000fca0000000000 */
[----:B------:R-:W-:Y:S01]  /*12250*/  ISETP.NE.AND P1, PT, R18, 0x2, PT ;  /* 0x000000021200780c */ /* 0x000fe20003f25270 */
[----:B------:R-:W-:-:S03]  /*12260*/  FMUL.FTZ R5, R92, R14 ;  /* 0x0000000e5c057220 */ /* 0x000fc60000410000 */
[----:B------:R-:W-:Y:S01]  /*12270*/  SEL R3, RZ, 0x1, P1 ;  /* 0x00000001ff037807 */ /* 0x000fe20000800000 */
        /* <DEDUP_REMOVED lines=44> */
[----:B------:R-:W-:-:S02]  /*12540*/  LOP3.LUT R152, R152, R3, RZ, 0x3c, !PT ;  /* 0x0000000398987212 */ /* 0x000fc400078e3cff */
[----:B------:R-:W-:Y:S02]  /*12550*/  SEL R18, R18, RZ, P1 ;  /* 0x000000ff12127207 */ /* 0x000fe40000800000 */
[----:B--2---:R-:W-:Y:S01]  /*12560*/  PRMT R2, R2, 0x654, R12 ;  /* 0x0000065402027816 */ /* 0x004fe2000000000c */
[----:B---3--:R-:W-:-:S03]  /*12570*/  VIADD R24, R24, 0x1 ;  /* 0x0000000118187836 */ /* 0x008fc60000000000 */
[----:B------:R0:W-:Y:S02]  /*12580*/  SYNCS.ARRIVE.TRANS64.RED.A1T0 RZ, [R2+URZ], RZ ;  /* 0x000000ff02ff79a7 */ /* 0x0001e4000810043f */
[----:B------:R0:W-:Y:S01]  /*12590*/  STL [R1+0x5c], R24 ;  /* 0x00005c1801007387 */ /* 0x0001e20000100800 */
[-C--:B------:R-:W-:Y:S01]  /*125a0*/  FMUL.FTZ R12, R125, R14.reuse ;  /* 0x0000000e7d0c7220 */ /* 0x080fe20000410000 */
[----:B------:R-:W-:-:S07]  /*125b0*/  FMUL.FTZ R14, R133, R14 ;  /* 0x0000000e850e7220 */ /* 0x000fce0000410000 */
.L_x_1993:
[----:B------:R-:W0:Y:S08]  /*125c0*/  S2UR UR4, SR_CgaCtaId ;  /* 0x00000000000479c3 */ /* 0x000e300000008800 */
[----:B------:R-:W-:Y:S01]  /*125d0*/  BAR.SYNC.DEFER_BLOCKING 0x5, 0x200 ;  /* 0x0148000000007b1d */ /* 0x000fe20000010000 */
[----:B------:R-:W-:-:S05]  /*125e0*/  MOV R16, 0x400 ;  /* 0x0000040000107802 */ /* 0x000fca0000000f00 */
        /* <DEDUP_REMOVED lines=11> */
[----:B0-----:R-:W2:Y:S04]  /*126a0*/  LDL R40, [R1+0x84] ;  /* 0x0000840001287983 */ /* 0x001ea80000100800 */
[----:B------:R-:W3:Y:S04]  /*126b0*/  LDL.LU R62, [R1+0x54] ;  /* 0x00005400013e7983 */ /* 0x000ee80000300800 */
[----:B------:R-:W4:Y:S01]  /*126c0*/  LDL.LU R60, [R1+0x58] ;  /* 0x00005800013c7983 */ /* 0x000f220000300800 */
        /* <DEDUP_REMOVED lines=10> */
[----:B------:R-:W-:Y:S01]  /*12770*/  F2FP.BF16.F32.PACK_AB R89, R4, R89 ;  /* 0x000000590459723e */ /* 0x000fe200000010ff */
[----:B------:R-:W-:-:S03]  /*12780*/  ULDC.64 UR4, c[0x0][0xc00] ;  /* 0x0003000000047ab9 */ /* 0x000fc60000000a00 */
[----:B------:R0:W3:Y:S01]  /*12790*/  LDG.E.CONSTANT R26, desc[UR42][R2.64] ;  /* 0x0000002a021a7981 */ /* 0x0000e2000c1e9900 */
[----:B------:R-:W-:Y:S02]  /*127a0*/  F2FP.BF16.F32.PACK_AB R11, R11, R112 ;  /* 0x000000700b0b723e */ /* 0x000fe400000010ff */
[----:B------:R-:W-:Y:S02]  /*127b0*/  F2FP.BF16.F32.PACK_AB R10, R10, R113 ;  /* 0x000000710a0a723e */ /* 0x000fe400000010ff */
[----:B------:R-:W-:Y:S02]  /*127c0*/  F2FP.BF16.F32.PACK_AB R15, R15, R128 ;  /* 0x000000800f0f723e */ /* 0x000fe400000010ff */
[----:B------:R-:W-:Y:S02]  /*127d0*/  F2FP.BF16.F32.PACK_AB R14, R14, R129 ;  /* 0x000000810e0e723e */ /* 0x000fe400000010ff */
[----:B------:R-:W-:Y:S01]  /*127e0*/  F2FP.BF16.F32.PACK_AB R13, R13, R120 ;  /* 0x000000780d0d723e */ /* 0x000fe200000010ff */
[----:B0-----:R-:W0:Y:S01]  /*127f0*/  S2R R3, SR_SWINHI ;  /* 0x0000000000037919 */ /* 0x001e220000002f00 */
[----:B------:R-:W-:-:S02]  /*12800*/  LOP3.LUT P0, R2, R24, 0x3, RZ, 0xc0, !PT ;  /* 0x0000000318027812 */ /* 0x000fc4000780c0ff */
[----:B------:R-:W-:Y:S02]  /*12810*/  F2FP.BF16.F32.PACK_AB R12, R12, R121 ;  /* 0x000000790c0c723e */ /* 0x000fe400000010ff */
[----:B------:R-:W-:Y:S02]  /*12820*/  ISETP.EQ.OR P0, PT, R2, 0x3, !P0 ;  /* 0x000000030200780c */ /* 0x000fe40004702670 */
        /* <DEDUP_REMOVED lines=8> */
[----:B------:R-:W-:Y:S02]  /*128b0*/  F2FP.BF16.F32.PACK_AB R38, R95, R38 ;  /* 0x000000265f26723e */ /* 0x000fe400000010ff */
[----:B------:R-:W-:-:S02]  /*128c0*/  SEL R15, R14, R15, P0 ;  /* 0x0000000f0e0f7207 */ /* 0x000fc40000000000 */
[----:B------:R-:W-:Y:S02]  /*128d0*/  F2FP.BF16.F32.PACK_AB R33, R102, R33 ;  /* 0x000000216621723e */ /* 0x000fe400000010ff */
[----:B------:R-:W-:Y:S02]  /*128e0*/  F2FP.BF16.F32.PACK_AB R36, R103, R36 ;  /* 0x000000246724723e */ /* 0x000fe400000010ff */
[----:B------:R-:W-:Y:S02]  /*128f0*/  F2FP.BF16.F32.PACK_AB R9, R9, R104 ;  /* 0x000000680909723e */ /* 0x000fe400000010ff */
[----:B------:R-:W-:Y:S02]  /*12900*/  MOV R24, R16 ;  /* 0x0000001000187202 */ /* 0x000fe40000000f00 */
[----:B0-----:R-:W-:Y:S02]  /*12910*/  MOV R25, R3 ;  /* 0x0000000300197202 */ /* 0x001fe40000000f00 */
[----:B------:R-:W-:-:S02]  /*12920*/  F2FP.BF16.F32.PACK_AB R8, R8, R105 ;  /* 0x000000690808723e */ /* 0x000fc400000010ff */
[----:B------:R-:W-:Y:S02]  /*12930*/  F2FP.BF16.F32.PACK_AB R31, R110, R31 ;  /* 0x0000001f6e1f723e */ /* 0x000fe400000010ff */
[----:B------:R-:W-:Y:S02]  /*12940*/  F2FP.BF16.F32.PACK_AB R34, R111, R34 ;  /* 0x000000226f22723e */ /* 0x000fe400000010ff */
[----:B------:R-:W-:Y:S02]  /*12950*/  SEL R51, R13, R12, P0 ;  /* 0x0000000c0d337207 */ /* 0x000fe40000000000 */
[----:B------:R-:W-:Y:S02]  /*12960*/  SEL R53, R12, R13, P0 ;  /* 0x0000000d0c357207 */ /* 0x000fe40000000000 */
[----:B------:R-:W-:Y:S02]  /*12970*/  SEL R57, R35, R38, P0 ;  /* 0x0000002623397207 */ /* 0x000fe40000000000 */
[----:B------:R-:W-:-:S02]  /*12980*/  SEL R43, R9, R8, P0 ;  /* 0x00000008092b7207 */ /* 0x000fc40000000000 */
[----:B------:R-:W-:Y:S02]  /*12990*/  SEL R35, R38, R35, P0 ;  /* 0x0000002326237207 */ /* 0x000fe40000000000 */
[----:B------:R-:W-:Y:S02]  /*129a0*/  SEL R59, R33, R36, P0 ;  /* 0x00000024213b7207 */ /* 0x000fe40000000000 */
[----:B------:R-:W-:Y:S02]  /*129b0*/  F2FP.BF16.F32.PACK_AB R29, R118, R29 ;  /* 0x0000001d761d723e */ /* 0x000fe400000010ff */
        /* <DEDUP_REMOVED lines=8> */
[----:B------:R-:W-:-:S02]  /*12a40*/  SEL R63, R29, R32, P0 ;  /* 0x000000201d3f7207 */ /* 0x000fc40000000000 */
        /* <DEDUP_REMOVED lines=10> */
[----:B------:R-:W-:Y:S02]  /*12af0*/  LOP3.LUT R3, R6, 0x180, RZ, 0xc0, !PT ;  /* 0x0000018006037812 */ /* 0x000fe400078ec0ff */
[----:B------:R-:W-:Y:S02]  /*12b00*/  LOP3.LUT R10, R0, R69, RZ, 0x3c, !PT ;  /* 0x00000045000a7212 */ /* 0x000fe400078e3cff */
[----:B------:R-:W-:-:S02]  /*12b10*/  LOP3.LUT R0, R71, 0x180, RZ, 0xc0, !PT ;  /* 0x0000018047007812 */ /* 0x000fc400078ec0ff */
[C---:B------:R-:W-:Y:S02]  /*12b20*/  IADD3 R73, P3, R6.reuse, 0x3020, RZ ;  /* 0x0000302006497810 */ /* 0x040fe40007f7e0ff */
[----:B------:R-:W-:Y:S02]  /*12b30*/  IADD3 R77, P1, R6, 0x6020, RZ ;  /* 0x00006020064d7810 */ /* 0x000fe40007f3e0ff */
[----:B------:R-:W-:Y:S02]  /*12b40*/  SHF.R.U64 R3, R3, 0x3, RZ ;  /* 0x0000000303037819 */ /* 0x000fe400000012ff */
[----:B------:R-:W-:Y:S02]  /*12b50*/  SHF.R.U64 R0, R0, 0x3, RZ ;  /* 0x0000000300007819 */ /* 0x000fe400000012ff */
[----:B------:R-:W-:Y:S02]  /*12b60*/  LOP3.LUT R2, R73, 0x180, RZ, 0xc0, !PT ;  /* 0x0000018049027812 */ /* 0x000fe400078ec0ff */
[----:B------:R-:W-:-:S02]  /*12b70*/  LOP3.LUT R14, R77, 0x180, RZ, 0xc0, !PT ;  /* 0x000001804d0e7812 */ /* 0x000fc400078ec0ff */
[----:B------:R-:W-:Y:S01]  /*12b80*/  IADD3 R75, P2, R6, 0x6000, RZ ;  /* 0x00006000064b7810 */ /* 0x000fe20007f5e0ff */
[----:B------:R-:W-:Y:S01]  /*12b90*/  IMAD.X R11, RZ, RZ, R7, P5 ;  /* 0x000000ffff0b7224 */ /* 0x000fe200028e0607 */
[----:B------:R-:W-:Y:S02]  /*12ba0*/  LOP3.LUT R6, R3, R6, RZ, 0x3c, !PT ;  /* 0x0000000603067212 */ /* 0x000fe400078e3cff */
[----:B------:R-:W-:Y:S02]  /*12bb0*/  LOP3.LUT R12, R0, R71, RZ, 0x3c, !PT ;  /* 0x00000047000c7212 */ /* 0x000fe400078e3cff */
[----:B------:R-:W-:Y:S02]  /*12bc0*/  SHF.R.U64 R2, R2, 0x3, RZ ;  /* 0x0000000302027819 */ /* 0x000fe400000012ff */
[----:B------:R-:W-:Y:S02]  /*12bd0*/  SHF.R.U64 R14, R14, 0x3, RZ ;  /* 0x000000030e0e7819 */ /* 0x000fe400000012ff */
[----:B------:R-:W-:-:S02]  /*12be0*/  MOV R54, R6 ;  /* 0x0000000600367202 */ /* 0x000fc40000000f00 */
[----:B---3--:R-:W-:Y:S01]  /*12bf0*/  LOP3.LUT R0, R26, 0x2, RZ, 0x3c, !PT ;  /* 0x000000021a007812 */ /* 0x008fe200078e3cff */
[----:B------:R-:W-:Y:S01]  /*12c00*/  SHFL.IDX PT, R37, R37, R26, 0x1c1f ;  /* 0x001c1f1a25257589 */ /* 0x000fe200000e0000 */
[----:B------:R-:W-:Y:S02]  /*12c10*/  LOP3.LUT R8, R2, R73, RZ, 0x3c, !PT ;  /* 0x0000004902087212 */ /* 0x000fe400078e3cff */
[----:B------:R-:W-:Y:S01]  /*12c20*/  MOV R52, R10 ;  /* 0x0000000a00347202 */ /* 0x000fe20000000f00 */
[----:B------:R-:W0:Y:S01]  /*12c30*/  SHFL.IDX PT, R6, R89, R0, 0x1c1f ;  /* 0x001c1f0059067589 */ /* 0x000e2200000e0000 */
[----:B------:R-:W-:-:S03]  /*12c40*/  LOP3.LUT R2, R14, R77, RZ, 0x3c, !PT ;  /* 0x0000004d0e027212 */ /* 0x000fc600078e3cff */
        /* <DEDUP_REMOVED lines=9> */
[----:B------:R-:W4:Y:S04]  /*12ce0*/  SHFL.IDX PT, R38, R31, R0, 0x1c1f ;  /* 0x001c1f001f267589 */ /* 0x000f2800000e0000 */
        /* <DEDUP_REMOVED lines=8> */
[----:B------:R-:W4:Y:S04]  /*12d70*/  SHFL.IDX PT, R42, R27, R0, 0x1c1f ;  /* 0x001c1f001b2a7589 */ /* 0x000f2800000e0000 */
[----:B------:R-:W-:Y:S04]  /*12d80*/  SHFL.IDX PT, R55, R55, R26, 0x1c1f ;  /* 0x001c1f1a37377589 */ /* 0x000fe800000e0000 */
[----:B------:R-:W-:Y:S04]  /*12d90*/  SHFL.IDX PT, R67, R67, R26, 0x1c1f ;  /* 0x001c1f1a43437589 */ /* 0x000fe800000e0000 */
[----:B------:R-:W4:Y:S04]  /*12da0*/  SHFL.IDX PT, R32, R15, R0, 0x1c1f ;  /* 0x001c1f000f207589 */ /* 0x000f2800000e0000 */
[----:B------:R0:W4:Y:S01]  /*12db0*/  SHFL.IDX PT, R44, R135, R0, 0x1c1f ;  /* 0x001c1f00872c7589 */ /* 0x00012200000e0000 */
[----:B------:R-:W-:Y:S01]  /*12dc0*/  SHF.R.U64 R4, R4, 0x3, RZ ;  /* 0x0000000304047819 */ /* 0x000fe200000012ff */
[----:B------:R-:W-:-:S02]  /*12dd0*/  IMAD.X R5, RZ, RZ, R7, P2 ;  /* 0x000000ffff057224 */ /* 0x000fc400010e0607 */
[--C-:B------:R-:W-:Y:S01]  /*12de0*/  IMAD.X R9, RZ, RZ, R7.reuse, P3 ;  /* 0x000000ffff097224 */ /* 0x100fe200018e0607 */
[----:B------:R-:W-:Y:S01]  /*12df0*/  LOP3.LUT R4, R4, R75, RZ, 0x3c, !PT ;  /* 0x0000004b04047212 */ /* 0x000fe200078e3cff */
[--C-:B------:R-:W-:Y:S02]  /*12e00*/  IMAD.X R13, RZ, RZ, R7.reuse, P4 ;  /* 0x000000ffff0d7224 */ /* 0x100fe400020e0607 */
[----:B------:R-:W-:Y:S01]  /*12e10*/  IMAD.X R3, RZ, RZ, R7, P1 ;  /* 0x000000ffff037224 */ /* 0x000fe200008e0607 */
[----:B------:R-:W-:Y:S01]  /*12e20*/  MOV R46, R4 ;  /* 0x00000004002e7202 */ /* 0x000fe20000000f00 */
[----:B0-----:R-:W0:Y:S01]  /*12e30*/  LDC R0, c[0x0][0xbe8] ;  /* 0x0002fa00ff007b82 */ /* 0x001e220000000800 */
[----:B------:R-:W-:Y:S02]  /*12e40*/  MOV R48, R8 ;  /* 0x0000000800307202 */ /* 0x000fe40000000f00 */
[----:B------:R-:W-:Y:S02]  /*12e50*/  SEL R4, R37, R6, P0 ;  /* 0x0000000625047207 */ /* 0x000fe40000000000 */
[----:B------:R-:W-:-:S02]  /*12e60*/  MOV R50, R12 ;  /* 0x0000000c00327202 */ /* 0x000fc40000000f00 */
[----:B------:R-:W-:Y:S02]  /*12e70*/  SEL R6, R6, R37, P0 ;  /* 0x0000002506067207 */ /* 0x000fe40000000000 */
[----:B-1----:R-:W-:Y:S02]  /*12e80*/  SEL R8, R39, R10, P0 ;  /* 0x0000000a27087207 */ /* 0x002fe40000000000 */
[----:B--2---:R-:W-:Y:S02]  /*12e90*/  SEL R5, R57, R34, P0 ;  /* 0x0000002239057207 */ /* 0x004fe40000000000 */
[----:B------:R-:W-:Y:S01]  /*12ea0*/  SEL R7, R34, R57, P0 ;  /* 0x0000003922077207 */ /* 0x000fe20000000000 */
[----:B------:R-:W-:Y:S01]  /*12eb0*/  BAR.SYNC.DEFER_BLOCKING 0x1, 0x180 ;  /* 0x0046000000007b1d */ /* 0x000fe20000010000 */
[----:B------:R-:W-:Y:S02]  /*12ec0*/  SEL R10, R10, R39, P0 ;  /* 0x000000270a0a7207 */ /* 0x000fe40000000000 */
[----:B---3--:R-:W-:-:S02]  /*12ed0*/  SEL R12, R43, R14, P0 ;  /* 0x0000000e2b0c7207 */ /* 0x008fc40000000000 */
[----:B----4-:R-:W-:Y:S02]  /*12ee0*/  SEL R9, R59, R36, P0 ;  /* 0x000000243b097207 */ /* 0x010fe40000000000 */
[----:B------:R-:W-:Y:S02]  /*12ef0*/  SEL R11, R36, R59, P0 ;  /* 0x0000003b240b7207 */ /* 0x000fe40000000000 */
[----:B------:R-:W-:Y:S02]  /*12f00*/  SEL R14, R14, R43, P0 ;  /* 0x0000002b0e0e7207 */ /* 0x000fe40000000000 */
[----:B------:R-:W-:Y:S02]  /*12f10*/  SEL R13, R61, R38, P0 ;  /* 0x000000263d0d7207 */ /* 0x000fe40000000000 */
[----:B------:R-:W-:Y:S02]  /*12f20*/  SEL R15, R38, R61, P0 ;  /* 0x0000003d260f7207 */ /* 0x000fe40000000000 */
[----:B------:R-:W-:-:S02]  /*12f30*/  ISETP.NE.U32.AND P2, PT, RZ, UR4, PT ;  /* 0x00000004ff007c0c */ /* 0x000fc4000bf45070 */
[----:B------:R-:W-:Y:S02]  /*12f40*/  IADD3 R26, P1, R62, UR4, RZ ;  /* 0x000000043e1a7c10 */ /* 0x000fe4000ff3e0ff */
[----:B------:R-:W-:Y:S01]  /*12f50*/  MOV R3, R2 ;  /* 0x0000000200037202 */ /* 0x000fe20000000f00 */
        /* <DEDUP_REMOVED lines=34> */
[----:B--2---:R-:W-:Y:S01]  /*13180*/  IMAD.IADD R15, R58, 0x1, R56 ;  /* 0x000000013a0f7824 */ /* 0x004fe200078e0238 */
[----:B-1----:R-:W-:Y:S06]  /*13190*/  @P0 BRA `(.L_x_2062) ;  /* 0x0000000000100947 */ /* 0x002fec0003800000 */
[----:B------:R-:W-:Y:S05]  /*131a0*/  @!P2 BRA `(.L_x_2062) ;  /* 0x00000000000ca947 */ /* 0x000fea0003800000 */
[----:B------:R-:W2:Y:S04]  /*131b0*/  LDG.E R4, desc[UR42][R26.64] ;  /* 0x0000002a1a047981 */ /* 0x000ea8000c1e1900 */
[----:B-----5:R-:W2:Y:S02]  /*131c0*/  LDG.E R7, desc[UR42][R26.64+0x4] ;  /* 0x0000042a1a077981 */ /* 0x020ea4000c1e1900 */
[----:B--2---:R-:W-:-:S07]  /*131d0*/  IMAD.IADD R7, R7, 0x1, -R4 ;  /* 0x0000000107077824 */ /* 0x004fce00078e0a04 */
.L_x_2062:
[----:B------:R-:W2:Y:S01]  /*131e0*/  LDL.LU R4, [R1+0x48] ;  /* 0x0000480001047983 */ /* 0x000ea20000300800 */
[----:B------:R-:W-:Y:S01]  /*131f0*/  ULDC.64 UR4, c[0x0][0xb90] ;  /* 0x0002e40000047ab9 */ /* 0x000fe20000000a00 */
[----:B------:R-:W1:Y:S01]  /*13200*/  S2R R3, SR_TID.X ;  /* 0x0000000000037919 */ /* 0x000e620000002100 */
[----:B------:R-:W4:Y:S01]  /*13210*/  S2R R14, SR_TID.X ;  /* 0x00000000000e7919 */ /* 0x000f220000002100 */
[----:B------:R-:W-:Y:S01]  /*13220*/  IMAD.MOV.U32 R9, RZ, RZ, R15 ;  /* 0x000000ffff097224 */ /* 0x000fe200078e000f */
[----:B------:R-:W3:Y:S01]  /*13230*/  @P1 LDC R45, c[0x0][0xbec] ;  /* 0x0002fb00ff2d1b82 */ /* 0x000ee20000000800 */
[----:B------:R-:W3:Y:S04]  /*13240*/  LDL.LU R10, [R1+0x60] ;  /* 0x00006000010a7983 */ /* 0x000ee80000300800 */
[----:B------:R-:W3:Y:S04]  /*13250*/  LDL.LU R44, [R1+0x50] ;  /* 0x00005000012c7983 */ /* 0x000ee80000300800 */
[----:B------:R-:W3:Y:S04]  /*13260*/  LDL R49, [R1+0x4c] ;  /* 0x00004c0001317983 */ /* 0x000ee80000100800 */
[----:B------:R-:W3:Y:S01]  /*13270*/  LDL R30, [R1+0x80] ;  /* 0x00008000011e7983 */ /* 0x000ee20000100800 */
[----:B-----5:R-:W-:-:S03]  /*13280*/  IMAD R38, R7, R0, RZ ;  /* 0x0000000007267224 */ /* 0x020fc600078e02ff */
[----:B------:R0:W5:Y:S01]  /*13290*/  LDL R48, [R1+0x8c] ;  /* 0x00008c0001307983 */ /* 0x0001620000100800 */
[----:B-1----:R-:W-:-:S05]  /*132a0*/  VIADD R47, R3, 0xffffff80 ;  /* 0xffffff80032f7836 */ /* 0x002fca0000000000 */
[----:B------:R-:W-:-:S04]  /*132b0*/  SHF.R.S32.HI R50, RZ, 0x1f, R47 ;  /* 0x0000001fff327819 */ /* 0x000fc8000001142f */
[----:B------:R-:W-:Y:S02]  /*132c0*/  LEA.HI R50, R50, R47, RZ, 0x2 ;  /* 0x0000002f32327211 */ /* 0x000fe400078f10ff */
[----:B------:R-:W-:Y:S02]  /*132d0*/  SHF.R.S32.HI R3, RZ, 0x1f, R2 ;  /* 0x0000001fff037819 */ /* 0x000fe40000011402 */
[----:B------:R-:W-:Y:S01]  /*132e0*/  SHF.R.S32.HI R50, RZ, 0x2, R50 ;  /* 0x00000002ff327819 */ /* 0x000fe20000011432 */
        /* <DEDUP_REMOVED lines=10> */
[----:B--2---:R-:W-:Y:S02]  /*13390*/  IMAD.MOV.U32 R8, RZ, RZ, R4 ;  /* 0x000000ffff087224 */ /* 0x004fe400078e0004 */
[----:B0-----:R-:W-:-:S05]  /*133a0*/  @P1 IMAD.HI.U32 R4, R15, R6, RZ ;  /* 0x000000060f041227 */ /* 0x001fca00078e00ff */
[----:B---3--:R-:W-:Y:S02]  /*133b0*/  @P1 SHF.R.U32.HI R9, RZ, R29, R4 ;  /* 0x0000001dff091219 */ /* 0x008fe40000011604 */
        /* <DEDUP_REMOVED lines=31> */
[----:B------:R-:W0:Y:S01]  /*135b0*/  SHFL.IDX PT, R41, R4, RZ, 0x1c1f ;  /* 0x001c1fff04297589 */ /* 0x000e2200000e0000 */
[----:B------:R-:W-:-:S02]  /*135c0*/  SHF.R.U64 R12, R12, 0x3, RZ ;  /* 0x000000030c0c7819 */ /* 0x000fc400000012ff */
[----:B------:R-:W-:Y:S02]  /*135d0*/  IADD3 R15, P2, R24, 0x1800, RZ ;  /* 0x00001800180f7810 */ /* 0x000fe40007f5e0ff */
[----:B------:R-:W-:Y:S01]  /*135e0*/  LOP3.LUT R12, R12, R13, RZ, 0x3c, !PT ;  /* 0x0000000d0c0c7212 */ /* 0x000fe200078e3cff */
[----:B------:R-:W-:Y:S01]  /*135f0*/  IMAD.IADD R13, R30, 0x1, R56 ;  /* 0x000000011e0d7824 */ /* 0x000fe200078e0238 */
[----:B------:R-:W-:Y:S01]  /*13600*/  LOP3.LUT P0, RZ, R14, 0x3, RZ, 0xc0, !PT ;  /* 0x000000030eff7812 */ /* 0x000fe2000780c0ff */
[----:B------:R-:W-:-:S03]  /*13610*/  IMAD.X R9, RZ, RZ, R25, P2 ;  /* 0x000000ffff097224 */ /* 0x000fc600010e0619 */
[----:B------:R-:W-:Y:S01]  /*13620*/  ISETP.GE.OR P2, PT, R13, R38, P0 ;  /* 0x000000260d00720c */ /* 0x000fe20000746670 */
[----:B------:R-:W-:-:S12]  /*13630*/  IMAD R3, R3, UR4, RZ ;  /* 0x0000000403037c24 */ /* 0x000fd8000f8e02ff */
[----:B0-----:R0:W-:Y:S02]  /*13640*/  @!P2 ST.E desc[UR42][R40.64], R20 ;  /* 0x000000142800a985 */ /* 0x0011e4000c10192a */
[C---:B0-----:R-:W-:Y:S02]  /*13650*/  IMAD R41, R2.reuse, UR5, R3 ;  /* 0x0000000502297c24 */ /* 0x041fe4000f8e0203 */
        /* <DEDUP_REMOVED lines=12> */
[----:B------:R-:W0:Y:S01]  /*13720*/  SHFL.IDX PT, R43, R4, 0x1, 0x1c1f ;  /* 0x003c1f00042b7f89 */ /* 0x000e2200000e0000 */
[----:B------:R-:W-:-:S05]  /*13730*/  VIADD R5, R13, 0x8 ;  /* 0x000000080d057836 */ /* 0x000fca0000000000 */
[----:B------:R-:W-:Y:S01]  /*13740*/  ISETP.GE.OR P0, PT, R5, R38, P0 ;  /* 0x000000260500720c */ /* 0x000fe20000706670 */
[----:B------:R-:W-:-:S12]  /*13750*/  IMAD.IADD R40, R56, 0x1, R20 ;  /* 0x0000000138287824 */ /* 0x000fd800078e0214 */
[----:B0-----:R0:W-:Y:S02]  /*13760*/  @!P0 ST.E desc[UR42][R42.64], R21 ;  /* 0x000000152a008985 */ /* 0x0011e4000c10192a */
[----:B0-----:R-:W0:Y:S01]  /*13770*/  @P1 LDC R43, c[0x0][0xbf0] ;  /* 0x0002fc00ff2b1b82 */ /* 0x001e220000000800 */
[----:B------:R-:W-:Y:S01]  /*13780*/  IADD3 R29, P4, R24, 0x6000, RZ ;  /* 0x00006000181d7810 */ /* 0x000fe20007f9e0ff */
[----:B------:R-:W-:Y:S01]  /*13790*/  @P1 IMAD.HI.U32 R20, R40, R45, RZ ;  /* 0x0000002d28141227 */ /* 0x000fe200078e00ff */
[C---:B------:R-:W-:Y:S02]  /*137a0*/  IADD3 R7, P3, R24.reuse, 0x7800, RZ ;  /* 0x0000780018077810 */ /* 0x040fe40007f7e0ff */
[----:B------:R-:W-:Y:S02]  /*137b0*/  LOP3.LUT R26, R27, 0x180, RZ, 0xc0, !PT ;  /* 0x000001801b1a7812 */ /* 0x000fe400078ec0ff */
[----:B------:R-:W-:Y:S01]  /*137c0*/  LOP3.LUT R28, R29, 0x180, RZ, 0xc0, !PT ;  /* 0x000001801d1c7812 */ /* 0x000fe200078ec0ff */
[----:B------:R-:W-:Y:S01]  /*137d0*/  IMAD.MOV.U32 R21, RZ, RZ, R40 ;  /* 0x000000ffff157224 */ /* 0x000fe200078e0028 */
[----:B------:R-:W-:Y:S01]  /*137e0*/  LOP3.LUT R8, R15, 0x180, RZ, 0xc0, !PT ;  /* 0x000001800f087812 */ /* 0x000fe200078ec0ff */
[----:B------:R-:W-:Y:S01]  /*137f0*/  IMAD R37, R37, UR4, RZ ;  /* 0x0000000425257c24 */ /* 0x000fe2000f8e02ff */
[----:B------:R-:W-:-:S02]  /*13800*/  LOP3.LUT R11, R24, 0x180, RZ, 0xc0, !PT ;  /* 0x00000180180b7812 */ /* 0x000fc400078ec0ff */
[----:B------:R-:W-:Y:S01]  /*13810*/  LOP3.LUT R6, R7, 0x180, RZ, 0xc0, !PT ;  /* 0x0000018007067812 */ /* 0x000fe200078ec0ff */
[----:B------:R-:W-:Y:S01]  /*13820*/  IMAD.IADD R3, R3, 0x1, R39 ;  /* 0x0000000103037824 */ /* 0x000fe200078e0227 */
[----:B------:R-:W-:Y:S02]  /*13830*/  SHF.R.U64 R26, R26, 0x3, RZ ;  /* 0x000000031a1a7819 */ /* 0x000fe400000012ff */
[----:B------:R-:W-:Y:S01]  /*13840*/  SHF.R.U64 R28, R28, 0x3, RZ ;  /* 0x000000031c1c7819 */ /* 0x000fe200000012ff */
[----:B------:R-:W-:Y:S01]  /*13850*/  IMAD R39, R36, UR5, R37 ;  /* 0x0000000524277c24 */ /* 0x000fe2000f8e0225 */
[----:B------:R-:W-:Y:S02]  /*13860*/  SHF.R.U64 R8, R8, 0x3, RZ ;  /* 0x0000000308087819 */ /* 0x000fe400000012ff */
[----:B------:R-:W-:Y:S02]  /*13870*/  SHF.R.U64 R11, R11, 0x3, RZ ;  /* 0x000000030b0b7819 */ /* 0x000fe400000012ff */
[----:B0-----:R-:W-:-:S02]  /*13880*/  @P1 SHF.R.U32.HI R21, RZ, R43, R20 ;  /* 0x0000002bff151219 */ /* 0x001fc40000011614 */
[----:B------:R-:W-:Y:S01]  /*13890*/  SHF.R.U64 R6, R6, 0x3, RZ ;  /* 0x0000000306067819 */ /* 0x000fe200000012ff */
[----:B------:R-:W-:Y:S01]  /*138a0*/  IMAD.WIDE.U32 R36, R36, UR4, R2 ;  /* 0x0000000424247c25 */ /* 0x000fe2000f8e0002 */
[----:B------:R-:W-:Y:S01]  /*138b0*/  LOP3.LUT R26, R26, R27, RZ, 0x3c, !PT ;  /* 0x0000001b1a1a7212 */ /* 0x000fe200078e3cff */
[----:B------:R-:W-:Y:S01]  /*138c0*/  ULDC.64 UR4, c[0x0][0xae0] ;  /* 0x0002b80000047ab9 */ /* 0x000fe20000000a00 */
[----:B------:R-:W-:Y:S01]  /*138d0*/  LOP3.LUT R28, R28, R29, RZ, 0x3c, !PT ;  /* 0x0000001d1c1c7212 */ /* 0x000fe200078e3cff */
[--C-:B------:R-:W-:Y:S01]  /*138e0*/  IMAD.MOV R3, RZ, RZ, -R21.reuse ;  /* 0x000000ffff037224 */ /* 0x100fe200078e0a15 */
[----:B------:R-:W-:Y:S01]  /*138f0*/  SHF.R.S32.HI R2, RZ, 0x1f, R21 ;  /* 0x0000001fff027819 */ /* 0x000fe20000011415 */
[--C-:B------:R-:W-:Y:S01]  /*13900*/  IMAD.X R13, RZ, RZ, R25.reuse, P6 ;  /* 0x000000ffff0d7224 */ /* 0x100fe200030e0619 */
[----:B------:R-:W-:Y:S01]  /*13910*/  LOP3.LUT R8, R8, R15, RZ, 0x3c, !PT ;  /* 0x0000000f08087212 */ /* 0x000fe200078e3cff */
[--C-:B------:R-:W-:Y:S01]  /*13920*/  IMAD.X R27, RZ, RZ, R25.reuse, P5 ;  /* 0x000000ffff1b7224 */ /* 0x100fe200028e0619 */
[----:B------:R-:W-:Y:S01]  /*13930*/  LOP3.LUT R4, R11, R24, RZ, 0x3c, !PT ;  /* 0x000000180b047212 */ /* 0x000fe200078e3cff */
[--C-:B------:R-:W-:Y:S01]  /*13940*/  IMAD.X R29, RZ, RZ, R25.reuse, P4 ;  /* 0x000000ffff1d7224 */ /* 0x100fe200020e0619 */
[----:B------:R-:W-:Y:S01]  /*13950*/  LOP3.LUT R32, R6, R7, RZ, 0x3c, !PT ;  /* 0x0000000706207212 */ /* 0x000fe200078e3cff */
[--C-:B------:R-:W-:Y:S01]  /*13960*/  IMAD.X R33, RZ, RZ, R25.reuse, P3 ;  /* 0x000000ffff217224 */ /* 0x100fe200018e0619 */
[----:B------:R-:W5:Y:S01]  /*13970*/  LD.E.128 R8, desc[UR42][R8.64] ;  /* 0x0000002a08087980 */ /* 0x000f62000c101d00 */
[----:B------:R-:W-:-:S02]  /*13980*/  IMAD.MOV.U32 R5, RZ, RZ, R25 ;  /* 0x000000ffff057224 */ /* 0x000fc400078e0019 */
[----:B------:R-:W-:Y:S01]  /*13990*/  IMAD.IADD R37, R37, 0x1, R39 ;  /* 0x0000000125257824 */ /* 0x000fe200078e0227 */
[----:B------:R-:W5:Y:S01]  /*139a0*/  LD.E.128 R12, desc[UR42][R12.64] ;  /* 0x0000002a0c0c7980 */ /* 0x000f62000c101d00 */
[----:B------:R-:W-:Y:S02]  /*139b0*/  IMAD R39, R0, R3, R40 ;  /* 0x0000000300277224 */ /* 0x000fe400078e0228 */
[----:B------:R-:W-:Y:S01]  /*139c0*/  IMAD R2, R2, UR4, RZ ;  /* 0x0000000402027c24 */ /* 0x000fe2000f8e02ff */
[----:B------:R-:W5:Y:S02]  /*139d0*/  LD.E.128 R4, desc[UR42][R4.64] ;  /* 0x0000002a04047980 */ /* 0x000f64000c101d00 */
[----:B------:R-:W-:Y:S02]  /*139e0*/  SHF.R.S32.HI R0, RZ, 0x1f, R39 ;  /* 0x0000001fff007819 */ /* 0x000fe40000011427 */
[----:B------:R-:W5:Y:S01]  /*139f0*/  LD.E.128 R24, desc[UR42][R26.64] ;  /* 0x0000002a1a187980 */ /* 0x000f62000c101d00 */
[----:B------:R-:W-:-:S03]  /*13a00*/  IMAD R41, R21, UR5, R2 ;  /* 0x0000000515297c24 */ /* 0x000fc6000f8e0202 */
[----:B------:R-:W5:Y:S01]  /*13a10*/  LD.E.128 R28, desc[UR42][R28.64] ;  /* 0x0000002a1c1c7980 */ /* 0x000f62000c101d00 */
[----:B------:R-:W-:Y:S01]  /*13a20*/  IMAD.WIDE.U32 R2, R21, UR4, R36 ;  /* 0x0000000415027c25 */ /* 0x000fe2000f8e0024 */
[----:B------:R-:W-:Y:S02]  /*13a30*/  ULDC.64 UR4, c[0x0][0xad8] ;  /* 0x0002b60000047ab9 */ /* 0x000fe40000000a00 */
[----:B------:R-:W5:Y:S01]  /*13a40*/  LD.E.128 R32, desc[UR42][R32.64] ;  /* 0x0000002a20207980 */ /* 0x000f62000c101d00 */
[----:B------:R-:W-:Y:S01]  /*13a50*/  @!PT LDS RZ, [RZ] ;  /* 0x00000000fffff984 */ /* 0x000fe20000000800 */
[----:B------:R-:W-:Y:S01]  /*13a60*/  @!PT LDS RZ, [RZ] ;  /* 0x00000000fffff984 */ /* 0x000fe20000000800 */
[----:B------:R-:W-:Y:S01]  /*13a70*/  @!PT LDS RZ, [RZ] ;  /* 0x00000000fffff984 */ /* 0x000fe20000000800 */
[----:B------:R-:W-:Y:S01]  /*13a80*/  @!PT LDS RZ, [RZ] ;  /* 0x00000000fffff984 */ /* 0x000fe20000000800 */
[----:B------:R0:W-:Y:S06]  /*13a90*/  MEMBAR.ALL.CTA ;  /* 0x0000000000007992 */ /* 0x0001ec0000008000 */
[----:B0-----:R-:W0:Y:S01]  /*13aa0*/  FENCE.VIEW.ASYNC.S ;  /* 0x00000000000073c6 */ /* 0x001e220000000000 */
        /* <DEDUP_REMOVED lines=12> */
[----:B0-----:R1:W0:Y:S01]  /*13b70*/  SHFL.IDX PT, R20, R39, RZ, 0x1c1f ;  /* 0x001c1fff27147589 */ /* 0x00122200000e0000 */
        /* <DEDUP_REMOVED lines=8> */
[-C--:B0-----:R-:W-:Y:S02]  /*13c00*/  @!P1 LEA R36, P3, R47, R20.reuse, 0x1 ;  /* 0x000000142f249211 */ /* 0x081fe400078608ff */
[C---:B------:R-:W-:Y:S02]  /*13c10*/  @!P2 LEA R40, P4, R44.reuse, R20, 0x1 ;  /* 0x000000142c28a211 */ /* 0x040fe400078808ff */
[----:B--2---:R-:W-:Y:S01]  /*13c20*/  @!P0 IMAD.WIDE R2, R49, 0x2, R20 ;  /* 0x0000000231028825 */ /* 0x004fe200078e0214 */
[-C--:B------:R-:W-:Y:S02]  /*13c30*/  @!P1 LEA.HI.X R37, R47, R21.reuse, R48, 0x1, P3 ;  /* 0x000000152f259211 */ /* 0x080fe400018f0c30 */
[----:B------:R-:W-:Y:S02]  /*13c40*/  @!P2 LEA.HI.X R41, R44, R21, R46, 0x1, P4 ;  /* 0x000000152c29a211 */ /* 0x000fe400020f0c2e */
[----:B------:R3:W-:Y:S04]  /*13c50*/  @!P0 ST.E.128 desc[UR42][R2.64], R4 ;  /* 0x0000000402008985 */ /* 0x0007e8000c101d2a */
[----:B------:R3:W-:Y:S04]  /*13c60*/  @!P1 ST.E.128 desc[UR42][R36.64], R12 ;  /* 0x0000000c24009985 */ /* 0x0007e8000c101d2a */
[----:B------:R3:W-:Y:S02]  /*13c70*/  @!P2 ST.E.128 desc[UR42][R40.64], R28 ;  /* 0x0000001c2800a985 */ /* 0x0007e4000c101d2a */
.L_x_2064:
[----:B------:R-:W-:Y:S05]  /*13c80*/  BSYNC B1 ;  /* 0x0000000000017941 */ /* 0x000fea0003800000 */
.L_x_2063:
        /* <DEDUP_REMOVED lines=19> */
.L_x_2061:
        /* <DEDUP_REMOVED lines=28> */
.L_x_2066:
        /* <DEDUP_REMOVED lines=11> */
[----:B------:R-:W-:Y:S01]  /*14030*/  IADD3 R8, R28, -0x80, R7 ;  /* 0xffffff801c087810 */ /* 0x000fe20007ffe007 */
        /* <DEDUP_REMOVED lines=36> */
.L_x_2068:
[----:B------:R-:W-:Y:S05]  /*14280*/  BSYNC B1 ;  /* 0x0000000000017941 */ /* 0x000fea0003800000 */
.L_x_2067:
        /* <DEDUP_REMOVED lines=69> */
.L_x_2070:
[----:B------:R-:W-:Y:S05]  /*146e0*/  BSYNC B1 ;  /* 0x0000000000017941 */ /* 0x000fea0003800000 */
.L_x_2069:
        /* <DEDUP_REMOVED lines=17> */
.L_x_2065:
[----:B------:R-:W-:Y:S05]  /*14800*/  BSYNC B0 ;  /* 0x0000000000007941 */ /* 0x000fea0003800000 */
.L_x_2060:
[----:B-1----:R-:W2:Y:S01]  /*14810*/  LDL R0, [R1+0x3c] ;  /* 0x00003c0001007983 */ /* 0x002ea20000100800 */
[----:B------:R-:W-:Y:S02]  /*14820*/  ULDC UR4, c[0x0][0xc3c] ;  /* 0x00030f0000047ab9 */ /* 0x000fe40000000800 */
[----:B--2---:R-:W-:-:S13]  /*14830*/  ISETP.GE.AND P0, PT, R0, UR4, PT ;  /* 0x0000000400007c0c */ /* 0x004fda000bf06270 */
[----:B------:R-:W-:Y:S05]  /*14840*/  @!P0 BRA `(.L_x_2071) ;  /* 0xfffffec8005c8947 */ /* 0x000fea000383ffff */
[----:B------:R-:W-:Y:S05]  /*14850*/  BRA `(.L_x_1942) ;  /* 0x0000006c000c7947 */ /* 0x000fea0003800000 */
.L_x_1940:
        /* <DEDUP_REMOVED lines=16> */
.L_x_2072:
        /* <DEDUP_REMOVED lines=42> */
.L_x_2078:
        /* <DEDUP_REMOVED lines=12> */
.L_x_2077:
[----:B------:R-:W-:Y:S05]  /*14cc0*/  BSYNC B0 ;  /* 0x0000000000007941 */ /* 0x000fea0003800000 */
.L_x_2076:
        /* <DEDUP_REMOVED lines=21> */
.L_x_2074:
        /* <DEDUP_REMOVED lines=21> */
.L_x_2079:
        /* <DEDUP_REMOVED lines=55> */
.L_x_2075:
[----:B------:R-:W-:Y:S02]  /*152e0*/  IMAD.MOV.U32 R17, RZ, RZ, RZ ;  /* 0x000000ffff117224 */ /* 0x000fe400078e00ff */
[----:B------:R-:W-:Y:S02]  /*152f0*/  IMAD.U32 R16, RZ, RZ, UR6 ;  /* 0x00000006ff107e24 */ /* 0x000fe4000f8e00ff */
[----:B------:R-:W-:-:S07]  /*15300*/  IMAD.MOV.U32 R18, RZ, RZ, RZ ;  /* 0x000000ffff127224 */ /* 0x000fce00078e00ff */
.L_x_2080:
[----:B------:R-:W-:-:S13]  /*15310*/  ISETP.NE.AND P0, PT, R5, RZ, PT ;  /* 0x000000ff0500720c */ /* 0x000fda0003f05270 */
[----:B------:R-:W0:Y:S01]  /*15320*/  @!P0 S2R R3, SR_CgaCtaId ;  /* 0x0000000000038919 */ /* 0x000e220000008800 */
[----:B------:R-:W-:-:S04]  /*15330*/  @!P0 MOV R2, 0x400 ;  /* 0x0000040000028802 */ /* 0x000fc80000000f00 */
[----:B0-----:R-:W-:-:S05]  /*15340*/  @!P0 LEA R2, R3, R2, 0x18 ;  /* 0x0000000203028211 */ /* 0x001fca00078ec0ff */
[----:B------:R1:W-:Y:S01]  /*15350*/  @!P0 STS.128 [R2+0x19cd0], R16 ;  /* 0x019cd01002008388 */ /* 0x0003e20000000c00 */
[----:B------:R-:W-:Y:S06]  /*15360*/  BAR.ARV 0x5, 0x200 ;  /* 0x0148000000007b1d */ /* 0x000fec0000002000 */
.L_x_2073:
        /* <DEDUP_REMOVED lines=50> */
[----:B------:R1:W-:Y:S04]  /*15690*/  STL [R1+0x8], R0 ;  /* 0x0000080001007387 */ /* 0x0003e80000100800 */
[----:B------:R-:W-:Y:S01]  /*156a0*/  STL [R1+0x38], RZ ;  /* 0x000038ff01007387 */ /* 0x000fe20000100800 */
[----:B0-----:R-:W-:-:S02]  /*156b0*/  IMAD.MOV.U32 R3, RZ, RZ, 0x40 ;  /* 0x00000040ff037424 */ /* 0x001fc400078e00ff */
[----:B-1----:R-:W-:-:S03]  /*156c0*/  IMAD.SHL.U32 R0, R12, 0x40, RZ ;  /* 0x000000400c007824 */ /* 0x002fc600078e00ff */
[----:B------:R-:W-:Y:S02]  /*156d0*/  SEL R5, R3, 0xffffffc0, !P0 ;  /* 0xffffffc003057807 */ /* 0x000fe40004000000 */
[----:B------:R-:W-:Y:S01]  /*156e0*/  LOP3.LUT R3, R4, 0x40, R0, 0xf8, !PT ;  /* 0x0000004004037812 */ /* 0x000fe200078ef800 */
[----:B------:R-:W-:Y:S01]  /*156f0*/  IMAD.IADD R0, R22, 0x1, R9 ;  /* 0x0000000116007824 */ /* 0x000fe200078e0209 */
[----:B------:R-:W-:-:S04]  /*15700*/  LOP3.LUT R3, R2, 0x20, RZ, 0xfc, !PT ;  /* 0x0000002002037812 */ /* 0x000fc800078efcff */
[----:B------:R0:W-:Y:S02]  /*15710*/  STL [R1+0x18], R0 ;  /* 0x0000180001007387 */ /* 0x0001e40000100800 */
[----:B0-----:R-:W-:-:S07]  /*15720*/  LOP3.LUT R0, R2, 0x40, RZ, 0xfc, !PT ;  /* 0x0000004002007812 */ /* 0x001fce00078efcff */
.L_x_2197:
[----:B0-----:R-:W0:Y:S02]  /*15730*/  LDC.64 R2, c[0x0][0xc88] ;  /* 0x00032200ff027b82 */ /* 0x001e240000000a00 */
[----:B0-----:R-:W-:-:S05]  /*15740*/  IMAD.WIDE R2, R19, 0x4, R2 ;  /* 0x0000000413027825 */ /* 0x001fca00078e0202 */
[----:B--2---:R-:W2:Y:S01]  /*15750*/  LDG.E R15, desc[UR42][R2.64] ;  /* 0x0000002a020f7981 */ /* 0x004ea2000c1e1900 */
        /* <DEDUP_REMOVED lines=24> */
[C---:B------:R-:W-:Y:S01]  /*158e0*/  IADD3 R6, P4, R23.reuse, UR4, RZ ;  /* 0x0000000417067c10 */ /* 0x040fe2000ff9e0ff */
[----:B------:R-:W-:Y:S03]  /*158f0*/  STL [R1], R14 ;  /* 0x0000000e01007387 */ /* 0x000fe60000100800 */
[C---:B------:R-:W-:Y:S02]  /*15900*/  IADD3.X R7, R14.reuse, UR5, RZ, P4, !PT ;  /* 0x000000050e077c10 */ /* 0x040fe4000a7fe4ff */
        /* <DEDUP_REMOVED lines=25> */
[----:B--2---:R0:W-:Y:S01]  /*15aa0*/  STL [R1+0x24], R9 ;  /* 0x0000240901007387 */ /* 0x0041e20000100800 */
[----:B------:R-:W-:Y:S02]  /*15ab0*/  IMAD.MOV.U32 R13, RZ, RZ, R9 ;  /* 0x000000ffff0d7224 */ /* 0x000fe400078e0009 */
[----:B0-----:R-:W-:Y:S01]  /*15ac0*/  IMAD.U32 R9, RZ, RZ, UR5 ;  /* 0x00000005ff097e24 */ /* 0x001fe2000f8e00ff */
[----:B----4-:R-:W-:Y:S06]  /*15ad0*/  @P3 BRA `(.L_x_2082) ;  /* 0x0000000000143947 */ /* 0x010fec0003800000 */
[----:B------:R-:W-:Y:S05]  /*15ae0*/  @!P0 BRA `(.L_x_2082) ;  /* 0x0000000000108947 */ /* 0x000fea0003800000 */
[----:B------:R-:W2:Y:S04]  /*15af0*/  LDG.E R11, desc[UR42][R2.64] ;  /* 0x0000002a020b7981 */ /* 0x000ea8000c1e1900 */
[----:B------:R-:W2:Y:S02]  /*15b00*/  LDG.E R2, desc[UR42][R2.64+0x4] ;  /* 0x0000042a02027981 */ /* 0x000ea4000c1e1900 */
[----:B--2---:R-:W-:-:S05]  /*15b10*/  IMAD.IADD R13, R2, 0x1, -R11 ;  /* 0x00000001020d7824 */ /* 0x004fca00078e0a0b */
[----:B------:R0:W-:Y:S02]  /*15b20*/  STL [R1+0x24], R13 ;  /* 0x0000240d01007387 */ /* 0x0001e40000100800 */
.L_x_2082:
[----:B-----5:R-:W-:Y:S01]  /*15b30*/  IMAD.IADD R2, R12, 0x1, R8 ;  /* 0x000000010c027824 */ /* 0x020fe200078e0208 */
[----:B------:R-:W-:Y:S01]  /*15b40*/  ULDC.64 UR4, c[0x0][0xa20] ;  /* 0x0002880000047ab9 */ /* 0x000fe20000000a00 */
[----:B------:R-:W-:Y:S01]  /*15b50*/  IMAD.MOV.U32 R28, RZ, RZ, R15 ;  /* 0x000000ffff1c7224 */ /* 0x000fe200078e000f */
[----:B------:R-:W-:Y:S02]  /*15b60*/  ISETP.NE.U32.AND P0, PT, RZ, UR4, PT ;  /* 0x00000004ff007c0c */ /* 0x000fe4000bf05070 */
[----:B------:R1:W-:Y:S02]  /*15b70*/  STL [R1+0x4], R2 ;  /* 0x0000040201007387 */ /* 0x0003e40000100800 */
[----:B------:R-:W-:-:S13]  /*15b80*/  ISETP.NE.AND.EX P0, PT, RZ, UR5, PT, P0 ;  /* 0x00000005ff007c0c */ /* 0x000fda000bf05300 */
[----:B-1----:R-:W-:Y:S05]  /*15b90*/  @!P0 BRA `(.L_x_2083) ;  /* 0x0000000000108947 */ /* 0x002fea0003800000 */
[----:B------:R-:W-:-:S04]  /*15ba0*/  IADD3 R10, P0, R23, UR4, RZ ;  /* 0x00000004170a7c10 */ /* 0x000fc8000ff1e0ff */
[----:B------:R-:W-:-:S05]  /*15bb0*/  IADD3.X R11, R14, UR5, RZ, P0, !PT ;  /* 0x000000050e0b7c10 */ /* 0x000fca00087fe4ff */
[----:B------:R1:W5:Y:S01]  /*15bc0*/  LDG.E R10, desc[UR42][R10.64] ;  /* 0x0000002a0a0a7981 */ /* 0x000362000c1e1900 */
[----:B------:R-:W-:Y:S05]  /*15bd0*/  BRA `(.L_x_2084) ;  /* 0x0000000000107947 */ /* 0x000fea0003800000 */
.L_x_2083:
[----:B------:R-:W-:Y:S05]  /*15be0*/  @!P1 BRA `(.L_x_2084) ;  /* 0x00000000000c9947 */ /* 0x000fea0003800000 */
[----:B------:R-:W2:Y:S04]  /*15bf0*/  LDG.E R10, desc[UR42][R6.64] ;  /* 0x0000002a060a7981 */ /* 0x000ea8000c1e1900 */
[----:B------:R-:W2:Y:S02]  /*15c00*/  LDG.E R6, desc[UR42][R6.64+0x4] ;  /* 0x0000042a06067981 */ /* 0x000ea4000c1e1900 */
[----:B--2---:R-:W-:-:S07]  /*15c10*/  IMAD.IADD R10, R6, 0x1, -R10 ;  /* 0x00000001060a7824 */ /* 0x004fce00078e0a0a */
.L_x_2084:
[----:B------:R-:W2:Y:S01]  /*15c20*/  @P2 LDG.E R2, desc[UR42][R4.64] ;  /* 0x0000002a04022981 */ /* 0x000ea2000c1e1900 */
[----:B------:R-:W3:Y:S01]  /*15c30*/  LDC R3, c[0x0][0x448] ;  /* 0x00011200ff037b82 */ /* 0x000ee20000000800 */
[----:B-----5:R-:W-:Y:S02]  /*15c40*/  IMAD.IADD R10, R10, 0x1, -R8 ;  /* 0x000000010a0a7824 */ /* 0x020fe400078e0a08 */
[----:B------:R-:W2:Y:S01]  /*15c50*/  @P2 LDG.E R4, desc[UR42][R4.64+0x4] ;  /* 0x0000042a04042981 */ /* 0x000ea2000c1e1900 */
[----:B---3--:R-:W-:-:S13]  /*15c60*/  ISETP.NE.AND P0, PT, R3, 0x1, PT ;  /* 0x000000010300780c */ /* 0x008fda0003f05270 */
[----:B------:R-:W3:Y:S01]  /*15c70*/  @P0 LDC R3, c[0x0][0x44c] ;  /* 0x00011300ff030b82 */ /* 0x000ee20000000800 */
[----:B------:R-:W-:Y:S01]  /*15c80*/  BSSY B0, `(.L_x_2085) ;  /* 0x0000160000007945 */ /* 0x000fe20003800000 */
[----:B--2---:R-:W-:-:S06]  /*15c90*/  @P2 IMAD.IADD R9, R4, 0x1, -R2 ;  /* 0x0000000104092824 */ /* 0x004fcc00078e0a02 */
[----:B------:R-:W2:Y:S01]  /*15ca0*/  @P0 LDC R4, c[0x0][0x450] ;  /* 0x00011400ff040b82 */ /* 0x000ea20000000800 */
[----:B------:R-:W-:-:S04]  /*15cb0*/  IMAD R2, R17, 0xc0, RZ ;  /* 0x000000c011027824 */ /* 0x000fc800078e02ff */
[----:B------:R-:W-:-:S04]  /*15cc0*/  VIADD R2, R2, 0xbf ;  /* 0x000000bf02027836 */ /* 0x000fc80000000000 */
[----:B---3--:R-:W-:-:S05]  /*15cd0*/  @P0 IMAD.HI.U32 R3, R2, R3, RZ ;  /* 0x0000000302030227 */ /* 0x008fca00078e00ff */
[----:B--2---:R-:W-:Y:S01]  /*15ce0*/  @P0 SHF.R.U32.HI R2, RZ, R4, R3 ;  /* 0x00000004ff020219 */ /* 0x004fe20000011603 */
[----:B------:R-:W-:-:S05]  /*15cf0*/  IMAD.IADD R3, R10, 0x1, R9 ;  /* 0x000000010a037824 */ /* 0x000fca00078e0209 */
[C---:B------:R-:W-:Y:S01]  /*15d00*/  IADD3 R20, R3.reuse, 0x80, -R13 ;  /* 0x0000008003147810 */ /* 0x040fe20007ffe80d */
[----:B------:R-:W-:-:S04]  /*15d10*/  VIADD R3, R3, 0x7f ;  /* 0x0000007f03037836 */ /* 0x000fc80000000000 */
[----:B------:R-:W-:Y:S01]  /*15d20*/  IMAD.IADD R2, R20, 0x1, R2 ;  /* 0x0000000114027824 */ /* 0x000fe200078e0202 */
[----:B------:R-:W-:-:S04]  /*15d30*/  SHF.R.S32.HI R4, RZ, 0x1f, R3 ;  /* 0x0000001fff047819 */ /* 0x000fc80000011403 */
[----:B------:R-:W-:Y:S02]  /*15d40*/  LEA.HI R4, R4, R3, RZ, 0x7 ;  /* 0x0000000304047211 */ /* 0x000fe400078f38ff */
[----:B------:R-:W-:-:S04]  /*15d50*/  SHF.R.S32.HI R3, RZ, 0x1f, R2 ;  /* 0x0000001fff037819 */ /* 0x000fc80000011402 */
[----:B------:R-:W-:Y:S02]  /*15d60*/  LEA.HI R3, R3, R2, RZ, 0x7 ;  /* 0x0000000203037211 */ /* 0x000fe400078f38ff */
[----:B------:R-:W-:Y:S02]  /*15d70*/  SHF.R.S32.HI R21, RZ, 0x7, R4 ;  /* 0x00000007ff157819 */ /* 0x000fe40000011404 */
[----:B------:R-:W-:-:S04]  /*15d80*/  SHF.R.S32.HI R3, RZ, 0x7, R3 ;  /* 0x00000007ff037819 */ /* 0x000fc80000011403 */
[----:B------:R-:W-:-:S05]  /*15d90*/  VIMNMX R3, R21, R3, PT ;  /* 0x0000000315037248 */ /* 0x000fca0003fe0100 */
[--C-:B------:R-:W-:Y:S02]  /*15da0*/  IMAD R3, R3, 0x80, -R10.reuse ;  /* 0x0000008003037824 */ /* 0x100fe400078e0a0a */
[----:B------:R-:W-:-:S03]  /*15db0*/  IMAD.MOV R10, RZ, RZ, -R10 ;  /* 0x000000ffff0a7224 */ /* 0x000fc600078e0a0a */
[----:B------:R-:W-:Y:S02]  /*15dc0*/  VIMNMX R2, R3, R9, PT ;  /* 0x0000000903027248 */ /* 0x000fe40003fe0100 */
[----:B------:R-:W-:-:S04]  /*15dd0*/  VIMNMX R3, RZ, R10, !PT ;  /* 0x0000000aff037248 */ /* 0x000fc80007fe0100 */
[----:B------:R-:W-:Y:S02]  /*15de0*/  ISETP.GT.AND P0, PT, R2, R3, PT ;  /* 0x000000030200720c */ /* 0x000fe40003f04270 */
[----:B------:R-:W-:-:S11]  /*15df0*/  SHF.R.U32.HI R3, RZ, 0x7, R3 ;  /* 0x00000007ff037819 */ /* 0x000fd60000011603 */
[----:B------:R-:W-:-:S05]  /*15e00*/  @P0 VIADD R2, R2, 0x7f ;  /* 0x0000007f02020836 */ /* 0x000fca0000000000 */
[----:B------:R-:W-:-:S04]  /*15e10*/  @P0 SHF.R.S32.HI R4, RZ, 0x1f, R2 ;  /* 0x0000001fff040819 */ /* 0x000fc80000011402 */
        /* <DEDUP_REMOVED lines=9> */
[----:B------:R-:W2:Y:S02]  /*15eb0*/  S2R R5, SR_TID.X ;  /* 0x0000000000057919 */ /* 0x000ea40000002100 */
[----:B--2---:R-:W-:-:S04]  /*15ec0*/  SHF.R.U32.HI R5, RZ, 0x5, R5 ;  /* 0x00000005ff057819 */ /* 0x004fc80000011605 */
[----:B------:R-:W-:-:S05]  /*15ed0*/  LOP3.LUT R5, R5, 0x3, RZ, 0xc0, !PT ;  /* 0x0000000305057812 */ /* 0x000fca00078ec0ff */
[----:B------:R2:W3:Y:S02]  /*15ee0*/  SHFL.IDX PT, R14, R5, RZ, 0x1f ;  /* 0x00001fff050e7589 */ /* 0x0004e400000e0000 */
.L_x_2232:
[----:B---3--:R-:W-:Y:S02]  /*15ef0*/  ISETP.NE.AND P0, PT, R14, RZ, PT ;  /* 0x000000ff0e00720c */ /* 0x008fe40003f05270 */
[----:B------:R-:W-:-:S11]  /*15f00*/  PLOP3.LUT P6, PT, PT, PT, PT, 0x8, 0x0 ;  /* 0x000000000000781c */ /* 0x000fd60003fce170 */
[----:B------:R-:W-:Y:S05]  /*15f10*/  @P0 BRA `(.L_x_2088) ;  /* 0x00000000000c0947 */ /* 0x000fea0003800000 */
[----:B------:R-:W-:-:S03]  /*15f20*/  UMOV UR4, 0xffffffff ;  /* 0xffffffff00047882 */ /* 0x000fc60000000000 */
[----:B------:R-:W-:Y:S05]  /*15f30*/  BRA.DIV UR4, `(.L_x_2089) ;  /* 0x0000005e045c7947 */ /* 0x000fea000b800000 */
[----:B------:R-:W-:-:S13]  /*15f40*/  ELECT P6, URZ, PT ;  /* 0x00000000003f782f */ /* 0x000fda00038c0000 */
.L_x_2088:
[----:B--2---:R-:W2:Y:S01]  /*15f50*/  LDL R5, [R1+0x38] ;  /* 0x0000380001057983 */ /* 0x004ea20000100800 */
[----:B------:R-:W-:Y:S01]  /*15f60*/  BSSY B1, `(.L_x_2090) ;  /* 0x0000008000017945 */ /* 0x000fe20003800000 */
[----:B--2---:R-:W-:-:S05]  /*15f70*/  VIADD R5, R5, 0x1 ;  /* 0x0000000105057836 */ /* 0x004fca0000000000 */
[----:B------:R-:W-:-:S04]  /*15f80*/  LEA.HI R6, R5, R5, RZ, 0x1 ;  /* 0x0000000505067211 */ /* 0x000fc800078f08ff */
[----:B------:R-:W-:-:S05]  /*15f90*/  LOP3.LUT R6, R6, 0xfffffffe, RZ, 0xc0, !PT ;  /* 0xfffffffe06067812 */ /* 0x000fca00078ec0ff */
[----:B------:R-:W-:-:S05]  /*15fa0*/  IMAD.IADD R5, R5, 0x1, -R6 ;  /* 0x0000000105057824 */ /* 0x000fca00078e0a06 */
[----:B------:R-:W-:-:S04]  /*15fb0*/  SHF.L.U32 R5, R5, 0x1f, RZ ;  /* 0x0000001f05057819 */ /* 0x000fc800000006ff */
[----:B------:R-:W2:Y:S02]  /*15fc0*/  SYNCS.PHASECHK.TRANS64.TRYWAIT P0, [R22+URZ+0x19c20], R5 ;  /* 0x019c2005160075a7 */ /* 0x000ea4000800017f */
[----:B--2---:R-:W-:Y:S05]  /*15fd0*/  @!P0 BRA `(.L_x_2091) ;  /* 0x0000005c00548947 */ /* 0x004fea0003800000 */
.L_x_2235:
[----:B------:R-:W-:Y:S05]  /*15fe0*/  BSYNC B1 ;  /* 0x0000000000017941 */ /* 0x000fea0003800000 */
.L_x_2090:
[----:B------:R-:W-:Y:S04]  /*15ff0*/  BSSY B1, `(.L_x_2092) ;  /* 0x000008b000017945 */ /* 0x000fe80003800000 */
[----:B------:R-:W-:Y:S05]  /*16000*/  @!P6 BRA `(.L_x_2093) ;  /* 0x000000080024e947 */ /* 0x000fea0003800000 */
[----:B------:R-:W-:Y:S01]  /*16010*/  IMAD R8, R25, 0x8, R22 ;  /* 0x0000000819087824 */ /* 0x000fe200078e0216 */
[----:B------:R-:W-:Y:S01]  /*16020*/  SHF.L.U32 R10, R27, 0x1f, RZ ;  /* 0x0000001f1b0a7819 */ /* 0x000fe200000006ff */
[----:B------:R-:W3:Y:S01]  /*16030*/  S2R R6, SR_TID.X ;  /* 0x0000000000067919 */ /* 0x000ee20000002100 */
[----:B------:R-:W-:Y:S02]  /*16040*/  BSSY B2, `(.L_x_2094) ;  /* 0x0000005000027945 */ /* 0x000fe40003800000 */
[----:B------:R-:W4:Y:S01]  /*16050*/  SYNCS.PHASECHK.TRANS64.TRYWAIT P0, [R8+URZ+0x19ca0], R10 ;  /* 0x019ca00a080075a7 */ /* 0x000f22000800017f */
[----:B---3--:R-:W-:-:S04]  /*16060*/  LOP3.LUT R6, R6, 0x7f, RZ, 0xc0, !PT ;  /* 0x0000007f06067812 */ /* 0x008fc800078ec0ff */
[----:B------:R-:W-:Y:S01]  /*16070*/  ISETP.NE.AND P1, PT, R6, RZ, PT ;  /* 0x000000ff0600720c */ /* 0x000fe20003f25270 */
[----:B----4-:R-:W-:-:S12]  /*16080*/  @!P0 BRA `(.L_x_2095) ;  /* 0x0000005c003c8947 */ /* 0x010fd80003800000 */
.L_x_2236:
[----:B------:R-:W-:Y:S05]  /*16090*/  BSYNC B2 ;  /* 0x0000000000027941 */ /* 0x000fea0003800000 */
.L_x_2094:
[----:B------:R-:W-:Y:S04]  /*160a0*/  BSSY B2, `(.L_x_2096) ;  /* 0x0000009000027945 */ /* 0x000fe80003800000 */
[----:B------:R-:W-:Y:S05]  /*160b0*/  @P1 BRA `(.L_x_2097) ;  /* 0x00000000001c1947 */ /* 0x000fea0003800000 */
[----:B--2---:R-:W2:Y:S02]  /*160c0*/  S2R R5, SR_TID.X ;  /* 0x0000000000057919 */ /* 0x004ea40000002100 */
[----:B--2---:R-:W-:Y:S01]  /*160d0*/  LOP3.LUT R6, R5, 0x1f, RZ, 0xc0, !PT ;  /* 0x0000001f05067812 */ /* 0x004fe200078ec0ff */
[----:B------:R-:W-:-:S03]  /*160e0*/  IMAD.MOV.U32 R5, RZ, RZ, 0x3000 ;  /* 0x00003000ff057424 */ /* 0x000fc600078e00ff */
[----:B------:R-:W-:Y:S01]  /*160f0*/  ISETP.NE.AND P0, PT, R6, RZ, PT ;  /* 0x000000ff0600720c */ /* 0x000fe20003f05270 */
[----:B------:R4:W-:-:S12]  /*16100*/  SYNCS.ARRIVE.TRANS64 RZ, [R8+URZ+0x19c90], R5 ;  /* 0x019c900508ff79a7 */ /* 0x0009d8000800003f */
[----:B----4-:R-:W-:Y:S05]  /*16110*/  @!P0 BRA `(.L_x_2097) ;  /* 0x0000000000048947 */ /* 0x010fea0003800000 */
[----:B------:R-:W-:Y:S01]  /*16120*/  BPT.TRAP 0x1 ;  /* 0x000000040000795c */ /* 0x000fe20000300000 */
.L_x_2097:
[----:B------:R-:W-:Y:S05]  /*16130*/  BSYNC B2 ;  /* 0x0000000000027941 */ /* 0x000fea0003800000 */
.L_x_2096:
        /* <DEDUP_REMOVED lines=8> */
[----:B--2---:R-:W-:Y:S01]  /*161c0*/  VIADD R5, R8, 0x19c90 ;  /* 0x00019c9008057836 */ /* 0x004fe20000000000 */
[----:B------:R-:W-:Y:S01]  /*161d0*/  UMOV UR6, 0x0 ;  /* 0x0000000000067882 */ /* 0x000fe20000000000 */
[----:B------:R-:W-:Y:S01]  /*161e0*/  VIADD R9, R7, 0x13800 ;  /* 0x0001380007097836 */ /* 0x000fe20000000000 */
[----:B------:R-:W-:-:S09]  /*161f0*/  UMOV UR7, 0x12f00000 ;  /* 0x12f0000000077882 */ /* 0x000fd20000000000 */
.L_x_2098:
        /* <DEDUP_REMOVED lines=10> */
[----:B0-----:R-:W-:Y:S01]  /*162a0*/  IMAD.MOV.U32 R13, RZ, RZ, 0x20 ;  /* 0x00000020ff0d7424 */ /* 0x001fe200078e00ff */
[----:B------:R-:W-:Y:S01]  /*162b0*/  PLOP3.LUT P0, PT, PT, PT, PT, 0x80, 0x0 ;  /* 0x000000000000781c */ /* 0x000fe20003f0f070 */
[----:B------:R-:W-:Y:S01]  /*162c0*/  VIADD R9, R7, 0x14800 ;  /* 0x0001480007097836 */ /* 0x000fe20000000000 */
[----:B------:R-:W-:Y:S01]  /*162d0*/  UMOV UR6, 0x0 ;  /* 0x0000000000067882 */ /* 0x000fe20000000000 */
[----:B------:R-:W-:Y:S01]  /*162e0*/  UMOV UR7, 0x12f00000 ;  /* 0x12f0000000077882 */ /* 0x000fe20000000000 */
[----:B------:R-:W-:-:S15]  /*162f0*/  R2UR UR10, R13 ;  /* 0x000000000d0a72ca */ /* 0x000fde00000e0000 */
.L_x_2099:
        /* <DEDUP_REMOVED lines=10> */
[----:B------:R-:W-:Y:S01]  /*163a0*/  IMAD.MOV.U32 R12, RZ, RZ, 0x40 ;  /* 0x00000040ff0c7424 */ /* 0x000fe200078e00ff */
[----:B------:R-:W-:Y:S01]  /*163b0*/  PLOP3.LUT P0, PT, PT, PT, PT, 0x80, 0x0 ;  /* 0x000000000000781c */ /* 0x000fe20003f0f070 */
[----:B------:R-:W-:Y:S01]  /*163c0*/  VIADD R9, R7, 0x15800 ;  /* 0x0001580007097836 */ /* 0x000fe20000000000 */
[----:B------:R-:W-:Y:S01]  /*163d0*/  UMOV UR6, 0x0 ;  /* 0x0000000000067882 */ /* 0x000fe20000000000 */
[----:B------:R-:W-:Y:S01]  /*163e0*/  UMOV UR7, 0x12f00000 ;  /* 0x12f0000000077882 */ /* 0x000fe20000000000 */
[----:B------:R-:W-:-:S15]  /*163f0*/  R2UR UR10, R12 ;  /* 0x000000000c0a72ca */ /* 0x000fde00000e0000 */
.L_x_2100:
        /* <DEDUP_REMOVED lines=10> */
[----:B------:R-:W0:Y:S01]  /*164a0*/  SYNCS.PHASECHK.TRANS64.TRYWAIT P0, [R8+URZ+0x19cc0], R10 ;  /* 0x019cc00a080075a7 */ /* 0x000e22000800017f */
[----:B------:R-:W-:Y:S04]  /*164b0*/  BSSY B2, `(.L_x_2101) ;  /* 0x0000002000027945 */ /* 0x000fe80003800000 */
[----:B0-----:R-:W-:Y:S05]  /*164c0*/  @!P0 BRA `(.L_x_2102) ;  /* 0x0000005800408947 */ /* 0x001fea0003800000 */
.L_x_2237:
[----:B------:R-:W-:Y:S05]  /*164d0*/  BSYNC B2 ;  /* 0x0000000000027941 */ /* 0x000fea0003800000 */
.L_x_2101:
[----:B------:R-:W-:Y:S01]  /*164e0*/  BSSY B2, `(.L_x_2103) ;  /* 0x000000b000027945 */ /* 0x000fe20003800000 */
[----:B0--3--:R-:W-:Y:S02]  /*164f0*/  IMAD.MOV.U32 R10, RZ, RZ, 0x0 ;  /* 0x00000000ff0a7424 */ /* 0x009fe400078e00ff */
[----:B-1----:R-:W-:Y:S01]  /*16500*/  IMAD.MOV.U32 R11, RZ, RZ, 0x12f00000 ;  /* 0x12f00000ff0b7424 */ /* 0x002fe200078e00ff */
        /* <DEDUP_REMOVED lines=8> */
.L_x_2104:
[----:B------:R-:W-:Y:S05]  /*16590*/  BSYNC B2 ;  /* 0x0000000000027941 */ /* 0x000fea0003800000 */
.L_x_2103:
        /* <DEDUP_REMOVED lines=8> */
.L_x_2105:
        /* <DEDUP_REMOVED lines=15> */
.L_x_2106:
        /* <DEDUP_REMOVED lines=15> */
.L_x_2107:
        /* <DEDUP_REMOVED lines=9> */
[----:B---3--:R-:W-:Y:S05]  /*16890*/  @P0 BRA.U.ANY `(.L_x_2107) ;  /* 0xfffffffd00d80947 */ /* 0x008fea000393ffff */
.L_x_2093:
[----:B------:R-:W-:Y:S05]  /*168a0*/  BSYNC B1 ;  /* 0x0000000000017941 */ /* 0x000fea0003800000 */
.L_x_2092:
        /* <DEDUP_REMOVED lines=9> */
.L_x_2124:
[----:B------:R-:W-:Y:S05]  /*16940*/  YIELD ;  /* 0x0000000000007946 */ /* 0x000fea0003800000 */
        /* <DEDUP_REMOVED lines=10> */
.L_x_2238:
[----:B------:R-:W-:Y:S05]  /*169f0*/  BSYNC B2 ;  /* 0x0000000000027941 */ /* 0x000fea0003800000 */
.L_x_2110:
[----:B------:R-:W-:Y:S04]  /*16a00*/  BSSY B2, `(.L_x_2112) ;  /* 0x0000009000027945 */ /* 0x000fe80003800000 */
[----:B------:R-:W-:Y:S05]  /*16a10*/  @P2 BRA `(.L_x_2113) ;  /* 0x00000000001c2947 */ /* 0x000fea0003800000 */
[----:B------:R-:W2:Y:S02]  /*16a20*/  S2R R4, SR_TID.X ;  /* 0x0000000000047919 */ /* 0x000ea40000002100 */
[----:B--2---:R-:W-:Y:S01]  /*16a30*/  LOP3.LUT R5, R4, 0x1f, RZ, 0xc0, !PT ;  /* 0x0000001f04057812 */ /* 0x004fe200078ec0ff */
[----:B------:R-:W-:-:S03]  /*16a40*/  IMAD.MOV.U32 R4, RZ, RZ, 0x3000 ;  /* 0x00003000ff047424 */ /* 0x000fc600078e00ff */
[----:B------:R-:W-:Y:S01]  /*16a50*/  ISETP.NE.AND P1, PT, R5, RZ, PT ;  /* 0x000000ff0500720c */ /* 0x000fe20003f25270 */
[----:B------:R4:W-:-:S12]  /*16a60*/  SYNCS.ARRIVE.TRANS64 RZ, [R8+URZ+0x19c90], R4 ;  /* 0x019c900408ff79a7 */ /* 0x0009d8000800003f */
[----:B----4-:R-:W-:Y:S05]  /*16a70*/  @!P1 BRA `(.L_x_2113) ;  /* 0x0000000000049947 */ /* 0x010fea0003800000 */
[----:B------:R-:W-:Y:S01]  /*16a80*/  BPT.TRAP 0x1 ;  /* 0x000000040000795c */ /* 0x000fe20000300000 */
.L_x_2113:
[----:B------:R-:W-:Y:S05]  /*16a90*/  BSYNC B2 ;  /* 0x0000000000027941 */ /* 0x000fea0003800000 */
.L_x_2112:
[----:B------:R-:W-:Y:S01]  /*16aa0*/  IMAD.MOV.U32 R12, RZ, RZ, RZ ;  /* 0x000000ffff0c7224 */ /* 0x000fe200078e00ff */
[----:B------:R-:W-:Y:S01]  /*16ab0*/  UIADD3 UR4, UP0, UR40, 0x570, URZ ;  /* 0x0000057028047890 */ /* 0x000fe2000ff1e03f */
[----:B------:R-:W-:Y:S01]  /*16ac0*/  IMAD R6, R25, 0x3000, R22 ;  /* 0x0000300019067824 */ /* 0x000fe200078e0216 */
[----:B------:R-:W-:Y:S01]  /*16ad0*/  PLOP3.LUT P1, PT, PT, PT, PT, 0x80, 0x0 ;  /* 0x000000000000781c */ /* 0x000fe20003f2f070 */
[----:B--2---:R-:W-:Y:S01]  /*16ae0*/  IMAD R5, R9, 0x80, R0 ;  /* 0x0000008009057824 */ /* 0x004fe200078e0200 */
[----:B------:R-:W-:Y:S01]  /*16af0*/  R2UR UR10, R12 ;  /* 0x000000000c0a72ca */ /* 0x000fe200000e0000 */
[----:B------:R-:W-:Y:S01]  /*16b00*/  VIADD R4, R8, 0x19c90 ;  /* 0x00019c9008047836 */ /* 0x000fe20000000000 */
[----:B------:R-:W-:Y:S01]  /*16b10*/  UIADD3.X UR5, URZ, UR41, URZ, UP0, !UPT ;  /* 0x000000293f057290 */ /* 0x000fe200087fe43f */
[----:B------:R-:W-:Y:S01]  /*16b20*/  VIADD R10, R6, 0x13800 ;  /* 0x00013800060a7836 */ /* 0x000fe20000000000 */
[----:B------:R-:W-:Y:S01]  /*16b30*/  UMOV UR6, 0x0 ;  /* 0x0000000000067882 */ /* 0x000fe20000000000 */
[----:B------:R-:W-:-:S10]  /*16b40*/  UMOV UR7, 0x12f00000 ;  /* 0x12f0000000077882 */ /* 0x000fd40000000000 */
.L_x_2114:
        /* <DEDUP_REMOVED lines=16> */
.L_x_2115:
        /* <DEDUP_REMOVED lines=16> */
.L_x_2116:
        /* <DEDUP_REMOVED lines=13> */
.L_x_2239:
[----:B------:R-:W-:Y:S05]  /*16e20*/  BSYNC B2 ;  /* 0x0000000000027941 */ /* 0x000fea0003800000 */
.L_x_2117:
[----:B------:R-:W-:Y:S01]  /*16e30*/  BSSY B2, `(.L_x_2119) ;  /* 0x000000b000027945 */ /* 0x000fe20003800000 */
[----:B------:R-:W-:Y:S02]  /*16e40*/  IMAD.MOV.U32 R10, RZ, RZ, 0x0 ;  /* 0x00000000ff0a7424 */ /* 0x000fe400078e00ff */
[----:B-1----:R-:W-:Y:S01]  /*16e50*/  IMAD.MOV.U32 R11, RZ, RZ, 0x12f00000 ;  /* 0x12f00000ff0b7424 */ /* 0x002fe200078e00ff */
        /* <DEDUP_REMOVED lines=8> */
.L_x_2120:
[----:B------:R-:W-:Y:S05]  /*16ee0*/  BSYNC B2 ;  /* 0x0000000000027941 */ /* 0x000fea0003800000 */
.L_x_2119:
[----:B------:R-:W-:Y:S01]  /*16ef0*/  R2UR UR10, R12 ;  /* 0x000000000c0a72ca */ /* 0x000fe200000e0000 */
[----:B------:R-:W-:Y:S01]  /*16f00*/  UIADD3 UR4, UP0, UR40, 0x670, URZ ;  /* 0x0000067028047890 */ /* 0x000fe2000ff1e03f */
[----:B------:R-:W-:Y:S01]  /*16f10*/  R2UR UR6, R10 ;  /* 0x000000000a0672ca */ /* 0x000fe200000e0000 */
[----:B0--3--:R-:W-:Y:S01]  /*16f20*/  VIADD R8, R8, 0x19cb0 ;  /* 0x00019cb008087836 */ /* 0x009fe20000000000 */
[----:B------:R-:W-:Y:S01]  /*16f30*/  R2UR UR7, R11 ;  /* 0x000000000b0772ca */ /* 0x000fe200000e0000 */
[----:B------:R-:W-:Y:S01]  /*16f40*/  VIADD R4, R6, 0x9000 ;  /* 0x0000900006047836 */ /* 0x000fe20000000000 */
[----:B------:R-:W-:Y:S01]  /*16f50*/  PLOP3.LUT P1, PT, PT, PT, PT, 0x80, 0x0 ;  /* 0x000000000000781c */ /* 0x000fe20003f2f070 */
[----:B------:R-:W-:-:S12]  /*16f60*/  UIADD3.X UR5, URZ, UR41, URZ, UP0, !UPT ;  /* 0x000000293f057290 */ /* 0x000fd800087fe43f */
.L_x_2121:
        /* <DEDUP_REMOVED lines=15> */
.L_x_2122:
        /* <DEDUP_REMOVED lines=15> */
.L_x_2123:
        /* <DEDUP_REMOVED lines=10> */
.L_x_2109:
[----:B------:R-:W-:Y:S05]  /*171f0*/  BSYNC B1 ;  /* 0x0000000000017941 */ /* 0x000fea0003800000 */
.L_x_2108:
        /* <DEDUP_REMOVED lines=8> */
.L_x_2086:
[----:B------:R-:W-:Y:S05]  /*17280*/  BSYNC B0 ;  /* 0x0000000000007941 */ /* 0x000fea0003800000 */
.L_x_2085:
[----:B------:R-:W3:Y:S01]  /*17290*/  LDC R0, c[0x0][0x448] ;  /* 0x00011200ff007b82 */ /* 0x000ee20000000800 */
[----:B------:R-:W-:Y:S01]  /*172a0*/  IMAD.MOV.U32 R2, RZ, RZ, 0xc0 ;  /* 0x000000c0ff027424 */ /* 0x000fe200078e00ff */
[----:B------:R-:W-:Y:S05]  /*172b0*/  @!P0 WARPSYNC.ALL ;  /* 0x0000000000008948 */ /* 0x000fea0003800000 */
[----:B------:R-:W-:Y:S01]  /*172c0*/  IMAD R2, R17, R2, 0xbf ;  /* 0x000000bf11027424 */ /* 0x000fe200078e0202 */
[----:B------:R-:W-:Y:S01]  /*172d0*/  @!P0 BAR.SYNC.DEFER_BLOCKING 0xc, 0x200 ;  /* 0x0308000000008b1d */ /* 0x000fe20000010000 */
[----:B---3--:R-:W-:-:S13]  /*172e0*/  ISETP.NE.AND P1, PT, R0, 0x1, PT ;  /* 0x000000010000780c */ /* 0x008fda0003f25270 */
[----:B------:R-:W3:Y:S08]  /*172f0*/  @P1 LDC R3, c[0x0][0x44c] ;  /* 0x00011300ff031b82 */ /* 0x000ef00000000800 */
[----:B------:R-:W4:Y:S01]  /*17300*/  @P1 LDC R0, c[0x0][0x450] ;  /* 0x00011400ff001b82 */ /* 0x000f220000000800 */
[----:B---3--:R-:W-:-:S05]  /*17310*/  @P1 IMAD.HI.U32 R3, R2, R3, RZ ;  /* 0x0000000302031227 */ /* 0x008fca00078e00ff */
[----:B----4-:R-:W-:-:S05]  /*17320*/  @P1 SHF.R.U32.HI R2, RZ, R0, R3 ;  /* 0x00000000ff021219 */ /* 0x010fca0000011603 */
[----:B------:R-:W-:-:S05]  /*17330*/  IMAD.IADD R2, R20, 0x1, R2 ;  /* 0x0000000114027824 */ /* 0x000fca00078e0202 */
[----:B------:R-:W-:-:S04]  /*17340*/  SHF.R.S32.HI R0, RZ, 0x1f, R2 ;  /* 0x0000001fff007819 */ /* 0x000fc80000011402 */
[----:B------:R-:W-:-:S04]  /*17350*/  LEA.HI R0, R0, R2, RZ, 0x7 ;  /* 0x0000000200007211 */ /* 0x000fc800078f38ff */
[----:B------:R-:W-:-:S04]  /*17360*/  SHF.R.S32.HI R0, RZ, 0x7, R0 ;  /* 0x00000007ff007819 */ /* 0x000fc80000011400 */
[----:B------:R-:W-:-:S04]  /*17370*/  VIMNMX R4, R21, R0, PT ;  /* 0x0000000015047248 */ /* 0x000fc80003fe0100 */
[----:B------:R-:W-:Y:S01]  /*17380*/  ISETP.GT.AND P0, PT, R4, RZ, PT ;  /* 0x000000ff0400720c */ /* 0x000fe20003f04270 */
[----:B------:R3:W-:-:S12]  /*17390*/  STL [R1+0x1c], R4 ;  /* 0x00001c0401007387 */ /* 0x0007d80000100800 */
[----:B---3--:R-:W-:Y:S05]  /*173a0*/  @P0 BRA `(.L_x_2125) ;  /* 0x0000000000440947 */ /* 0x008fea0003800000 */
[----:B------:R-:W3:Y:S02]  /*173b0*/  S2R R4, SR_TID.X ;  /* 0x0000000000047919 */ /* 0x000ee40000002100 */
[----:B---3--:R-:W-:-:S04]  /*173c0*/  LOP3.LUT R4, R4, 0x7f, RZ, 0xc0, !PT ;  /* 0x0000007f04047812 */ /* 0x008fc800078ec0ff */
[----:B------:R-:W-:-:S13]  /*173d0*/  ISETP.NE.AND P0, PT, R4, RZ, PT ;  /* 0x000000ff0400720c */ /* 0x000fda0003f05270 */
[----:B------:R-:W-:Y:S05]  /*173e0*/  @P0 BRA `(.L_x_2126) ;  /* 0x0000003000280947 */ /* 0x000fea0003800000 */
[----:B--2---:R-:W2:Y:S01]  /*173f0*/  S2R R5, SR_LANEID ;  /* 0x0000000000057919 */ /* 0x004ea20000000000 */
[----:B------:R-:W-:Y:S01]  /*17400*/  VOTEU.ANY UR4, UPT, PT ;  /* 0x0000000000047886 */ /* 0x000fe200038e0100 */
[----:B------:R-:W3:Y:S01]  /*17410*/  LDC.64 R2, c[0x0][0xc60] ;  /* 0x00031800ff027b82 */ /* 0x000ee20000000a00 */
[----:B------:R-:W2:Y:S02]  /*17420*/  FLO.U32 R0, UR4 ;  /* 0x0000000400007d00 */ /* 0x000ea400080e0000 */
[----:B--2---:R-:W-:-:S06]  /*17430*/  ISETP.EQ.U32.AND P0, PT, R0, R5, PT ;  /* 0x000000050000720c */ /* 0x004fcc0003f02070 */
[----:B------:R-:W3:Y:S07]  /*17440*/  POPC R5, UR4 ;  /* 0x0000000400057d09 */ /* 0x000eee0008000000 */
[----:B---3--:R-:W2:Y:S01]  /*17450*/  @P0 ATOMG.E.ADD.STRONG.GPU PT, R3, desc[UR42][R2.64], R5 ;  /* 0x00000005020309a8 */ /* 0x008ea200081ee1ea */
[----:B------:R-:W3:Y:S02]  /*17460*/  S2R R4, SR_LTMASK ;  /* 0x0000000000047919 */ /* 0x000ee40000003900 */
[----:B---3--:R-:W-:-:S04]  /*17470*/  LOP3.LUT R4, R4, UR4, RZ, 0xc0, !PT ;  /* 0x0000000404047c12 */ /* 0x008fc8000f8ec0ff */
[----:B------:R-:W3:Y:S01]  /*17480*/  POPC R7, R4 ;  /* 0x0000000400077309 */ /* 0x000ee20000000000 */
[----:B--2---:R-:W3:Y:S02]  /*17490*/  SHFL.IDX PT, R0, R3, R0, 0x1f ;  /* 0x00001f0003007589 */ /* 0x004ee400000e0000 */
[----:B---3--:R-:W-:Y:S01]  /*174a0*/  IADD3 R16, R0, UR38, R7 ;  /* 0x0000002600107c10 */ /* 0x008fe2000fffe007 */
[----:B------:R-:W-:Y:S06]  /*174b0*/  BRA `(.L_x_2126) ;  /* 0x0000002c00f47947 */ /* 0x000fec0003800000 */
.L_x_2125:
        /* <DEDUP_REMOVED lines=9> */
[----:B------:R-:W3:Y:S01]  /*17550*/  LDC.64 R2, c[0x4][R2] ;  /* 0x0100000002027b82 */ /* 0x000ee20000000a00 */
[----:B--2---:R-:W-:Y:S02]  /*17560*/  IMAD.U32 R5, RZ, RZ, UR7 ;  /* 0x00000007ff057e24 */ /* 0x004fe4000f8e00ff */
[----:B------:R-:W-:Y:S02]  /*17570*/  IMAD.U32 R6, RZ, RZ, UR8 ;  /* 0x00000008ff067e24 */ /* 0x000fe4000f8e00ff */
[----:B------:R-:W-:-:S02]  /*17580*/  IMAD.U32 R7, RZ, RZ, UR9 ;  /* 0x00000009ff077e24 */ /* 0x000fc4000f8e00ff */
[----:B------:R-:W-:Y:S02]  /*17590*/  IMAD.U32 R10, RZ, RZ, UR4 ;  /* 0x00000004ff0a7e24 */ /* 0x000fe4000f8e00ff */
[----:B-1----:R-:W-:Y:S02]  /*175a0*/  IMAD.U32 R11, RZ, RZ, UR5 ;  /* 0x00000005ff0b7e24 */ /* 0x002fe4000f8e00ff */
[----:B------:R-:W-:Y:S02]  /*175b0*/  IMAD.MOV.U32 R8, RZ, RZ, 0x70 ;  /* 0x00000070ff087424 */ /* 0x000fe400078e00ff */
[----:B------:R-:W-:Y:S02]  /*175c0*/  IMAD.MOV.U32 R12, RZ, RZ, 0x1 ;  /* 0x00000001ff0c7424 */ /* 0x000fe400078e00ff */
[----:B0-----:R-:W-:-:S07]  /*175d0*/  IMAD.MOV.U32 R13, RZ, RZ, RZ ;  /* 0x000000ffff0d7224 */ /* 0x001fce00078e00ff */
[----:B------:R-:W-:-:S07]  /*175e0*/  LEPC R20, `(.L_x_2128) ;  /* 0x000000001014794e */ /* 0x000fce0000000000 */
[----:B---3--:R-:W-:Y:S05]  /*175f0*/  CALL.ABS.NOINC R2 ;  /* 0x0000000002007343 */ /* 0x008fea0003c00000 */
.L_x_2128:
[----:B------:R-:W-:Y:S05]  /*17600*/  BSYNC B6 ;  /* 0x0000000000067941 */ /* 0x000fea0003800000 */
.L_x_2127:
        /* <DEDUP_REMOVED lines=22> */
.L_x_2130:
[----:B------:R-:W-:Y:S05]  /*17770*/  BSYNC B6 ;  /* 0x0000000000067941 */ /* 0x000fea0003800000 */
.L_x_2129:
        /* <DEDUP_REMOVED lines=20> */
.L_x_2132:
[----:B------:R-:W-:Y:S05]  /*178c0*/  BSYNC B6 ;  /* 0x0000000000067941 */ /* 0x000fea0003800000 */
.L_x_2131:
        /* <DEDUP_REMOVED lines=19> */
.L_x_2134:
[----:B------:R-:W-:Y:S05]  /*17a00*/  BSYNC B6 ;  /* 0x0000000000067941 */ /* 0x000fea0003800000 */
.L_x_2133:
[----:B------:R-:W3:Y:S01]  /*17a10*/  LDL.LU R20, [R1] ;  /* 0x0000000001147983 */ /* 0x000ee20000300800 */
[----:B------:R-:W-:Y:S02]  /*17a20*/  ULDC.64 UR4, c[0x0][0x9f8] ;  /* 0x00027e0000047ab9 */ /* 0x000fe40000000a00 */
[----:B------:R-:W-:-:S04]  /*17a30*/  ISETP.NE.U32.AND P0, PT, RZ, UR4, PT ;  /* 0x00000004ff007c0c */ /* 0x000fc8000bf05070 */
[----:B------:R-:W-:-:S13]  /*17a40*/  ISETP.NE.AND.EX P0, PT, RZ, UR5, PT, P0 ;  /* 0x00000005ff007c0c */ /* 0x000fda000bf05300 */
[----:B------:R-:W-:-:S04]  /*17a50*/  @P0 IADD3 R2, P1, R23, UR4, RZ ;  /* 0x0000000417020c10 */ /* 0x000fc8000ff3e0ff */
[----:B---3--:R-:W-:Y:S01]  /*17a60*/  @P0 IADD3.X R3, R20, UR5, RZ, P1, !PT ;  /* 0x0000000514030c10 */ /* 0x008fe20008ffe4ff */
[----:B------:R-:W-:-:S04]  /*17a70*/  ULDC.64 UR4, c[0x0][0xa08] ;  /* 0x0002820000047ab9 */ /* 0x000fc80000000a00 */
[----:B------:R3:W4:Y:S02]  /*17a80*/  @P0 LDG.E R28, desc[UR42][R2.64] ;  /* 0x0000002a021c0981 */ /* 0x000724000c1e1900 */
[----:B---3--:R-:W3:Y:S02]  /*17a90*/  LDC.64 R2, c[0x0][0x418] ;  /* 0x00010600ff027b82 */ /* 0x008ee40000000a00 */
[----:B---3--:R-:W-:Y:S01]  /*17aa0*/  LOP3.LUT P0, RZ, R2, UR4, RZ, 0xfc, !PT ;  /* 0x0000000402ff7c12 */ /* 0x008fe2000f80fcff */
[----:B------:R-:W-:-:S03]  /*17ab0*/  UMOV UR4, 0xffffffff ;  /* 0xffffffff00047882 */ /* 0x000fc60000000000 */
[----:B------:R-:W-:Y:S02]  /*17ac0*/  LOP3.LUT P0, RZ, R3, UR5, RZ, 0xfc, P0 ;  /* 0x0000000503ff7c12 */ /* 0x000fe4000800fcff */
[----:B----4-:R-:W-:Y:S02]  /*17ad0*/  SHF.R.S32.HI R8, RZ, 0x1f, R28 ;  /* 0x0000001fff087819 */ /* 0x010fe4000001141c */
[----:B------:R-:W-:-:S03]  /*17ae0*/  SEL R23, R28, RZ, !P0 ;  /* 0x000000ff1c177207 */ /* 0x000fc60004000000 */
[----:B------:R3:W-:Y:S01]  /*17af0*/  STL [R1], R8 ;  /* 0x0000000801007387 */ /* 0x0007e20000100800 */
[----:B------:R-:W-:Y:S05]  /*17b00*/  BRA.DIV UR4, `(.L_x_2135) ;  /* 0x0000004204ec7947 */ /* 0x000fea000b800000 */
[----:B------:R-:W4:Y:S02]  /*17b10*/  S2R R0, SR_TID.X ;  /* 0x0000000000007919 */ /* 0x000f240000002100 */
[----:B----4-:R-:W-:-:S04]  /*17b20*/  SHF.R.U32.HI R0, RZ, 0x5, R0 ;  /* 0x00000005ff007819 */ /* 0x010fc80000011600 */
[----:B------:R-:W-:-:S05]  /*17b30*/  LOP3.LUT R0, R0, 0x3, RZ, 0xc0, !PT ;  /* 0x0000000300007812 */ /* 0x000fca00078ec0ff */
[----:B------:R4:W0:Y:S02]  /*17b40*/  SHFL.IDX PT, R14, R0, RZ, 0x1f ;  /* 0x00001fff000e7589 */ /* 0x00082400000e0000 */
.L_x_2242:
[----:B0-----:R-:W-:Y:S02]  /*17b50*/  ISETP.NE.AND P0, PT, R14, RZ, PT ;  /* 0x000000ff0e00720c */ /* 0x001fe40003f05270 */
[----:B------:R-:W-:Y:S02]  /*17b60*/  PLOP3.LUT P1, PT, PT, PT, PT, 0x8, 0x0 ;  /* 0x000000000000781c */ /* 0x000fe40003f2e170 */
[----:B------:R-:W-:-:S11]  /*17b70*/  LOP3.LUT R29, R29, 0xfffffffe, RZ, 0xc0, !PT ;  /* 0xfffffffe1d1d7812 */ /* 0x000fd600078ec0ff */
[----:B------:R-:W-:Y:S01]  /*17b80*/  @P1 LOP3.LUT R29, R29, 0x1, RZ, 0xfc, !PT ;  /* 0x000000011d1d1812 */ /* 0x000fe200078efcff */
[----:B------:R-:W-:Y:S06]  /*17b90*/  @P0 BRA `(.L_x_2136) ;  /* 0x0000000400a00947 */ /* 0x000fec0003800000 */
[----:B------:R-:W-:-:S03]  /*17ba0*/  UMOV UR4, 0xffffffff ;  /* 0xffffffff00047882 */ /* 0x000fc60000000000 */
[----:B------:R-:W-:Y:S05]  /*17bb0*/  BRA.DIV UR4, `(.L_x_2137) ;  /* 0x0000004204f47947 */ /* 0x000fea000b800000 */
[----:B------:R-:W-:-:S13]  /*17bc0*/  ELECT P6, URZ, PT ;  /* 0x00000000003f782f */ /* 0x000fda00038c0000 */
.L_x_2245:
[----:B------:R-:W-:Y:S05]  /*17bd0*/  @!P6 BRA `(.L_x_2136) ;  /* 0x000000040090e947 */ /* 0x000fea0003800000 */
[----:B----4-:R-:W4:Y:S01]  /*17be0*/  LDL R0, [R1+0x1c] ;  /* 0x00001c0001007983 */ /* 0x010f220000100800 */
[----:B------:R-:W-:-:S04]  /*17bf0*/  ISETP.NE.U32.AND P0, PT, R2, RZ, PT ;  /* 0x000000ff0200720c */ /* 0x000fc80003f05070 */
[----:B------:R-:W-:Y:S01]  /*17c00*/  ISETP.NE.AND.EX P0, PT, R3, RZ, PT, P0 ;  /* 0x000000ff0300720c */ /* 0x000fe20003f05300 */
[----:B----4-:R-:W-:-:S12]  /*17c10*/  VIADD R0, R0, 0xffffffff ;  /* 0xffffffff00007836 */ /* 0x010fd80000000000 */
[----:B------:R-:W-:Y:S05]  /*17c20*/  @!P0 BRA `(.L_x_2138) ;  /* 0x0000000000448947 */ /* 0x000fea0003800000 */
[----:B------:R-:W0:Y:S01]  /*17c30*/  LDC R7, c[0x0][0x43c] ;  /* 0x00010f00ff077b82 */ /* 0x000e220000000800 */
[----:B------:R-:W-:Y:S01]  /*17c40*/  ULDC.64 UR4, c[0x0][0x428] ;  /* 0x00010a0000047ab9 */ /* 0x000fe20000000a00 */
[----:B0-----:R-:W-:-:S13]  /*17c50*/  ISETP.NE.AND P0, PT, R7, 0x1, PT ;  /* 0x000000010700780c */ /* 0x001fda0003f05270 */
[----:B--2---:R-:W0:Y:S02]  /*17c60*/  @P0 LDC.64 R4, c[0x0][0x440] ;  /* 0x00011000ff040b82 */ /* 0x004e240000000a00 */
        /* <DEDUP_REMOVED lines=13> */
.L_x_2138:
[----:B------:R-:W-:Y:S01]  /*17d40*/  IMAD R4, R24, 0x8, R22 ;  /* 0x0000000818047824 */ /* 0x000fe200078e0216 */
[----:B0-----:R-:W-:Y:S01]  /*17d50*/  SHF.L.U32 R3, R26, 0x1f, RZ ;  /* 0x0000001f1a037819 */ /* 0x001fe200000006ff */
[----:B------:R-:W0:Y:S03]  /*17d60*/  S2R R2, SR_TID.X ;  /* 0x0000000000027919 */ /* 0x000e260000002100 */
[----:B------:R-:W4:Y:S01]  /*17d70*/  SYNCS.PHASECHK.TRANS64.TRYWAIT P0, [R4+URZ+0x19c80], R3 ;  /* 0x019c8003040075a7 */ /* 0x000f22000800017f */
[----:B0-----:R-:W-:-:S04]  /*17d80*/  LOP3.LUT R2, R2, 0x7f, RZ, 0xc0, !PT ;  /* 0x0000007f02027812 */ /* 0x001fc800078ec0ff */
[----:B------:R-:W-:Y:S01]  /*17d90*/  ISETP.NE.AND P1, PT, R2, RZ, PT ;  /* 0x000000ff0200720c */ /* 0x000fe20003f25270 */
[----:B----4-:R-:W-:-:S12]  /*17da0*/  @!P0 BRA `(.L_x_2139) ;  /* 0x0000004000988947 */ /* 0x010fd80003800000 */
.L_x_2246:
        /* <DEDUP_REMOVED lines=8> */
.L_x_2140:
[----:B--2---:R-:W2:Y:S01]  /*17e30*/  LDL R5, [R1+0x4] ;  /* 0x0000040001057983 */ /* 0x004ea20000100800 */
        /* <DEDUP_REMOVED lines=15> */
[----:B--2---:R-:W-:-:S05]  /*17f30*/  IMAD R0, R0, 0x80, R5 ;  /* 0x0000008000007824 */ /* 0x004fca00078e0205 */
[----:B------:R-:W-:-:S13]  /*17f40*/  R2UR UR11, R0 ;  /* 0x00000000000b72ca */ /* 0x000fda00000e0000 */
[----:B------:R2:W-:Y:S02]  /*17f50*/  UTMALDG.4D [UR8], [UR4], desc[UR6] ;  /* 0x00000608040075b4 */ /* 0x0005e40008019000 */
[----:B--2---:R-:W-:Y:S01]  /*17f60*/  UMOV UR8, UR14 ;  /* 0x0000000e00087c82 */ /* 0x004fe20008000000 */
[----:B------:R-:W-:Y:S01]  /*17f70*/  UMOV UR10, UR16 ;  /* 0x00000010000a7c82 */ /* 0x000fe20008000000 */
[----:B------:R-:W-:Y:S01]  /*17f80*/  UMOV UR14, 0x40 ;  /* 0x00000040000e7882 */ /* 0x000fe20000000000 */
[----:B------:R2:W-:Y:S02]  /*17f90*/  UTMALDG.4D [UR8], [UR4], desc[UR6] ;  /* 0x00000608040075b4 */ /* 0x0005e40008019000 */
[----:B--2---:R-:W-:Y:S01]  /*17fa0*/  UMOV UR8, UR15 ;  /* 0x0000000f00087c82 */ /* 0x004fe20008000000 */
[----:B------:R-:W-:Y:S02]  /*17fb0*/  UMOV UR10, UR14 ;  /* 0x0000000e000a7c82 */ /* 0x000fe40008000000 */
[----:B------:R2:W-:Y:S01]  /*17fc0*/  UTMALDG.4D [UR8], [UR4], desc[UR6] ;  /* 0x00000608040075b4 */ /* 0x0005e20008019000 */
[----:B------:R-:W4:Y:S02]  /*17fd0*/  SYNCS.PHASECHK.TRANS64.TRYWAIT P0, [R4+URZ+0x19c40], R3 ;  /* 0x019c4003040075a7 */ /* 0x000f24000800017f */
[----:B--2-4-:R-:W-:Y:S05]  /*17fe0*/  @!P0 BRA `(.L_x_2141) ;  /* 0x00000040001c8947 */ /* 0x014fea0003800000 */
.L_x_2247:
[----:B------:R-:W-:Y:S05]  /*17ff0*/  @P1 BRA `(.L_x_2142) ;  /* 0x00000000001c1947 */ /* 0x000fea0003800000 */
[----:B------:R-:W4:Y:S01]  /*18000*/  S2R R5, SR_TID.X ;  /* 0x0000000000057919 */ /* 0x000f220000002100 */
[----:B0-2---:R-:W-:-:S04]  /*18010*/  IMAD.MOV.U32 R3, RZ, RZ, 0x3000 ;  /* 0x00003000ff037424 */ /* 0x005fc800078e00ff */
[----:B------:R0:W-:Y:S01]  /*18020*/  SYNCS.ARRIVE.TRANS64 RZ, [R4+URZ+0x19c30], R3 ;  /* 0x019c300304ff79a7 */ /* 0x0001e2000800003f */
[----:B----4-:R-:W-:-:S04]  /*18030*/  LOP3.LUT R5, R5, 0x1f, RZ, 0xc0, !PT ;  /* 0x0000001f05057812 */ /* 0x010fc800078ec0ff */
[----:B------:R-:W-:-:S13]  /*18040*/  ISETP.NE.AND P0, PT, R5, RZ, PT ;  /* 0x000000ff0500720c */ /* 0x000fda0003f05270 */
[----:B0-----:R-:W-:Y:S05]  /*18050*/  @!P0 BRA `(.L_x_2142) ;  /* 0x0000000000048947 */ /* 0x001fea0003800000 */
[----:B------:R-:W-:Y:S01]  /*18060*/  BPT.TRAP 0x1 ;  /* 0x000000040000795c */ /* 0x000fe20000300000 */
.L_x_2142:
        /* <DEDUP_REMOVED lines=27> */
.L_x_2136:
[----:B0-2---:R-:W2:Y:S04]  /*18220*/  LDL.LU R4, [R1+0x20] ;  /* 0x0000200001047983 */ /* 0x005ea80000300800 */
[----:B------:R-:W5:Y:S04]  /*18230*/  LDL.LU R6, [R1+0x14] ;  /* 0x0000140001067983 */ /* 0x000f680000300800 */
[----:B------:R-:W3:Y:S01]  /*18240*/  LDL.LU R3, [R1+0x30] ;  /* 0x0000300001037983 */ /* 0x000ee20000300800 */
[----:B------:R-:W-:Y:S05]  /*18250*/  WARPSYNC.ALL ;  /* 0x0000000000007948 */ /* 0x000fea0003800000 */
[----:B------:R-:W-:Y:S01]  /*18260*/  ULDC.64 UR6, c[0x0][0xa00] ;  /* 0x0002800000067ab9 */ /* 0x000fe20000000a00 */
[----:B------:R-:W-:Y:S01]  /*18270*/  ULDC.64 UR4, c[0x0][0x298] ;  /* 0x0000a60000047ab9 */ /* 0x000fe20000000a00 */
[----:B------:R-:W-:Y:S01]  /*18280*/  BAR.SYNC.DEFER_BLOCKING 0x8, 0x200 ;  /* 0x0208000000007b1d */ /* 0x000fe20000010000 */
[----:B------:R-:W-:Y:S01]  /*18290*/  ISETP.NE.U32.AND P0, PT, RZ, UR6, PT ;  /* 0x00000006ff007c0c */ /* 0x000fe2000bf05070 */
[----:B----4-:R-:W-:-:S03]  /*182a0*/  VIADD R0, R22, 0xf000 ;  /* 0x0000f00016007836 */ /* 0x010fc60000000000 */
[----:B------:R-:W-:Y:S01]  /*182b0*/  ISETP.NE.AND.EX P0, PT, RZ, UR7, PT, P0 ;  /* 0x00000007ff007c0c */ /* 0x000fe2000bf05300 */
[----:B------:R-:W-:Y:S01]  /*182c0*/  BSSY B6, `(.L_x_2143) ;  /* 0x0000020000067945 */ /* 0x000fe20003800000 */
[----:B------:R-:W-:Y:S02]  /*182d0*/  LOP3.LUT P1, RZ, R0, 0x9f, RZ, 0xc0, !PT ;  /* 0x0000009f00ff7812 */ /* 0x000fe4000782c0ff */
[----:B--2---:R-:W-:-:S05]  /*182e0*/  SHF.R.S32.HI R2, RZ, 0x1f, R4 ;  /* 0x0000001fff027819 */ /* 0x004fca0000011404 */
[----:B------:R-:W-:Y:S01]  /*182f0*/  IMAD R2, R2, UR4, RZ ;  /* 0x0000000402027c24 */ /* 0x000fe2000f8e02ff */
[----:B---3--:R-:W-:-:S03]  /*18300*/  SEL R3, R3, RZ, !P0 ;  /* 0x000000ff03037207 */ /* 0x008fc60004000000 */
[----:B------:R-:W-:Y:S01]  /*18310*/  IMAD R0, R4, UR5, R2 ;  /* 0x0000000504007c24 */ /* 0x000fe2000f8e0202 */
[----:B-----5:R-:W-:Y:S01]  /*18320*/  SEL R2, R6, RZ, !P0 ;  /* 0x000000ff06027207 */ /* 0x020fe20004000000 */
[----:B------:R-:W-:-:S05]  /*18330*/  IMAD.WIDE.U32 R4, R4, UR4, RZ ;  /* 0x0000000404047c25 */ /* 0x000fca000f8e00ff */
[----:B------:R-:W-:Y:S04]  /*18340*/  STL.64 [R1+0x28], R4 ;  /* 0x0000280401007387 */ /* 0x000fe80000100a00 */
[----:B------:R0:W-:Y:S04]  /*18350*/  STL [R1+0x14], R2 ;  /* 0x0000140201007387 */ /* 0x0001e80000100800 */
[----:B------:R2:W-:Y:S01]  /*18360*/  STL [R1+0x3c], R3 ;  /* 0x00003c0301007387 */ /* 0x0005e20000100800 */
[----:B0-----:R-:W-:Y:S01]  /*18370*/  IMAD.IADD R2, R5, 0x1, R0 ;  /* 0x0000000105027824 */ /* 0x001fe200078e0200 */
[----:B------:R-:W-:-:S05]  /*18380*/  SHF.R.S32.HI R0, RZ, 0x1f, R18 ;  /* 0x0000001fff007819 */ /* 0x000fca0000011412 */
        /* <DEDUP_REMOVED lines=13> */
[----:B-1----:R-:W-:Y:S02]  /*18460*/  IMAD.U32 R11, RZ, RZ, UR9 ;  /* 0x00000009ff0b7e24 */ /* 0x002fe4000f8e00ff */
[----:B------:R-:W-:Y:S02]  /*18470*/  IMAD.MOV.U32 R8, RZ, RZ, 0x70 ;  /* 0x00000070ff087424 */ /* 0x000fe400078e00ff */
[----:B------:R-:W-:Y:S02]  /*18480*/  IMAD.MOV.U32 R12, RZ, RZ, 0x1 ;  /* 0x00000001ff0c7424 */ /* 0x000fe400078e00ff */
[----:B------:R-:W-:-:S07]  /*18490*/  IMAD.MOV.U32 R13, RZ, RZ, RZ ;  /* 0x000000ffff0d7224 */ /* 0x000fce00078e00ff */
[----:B------:R-:W-:-:S07]  /*184a0*/  LEPC R20, `(.L_x_2144) ;  /* 0x000000001014794e */ /* 0x000fce0000000000 */
[----:B0-----:R-:W-:Y:S05]  /*184b0*/  CALL.ABS.NOINC R2 ;  /* 0x0000000002007343 */ /* 0x001fea0003c00000 */
.L_x_2144:
[----:B------:R-:W-:Y:S05]  /*184c0*/  BSYNC B6 ;  /* 0x0000000000067941 */ /* 0x000fea0003800000 */
.L_x_2143:
[----:B--2---:R-:W2:Y:S01]  /*184d0*/  LDL.LU R0, [R1+0x20] ;  /* 0x0000200001007983 */ /* 0x004ea20000300800 */
[----:B------:R-:W0:Y:S01]  /*184e0*/  LDC R9, c[0x0][0x448] ;  /* 0x00011200ff097b82 */ /* 0x000e220000000800 */
[----:B------:R-:W-:Y:S01]  /*184f0*/  ULDC.64 UR4, c[0x0][0x2d8] ;  /* 0x0000b60000047ab9 */ /* 0x000fe20000000a00 */
[----:B------:R-:W-:Y:S01]  /*18500*/  ULDC.64 UR6, c[0x0][0x2c8] ;  /* 0x0000b20000067ab9 */ /* 0x000fe20000000a00 */
[----:B------:R-:W2:Y:S01]  /*18510*/  LDL.LU.64 R2, [R1+0x28] ;  /* 0x0000280001027983 */ /* 0x000ea20000300a00 */
[----:B------:R-:W-:-:S03]  /*18520*/  ULDC.64 UR8, c[0x0][0x280] ;  /* 0x0000a00000087ab9 */ /* 0x000fc60000000a00 */
[----:B------:R-:W3:Y:S04]  /*18530*/  LDL.LU R20, [R1+0x30] ;  /* 0x0000300001147983 */ /* 0x000ee80000300800 */
[----:B------:R-:W4:Y:S04]  /*18540*/  LDL.LU R21, [R1+0x3c] ;  /* 0x00003c0001157983 */ /* 0x000f280000300800 */
[----:B------:R-:W4:Y:S01]  /*18550*/  LDL.LU R4, [R1+0x14] ;  /* 0x0000140001047983 */ /* 0x000f220000300800 */
[----:B0-----:R-:W-:-:S13]  /*18560*/  ISETP.NE.AND P1, PT, R9, 0x1, PT ;  /* 0x000000010900780c */ /* 0x001fda0003f25270 */
[----:B------:R-:W0:Y:S08]  /*18570*/  @P1 LDC R5, c[0x0][0x44c] ;  /* 0x00011300ff051b82 */ /* 0x000e300000000800 */
[----:B------:R-:W1:Y:S01]  /*18580*/  @P1 LDC R8, c[0x0][0x450] ;  /* 0x00011400ff081b82 */ /* 0x000e620000000800 */
[----:B--2---:R-:W-:Y:S02]  /*18590*/  IMAD.MOV.U32 R3, RZ, RZ, R0 ;  /* 0x000000ffff037224 */ /* 0x004fe400078e0000 */
[----:B---3--:R-:W-:-:S02]  /*185a0*/  IMAD R0, R20, UR4, RZ ;  /* 0x0000000414007c24 */ /* 0x008fc4000f8e02ff */
[C---:B------:R-:W-:Y:S01]  /*185b0*/  IMAD.WIDE.U32 R2, R18.reuse, UR4, R2 ;  /* 0x0000000412027c25 */ /* 0x040fe2000f8e0002 */
[----:B------:R-:W2:Y:S03]  /*185c0*/  S2R R20, SR_TID.X ;  /* 0x0000000000147919 */ /* 0x000ea60000002100 */
[----:B------:R-:W-:Y:S01]  /*185d0*/  IMAD R0, R18, UR5, R0 ;  /* 0x0000000512007c24 */ /* 0x000fe2000f8e0200 */
[----:B------:R-:W-:-:S03]  /*185e0*/  ULDC.64 UR4, c[0x0][0x2e0] ;  /* 0x0000b80000047ab9 */ /* 0x000fc60000000a00 */
[----:B------:R-:W-:Y:S02]  /*185f0*/  IMAD.IADD R3, R3, 0x1, R0 ;  /* 0x0000000103037824 */ /* 0x000fe400078e0200 */
[----:B----4-:R-:W-:Y:S02]  /*18600*/  IMAD R0, R21, UR4, RZ ;  /* 0x0000000415007c24 */ /* 0x010fe4000f8e02ff */
[----:B------:R-:W3:Y:S01]  /*18610*/  S2R R21, SR_TID.X ;  /* 0x0000000000157919 */ /* 0x000ee20000002100 */
[----:B------:R-:W-:-:S04]  /*18620*/  IMAD.WIDE.U32 R2, R4, UR4, R2 ;  /* 0x0000000404027c25 */ /* 0x000fc8000f8e0002 */
[----:B------:R-:W-:Y:S01]  /*18630*/  IMAD R0, R4, UR5, R0 ;  /* 0x0000000504007c24 */ /* 0x000fe2000f8e0200 */
[----:B------:R-:W-:Y:S01]  /*18640*/  ULDC.64 UR4, c[0x0][0x2d0] ;  /* 0x0000b40000047ab9 */ /* 0x000fe20000000a00 */
[----:B------:R-:W4:Y:S02]  /*18650*/  @P1 LDC R4, c[0x0][0x450] ;  /* 0x00011400ff041b82 */ /* 0x000f240000000800 */
[----:B------:R-:W-:Y:S01]  /*18660*/  IMAD.IADD R3, R3, 0x1, R0 ;  /* 0x0000000103037824 */ /* 0x000fe200078e0200 */
[----:B--2---:R-:W-:-:S04]  /*18670*/  LOP3.LUT R20, R20, 0x7f, RZ, 0xc0, !PT ;  /* 0x0000007f14147812 */ /* 0x004fc800078ec0ff */
[----:B------:R-:W-:Y:S01]  /*18680*/  SHF.R.U32.HI R20, RZ, 0x1, R20 ;  /* 0x00000001ff147819 */ /* 0x000fe20000011614 */
[----:B---3--:R-:W-:Y:S02]  /*18690*/  IMAD.SHL.U32 R6, R21, 0x40, RZ ;  /* 0x0000004015067824 */ /* 0x008fe400078e00ff */
[----:B------:R2:W5:Y:S03]  /*186a0*/  LDL R21, [R1+0x24] ;  /* 0x0000240001157983 */ /* 0x0005660000100800 */
[----:B------:R-:W-:-:S05]  /*186b0*/  LOP3.LUT R6, R20, 0x40, R6, 0xf8, !PT ;  /* 0x0000004014067812 */ /* 0x000fca00078ef806 */
[----:B------:R-:W-:-:S04]  /*186c0*/  IMAD R0, R17, 0xc0, R6 ;  /* 0x000000c011007824 */ /* 0x000fc800078e0206 */
[----:B0-----:R-:W-:-:S04]  /*186d0*/  @P1 IMAD.HI.U32 R6, R0, R5, RZ ;  /* 0x0000000500061227 */ /* 0x001fc800078e00ff */
[----:B------:R-:W-:Y:S01]  /*186e0*/  IMAD.MOV.U32 R5, RZ, RZ, R0 ;  /* 0x000000ffff057224 */ /* 0x000fe200078e0000 */
[----:B----4-:R-:W-:-:S04]  /*186f0*/  @P1 SHF.R.U32.HI R5, RZ, R4, R6 ;  /* 0x00000004ff051219 */ /* 0x010fc80000011606 */
        /* <DEDUP_REMOVED lines=15> */
[----:B0-----:R-:W-:-:S04]  /*187f0*/  @P1 IMAD.HI.U32 R7, R0, R5, RZ ;  /* 0x0000000500071227 */ /* 0x001fc800078e00ff */
[----:B------:R-:W-:Y:S01]  /*18800*/  IMAD.MOV.U32 R5, RZ, RZ, R0 ;  /* 0x000000ffff057224 */ /* 0x000fe200078e0000 */
[----:B-1----:R-:W-:Y:S02]  /*18810*/  @P1 SHF.R.U32.HI R5, RZ, R8, R7 ;  /* 0x00000008ff051219 */ /* 0x002fe40000011607 */
        /* <DEDUP_REMOVED lines=29> */
[----:B--2---:R-:W-:Y:S06]  /*189f0*/  BRA.DIV UR4, `(.L_x_2145) ;  /* 0x0000003604ac7947 */ /* 0x004fec000b800000 */
[----:B------:R-:W0:Y:S01]  /*18a00*/  SHFL.IDX PT, R3, R6, RZ, 0x1e1f ;  /* 0x001e1fff06037589 */ /* 0x000e2200000e0000 */
[----:B-----5:R-:W-:Y:S02]  /*18a10*/  IMAD R0, R21, R9, RZ ;  /* 0x0000000915007224 */ /* 0x020fe400078e02ff */
[----:B------:R-:W-:Y:S01]  /*18a20*/  IMAD R17, R17, 0xc0, R20 ;  /* 0x000000c011117824 */ /* 0x000fe200078e0214 */
[----:B------:R-:W1:Y:S04]  /*18a30*/  SHFL.IDX PT, R2, R4, RZ, 0x1e1f ;  /* 0x001e1fff04027589 */ /* 0x000e6800000e0000 */
        /* <DEDUP_REMOVED lines=19> */
[----:B0---4-:R0:W1:Y:S02]  /*18b70*/  SHFL.IDX PT, R2, R7, RZ, 0x1e1f ;  /* 0x001e1fff07027589 */ /* 0x01106400000e0000 */
.L_x_2254:
[----:B------:R-:W-:Y:S01]  /*18b80*/  VIADD R17, R17, 0x80 ;  /* 0x0000008011117836 */ /* 0x000fe20000000000 */
[----:B------:R-:W-:Y:S04]  /*18b90*/  BSSY B0, `(.L_x_2146) ;  /* 0x000000b000007945 */ /* 0x000fe80003800000 */
[----:B------:R-:W-:-:S13]  /*18ba0*/  ISETP.GE.AND P3, PT, R17, R0, PT ;  /* 0x000000001100720c */ /* 0x000fda0003f66270 */
[----:B------:R-:W-:Y:S05]  /*18bb0*/  @P3 BRA `(.L_x_2147) ;  /* 0x0000000000203947 */ /* 0x000fea0003800000 */
[----:B-1----:R-:W-:-:S05]  /*18bc0*/  IADD3 R2, P3, R10, R2, RZ ;  /* 0x000000020a027210 */ /* 0x002fca0007f7e0ff */
[----:B------:R-:W-:-:S05]  /*18bd0*/  IMAD.X R3, RZ, RZ, R5, P3 ;  /* 0x000000ffff037224 */ /* 0x000fca00018e0605 */
[----:B------:R-:W-:Y:S01]  /*18be0*/  @!PT LDS RZ, [RZ] ;  /* 0x00000000fffff984 */ /* 0x000fe20000000800 */
[----:B------:R-:W-:Y:S01]  /*18bf0*/  @!PT LDS RZ, [RZ] ;  /* 0x00000000fffff984 */ /* 0x000fe20000000800 */
[----:B------:R-:W-:Y:S01]  /*18c00*/  @!PT LDS RZ, [RZ] ;  /* 0x00000000fffff984 */ /* 0x000fe20000000800 */
[----:B------:R2:W-:Y:S04]  /*18c10*/  LDGSTS.E.BYPASS.LTC128B.128 [R8+0x10000], desc[UR42][R2.64], !P2 ;  /* 0x1000000002087fae */ /* 0x0005e8000d101d6a */
[----:B------:R2:W-:Y:S04]  /*18c20*/  LDGSTS.E.BYPASS.LTC128B.128 [R8+0x11800], desc[UR42][R2.64+0x20], !P1 ;  /* 0x1180002002087fae */ /* 0x0005e8000c901d6a */
[----:B------:R2:W-:Y:S02]  /*18c30*/  LDGSTS.E.BYPASS.LTC128B.128 [R8+0x13000], desc[UR42][R2.64+0x40], !P0 ;  /* 0x1300004002087fae */ /* 0x0005e4000c101d6a */
.L_x_2147:
[----:B------:R-:W-:Y:S05]  /*18c40*/  BSYNC B0 ;  /* 0x0000000000007941 */ /* 0x000fea0003800000 */
.L_x_2146:
[----:B------:R-:W-:Y:S01]  /*18c50*/  NOP ;  /* 0x0000000000007918 */ /* 0x000fe20000000000 */
[----:B------:R-:W-:-:S13]  /*18c60*/  PLOP3.LUT P0, PT, PT, PT, PT, 0x80, 0x0 ;  /* 0x000000000000781c */ /* 0x000fda0003f0f070 */
.L_x_2148:
[----:B------:R-:W-:Y:S02]  /*18c70*/  PLOP3.LUT P1, PT, P1, P0, PT, 0xa2, 0x0 ;  /* 0x000000000000781c */ /* 0x000fe40000f21472 */
[----:B------:R-:W-:-:S08]  /*18c80*/  @P0 R2UR P1, UR4, R22 ;  /* 0x00000000160402ca */ /* 0x000fd00000020000 */
[----:B------:R-:W-:-:S05]  /*18c90*/  @P0 PLOP3.LUT P0, PT, P1, PT, PT, 0x80, 0x0 ;  /* 0x000000000000081c */ /* 0x000fca0000f0f070 */
[----:B------:R-:W-:Y:S01]  /*18ca0*/  @!P1 SYNCS.ARRIVE.TRANS64.RED.A0T1 RZ, [UR4+0x19c00], RZ ;  /* 0x019c00ffffff99a7 */ /* 0x000fe20008200404 */
[----:B------:R-:W-:Y:S07]  /*18cb0*/  @!P1 ARRIVES.LDGSTSBAR.64.TRANSCNT [UR4+0x19c00] ;  /* 0x019c0000ff0099b0 */ /* 0x000fee0008000a84 */
[----:B------:R-:W-:Y:S05]  /*18cc0*/  @P0 BRA.U.ANY `(.L_x_2148) ;  /* 0xfffffffd00e80947 */ /* 0x000fea000393ffff */
[----:B-12---:R-:W2:Y:S02]  /*18cd0*/  LDL.LU R2, [R1+0x38] ;  /* 0x0000380001027983 */ /* 0x006ea40000300800 */
        /* <DEDUP_REMOVED lines=10> */
[----:B-12---:R-:W-:Y:S05]  /*18d80*/  @!P0 BRA `(.L_x_2150) ;  /* 0x0000003400b88947 */ /* 0x006fea0003800000 */
.L_x_2255:
[----:B------:R-:W-:Y:S05]  /*18d90*/  BSYNC B0 ;  /* 0x0000000000007941 */ /* 0x000fea0003800000 */
.L_x_2149:
[----:B------:R-:W2:Y:S02]  /*18da0*/  LDL R0, [R1+0x1c] ;  /* 0x00001c0001007983 */ /* 0x000ea40000100800 */
[----:B--2---:R-:W-:-:S13]  /*18db0*/  ISETP.GE.AND P0, PT, R0, 0x2, PT ;  /* 0x000000020000780c */ /* 0x004fda0003f06270 */
[----:B------:R-:W-:Y:S05]  /*18dc0*/  @!P0 BRA `(.L_x_2151) ;  /* 0x0000001000148947 */ /* 0x000fea0003800000 */
[----:B------:R-:W-:Y:S02]  /*18dd0*/  VIADD R2, R0, 0xfffffffe ;  /* 0xfffffffe00027836 */ /* 0x000fe40000000000 */
[----:B------:R-:W-:Y:S02]  /*18de0*/  IMAD.MOV.U32 R0, RZ, RZ, R24 ;  /* 0x000000ffff007224 */ /* 0x000fe400078e0018 */
[----:B------:R-:W-:-:S07]  /*18df0*/  IMAD.MOV.U32 R8, RZ, RZ, R26 ;  /* 0x000000ffff087224 */ /* 0x000fce00078e001a */
.L_x_2175:
        /* <DEDUP_REMOVED lines=32> */
.L_x_2154:
[----:B------:R-:W2:Y:S01]  /*19000*/  S2R R4, SR_TID.X ;  /* 0x0000000000047919 */ /* 0x000ea20000002100 */
[----:B-1----:R-:W-:Y:S01]  /*19010*/  IMAD R6, R24, 0x8, R22 ;  /* 0x0000000818067824 */ /* 0x002fe200078e0216 */
[----:B------:R-:W-:Y:S01]  /*19020*/  BSSY B1, `(.L_x_2155) ;  /* 0x0000006000017945 */ /* 0x000fe20003800000 */
[----:B--2---:R-:W-:Y:S02]  /*19030*/  LOP3.LUT R5, R4, 0x7f, RZ, 0xc0, !PT ;  /* 0x0000007f04057812 */ /* 0x004fe400078ec0ff */
[----:B------:R-:W-:Y:S02]  /*19040*/  SHF.L.U32 R4, R26, 0x1f, RZ ;  /* 0x0000001f1a047819 */ /* 0x000fe400000006ff */
[----:B------:R-:W-:Y:S02]  /*19050*/  ISETP.NE.AND P1, PT, R5, RZ, PT ;  /* 0x000000ff0500720c */ /* 0x000fe40003f25270 */
[----:B------:R-:W1:Y:S02]  /*19060*/  SYNCS.PHASECHK.TRANS64.TRYWAIT P0, [R6+URZ+0x19c80], R4 ;  /* 0x019c8004060075a7 */ /* 0x000e64000800017f */
[----:B-1----:R-:W-:Y:S09]  /*19070*/  @!P0 BRA `(.L_x_2156) ;  /* 0x0000003400108947 */ /* 0x002ff20003800000 */
.L_x_2256:
[----:B------:R-:W-:Y:S05]  /*19080*/  BSYNC B1 ;  /* 0x0000000000017941 */ /* 0x000fea0003800000 */
.L_x_2155:
[----:B------:R-:W-:Y:S04]  /*19090*/  BSSY B1, `(.L_x_2157) ;  /* 0x0000009000017945 */ /* 0x000fe80003800000 */
[----:B------:R-:W-:Y:S05]  /*190a0*/  @P1 BRA `(.L_x_2158) ;  /* 0x00000000001c1947 */ /* 0x000fea0003800000 */
[----:B------:R-:W0:Y:S02]  /*190b0*/  S2R R5, SR_TID.X ;  /* 0x0000000000057919 */ /* 0x000e240000002100 */
[----:B0-----:R-:W-:Y:S01]  /*190c0*/  LOP3.LUT R7, R5, 0x1f, RZ, 0xc0, !PT ;  /* 0x0000001f05077812 */ /* 0x001fe200078ec0ff */
[----:B------:R-:W-:-:S03]  /*190d0*/  IMAD.MOV.U32 R5, RZ, RZ, 0x3000 ;  /* 0x00003000ff057424 */ /* 0x000fc600078e00ff */
[----:B------:R-:W-:Y:S01]  /*190e0*/  ISETP.NE.AND P0, PT, R7, RZ, PT ;  /* 0x000000ff0700720c */ /* 0x000fe20003f05270 */
[----:B------:R2:W-:-:S12]  /*190f0*/  SYNCS.ARRIVE.TRANS64 RZ, [R6+URZ+0x19c70], R5 ;  /* 0x019c700506ff79a7 */ /* 0x0005d8000800003f */
[----:B--2---:R-:W-:Y:S05]  /*19100*/  @!P0 BRA `(.L_x_2158) ;  /* 0x0000000000048947 */ /* 0x004fea0003800000 */
[----:B------:R-:W-:Y:S01]  /*19110*/  BPT.TRAP 0x1 ;  /* 0x000000040000795c */ /* 0x000fe20000300000 */
.L_x_2158:
[----:B------:R-:W-:Y:S05]  /*19120*/  BSYNC B1 ;  /* 0x0000000000017941 */ /* 0x000fea0003800000 */
.L_x_2157:
[----:B------:R-:W2:Y:S01]  /*19130*/  LDL R5, [R1+0x4] ;  /* 0x0000040001057983 */ /* 0x000ea20000100800 */
[----:B------:R-:W-:Y:S01]  /*19140*/  IMAD.MOV.U32 R11, RZ, RZ, RZ ;  /* 0x000000ffff0b7224 */ /* 0x000fe200078e00ff */
[----:B------:R-:W-:Y:S01]  /*19150*/  UIADD3 UR4, UP0, UR40, 0x470, URZ ;  /* 0x0000047028047890 */ /* 0x000fe2000ff1e03f */
[----:B0-----:R-:W-:Y:S01]  /*19160*/  IMAD R7, R24, 0x3000, R22 ;  /* 0x0000300018077824 */ /* 0x001fe200078e0216 */
        /* <DEDUP_REMOVED lines=8> */
.L_x_2159:
        /* <DEDUP_REMOVED lines=16> */
.L_x_2160:
        /* <DEDUP_REMOVED lines=16> */
.L_x_2161:
        /* <DEDUP_REMOVED lines=13> */
.L_x_2257:
[----:B------:R-:W-:Y:S05]  /*194c0*/  BSYNC B1 ;  /* 0x0000000000017941 */ /* 0x000fea0003800000 */
.L_x_2162:
        /* <DEDUP_REMOVED lines=11> */
.L_x_2165:
[----:B------:R-:W-:Y:S05]  /*19580*/  BSYNC B1 ;  /* 0x0000000000017941 */ /* 0x000fea0003800000 */
.L_x_2164:
        /* <DEDUP_REMOVED lines=8> */
.L_x_2166:
        /* <DEDUP_REMOVED lines=15> */
.L_x_2167:
        /* <DEDUP_REMOVED lines=15> */
.L_x_2168:
        /* <DEDUP_REMOVED lines=10> */
.L_x_2153:
[----:B------:R-:W-:Y:S05]  /*19890*/  BSYNC B0 ;  /* 0x0000000000007941 */ /* 0x000fea0003800000 */
.L_x_2152:
[----:B------:R-:W-:-:S06]  /*198a0*/  UISETP.NE.AND UP0, UPT, UR36, 0x3, UPT ;  /* 0x000000032400788c */ /* 0x000fcc000bf05270 */
[----:B------:R-:W-:-:S13]  /*198b0*/  PLOP3.LUT P0, PT, PT, PT, UP0, 0x80, 0x0 ;  /* 0x000000000000781c */ /* 0x000fda0003f0f008 */
[----:B------:R-:W-:Y:S05]  /*198c0*/  @!P0 BRA `(.L_x_2169) ;  /* 0x0000000000048947 */ /* 0x000fea0003800000 */
[----:B------:R-:W-:Y:S01]  /*198d0*/  BPT.TRAP 0x1 ;  /* 0x000000040000795c */ /* 0x000fe20000300000 */
.L_x_2169:
        /* <DEDUP_REMOVED lines=8> */
.L_x_2258:
[----:B------:R-:W-:Y:S05]  /*19960*/  BSYNC B0 ;  /* 0x0000000000007941 */ /* 0x000fea0003800000 */
.L_x_2170:
[----:B------:R-:W-:Y:S05]  /*19970*/  @!P1 BRA `(.L_x_2172) ;  /* 0x0000000000049947 */ /* 0x000fea0003800000 */
[----:B------:R-:W-:Y:S01]  /*19980*/  BPT.TRAP 0x1 ;  /* 0x000000040000795c */ /* 0x000fe20000300000 */
.L_x_2172:
[----:B-1----:R-:W-:Y:S01]  /*19990*/  SHF.L.U32 R4, R8, 0x1f, RZ ;  /* 0x0000001f08047819 */ /* 0x002fe200000006ff */
[----:B------:R-:W-:-:S03]  /*199a0*/  IMAD R10, R0, 0x3000, RZ ;  /* 0x00003000000a7824 */ /* 0x000fc600078e02ff */
[----:B------:R-:W1:Y:S02]  /*199b0*/  SYNCS.PHASECHK.TRANS64.TRYWAIT P0, [R3+URZ+0x19c60], R4 ;  /* 0x019c6004030075a7 */ /* 0x000e64000800017f */
[----:B-1----:R-:W-:Y:S05]  /*199c0*/  @!P0 BRA `(.L_x_2173) ;  /* 0x0000002800f88947 */ /* 0x002fea0003800000 */
.L_x_2259:
[----:B------:R-:W2:Y:S04]  /*199d0*/  LDL R0, [R1+0x10] ;  /* 0x0000100001007983 */ /* 0x000ea80000100800 */
[----:B------:R-:W3:Y:S01]  /*199e0*/  LDL R11, [R1+0x8] ;  /* 0x00000800010b7983 */ /* 0x000ee20000100800 */
[----:B------:R-:W-:Y:S05]  /*199f0*/  WARPSYNC.ALL ;  /* 0x0000000000007948 */ /* 0x000fea0003800000 */
[----:B------:R-:W4:Y:S02]  /*19a00*/  S2R R13, SR_TID.X ;  /* 0x00000000000d7919 */ /* 0x000f240000002100 */
[----:B----4-:R-:W-:Y:S01]  /*19a10*/  LOP3.LUT P0, RZ, R13, 0x4, RZ, 0xc0, !PT ;  /* 0x000000040dff7812 */ /* 0x010fe2000780c0ff */
[----:B------:R-:W-:-:S05]  /*19a20*/  IMAD.MOV.U32 R13, RZ, RZ, 0x40 ;  /* 0x00000040ff0d7424 */ /* 0x000fca00078e00ff */
[----:B------:R-:W-:Y:S02]  /*19a30*/  SEL R13, R13, 0xffffffc0, !P0 ;  /* 0xffffffc00d0d7807 */ /* 0x000fe40004000000 */
[C---:B--2---:R-:W-:Y:S02]  /*19a40*/  LOP3.LUT R0, R10.reuse, R0, RZ, 0xfc, !PT ;  /* 0x000000000a007212 */ /* 0x044fe400078efcff */
        /* <DEDUP_REMOVED lines=48> */
.L_x_2174:
        /* <DEDUP_REMOVED lines=13> */
.L_x_2151:
[----:B-1----:R-:W1:Y:S01]  /*19e20*/  S2R R3, SR_TID.X ;  /* 0x0000000000037919 */ /* 0x002e620000002100 */
[----:B------:R-:W-:Y:S01]  /*19e30*/  BSSY B0, `(.L_x_2176) ;  /* 0x0000010000007945 */ /* 0x000fe20003800000 */
        /* <DEDUP_REMOVED lines=12> */
[----:B0-----:R-:W0:Y:S01]  /*19f00*/  POPC R7, R4 ;  /* 0x0000000400077309 */ /* 0x001e220000000000 */
[----:B--2---:R-:W0:Y:S02]  /*19f10*/  SHFL.IDX PT, R0, R3, R0, 0x1f ;  /* 0x00001f0003007589 */ /* 0x004e2400000e0000 */
[----:B0-----:R-:W-:-:S07]  /*19f20*/  IADD3 R16, R0, UR38, R7 ;  /* 0x0000002600107c10 */ /* 0x001fce000fffe007 */
.L_x_2177:
[----:B------:R-:W-:Y:S05]  /*19f30*/  BSYNC B0 ;  /* 0x0000000000007941 */ /* 0x000fea0003800000 */
.L_x_2176:
[----:B------:R-:W-:-:S06]  /*19f40*/  UISETP.NE.AND UP0, UPT, UR36, 0x3, UPT ;  /* 0x000000032400788c */ /* 0x000fcc000bf05270 */
[----:B------:R-:W-:-:S13]  /*19f50*/  PLOP3.LUT P1, PT, PT, PT, UP0, 0x80, 0x0 ;  /* 0x000000000000781c */ /* 0x000fda0003f2f008 */
[----:B------:R-:W-:Y:S05]  /*19f60*/  @!P1 BRA `(.L_x_2178) ;  /* 0x0000000000049947 */ /* 0x000fea0003800000 */
[----:B------:R-:W-:Y:S01]  /*19f70*/  BPT.TRAP 0x1 ;  /* 0x000000040000795c */ /* 0x000fe20000300000 */
.L_x_2178:
        /* <DEDUP_REMOVED lines=8> */
.L_x_2260:
[----:B------:R-:W-:Y:S05]  /*1a000*/  BSYNC B0 ;  /* 0x0000000000007941 */ /* 0x000fea0003800000 */
.L_x_2179:
[----:B------:R-:W-:Y:S05]  /*1a010*/  @!P2 BRA `(.L_x_2181) ;  /* 0x000000000004a947 */ /* 0x000fea0003800000 */
[----:B------:R-:W-:Y:S01]  /*1a020*/  BPT.TRAP 0x1 ;  /* 0x000000040000795c */ /* 0x000fe20000300000 */
.L_x_2181:
[----:B-1----:R-:W-:-:S04]  /*1a030*/  SHF.L.U32 R0, R26, 0x1f, RZ ;  /* 0x0000001f1a007819 */ /* 0x002fc800000006ff */
[----:B------:R-:W1:Y:S02]  /*1a040*/  SYNCS.PHASECHK.TRANS64.TRYWAIT P1, [R3+URZ+0x19c60], R0 ;  /* 0x019c6000030075a7 */ /* 0x000e64000802017f */
[----:B-1----:R-:W-:Y:S05]  /*1a050*/  @!P1 BRA `(.L_x_2182) ;  /* 0x00000024007c9947 */ /* 0x002fea0003800000 */
.L_x_2261:
[----:B------:R-:W2:Y:S04]  /*1a060*/  LDL R4, [R1+0x10] ;  /* 0x0000100001047983 */ /* 0x000ea80000100800 */
[----:B------:R-:W3:Y:S01]  /*1a070*/  LDL R10, [R1+0x8] ;  /* 0x00000800010a7983 */ /* 0x000ee20000100800 */
[----:B------:R-:W-:Y:S01]  /*1a080*/  IMAD R2, R24, 0x3000, RZ ;  /* 0x0000300018027824 */ /* 0x000fe200078e02ff */
[----:B------:R-:W-:Y:S05]  /*1a090*/  WARPSYNC.ALL ;  /* 0x0000000000007948 */ /* 0x000fea0003800000 */
[----:B------:R-:W4:Y:S02]  /*1a0a0*/  S2R R12, SR_TID.X ;  /* 0x00000000000c7919 */ /* 0x000f240000002100 */
[----:B----4-:R-:W-:Y:S01]  /*1a0b0*/  LOP3.LUT P1, RZ, R12, 0x4, RZ, 0xc0, !PT ;  /* 0x000000040cff7812 */ /* 0x010fe2000782c0ff */
[----:B------:R-:W-:-:S05]  /*1a0c0*/  IMAD.MOV.U32 R12, RZ, RZ, 0x40 ;  /* 0x00000040ff0c7424 */ /* 0x000fca00078e00ff */
[----:B------:R-:W-:Y:S02]  /*1a0d0*/  SEL R12, R12, 0xffffffc0, !P1 ;  /* 0xffffffc00c0c7807 */ /* 0x000fe40004800000 */
[C---:B--2---:R-:W-:Y:S02]  /*1a0e0*/  LOP3.LUT R5, R2.reuse, R4, RZ, 0xfc, !PT ;  /* 0x0000000402057212 */ /* 0x044fe400078efcff */
[----:B---3--:R-:W-:-:S03]  /*1a0f0*/  LOP3.LUT R2, R2, R10, RZ, 0xfc, !PT ;  /* 0x0000000a02027212 */ /* 0x008fc600078efcff */
[C---:B-1----:R-:W-:Y:S02]  /*1a100*/  IMAD.IADD R0, R22.reuse, 0x1, R5 ;  /* 0x0000000116007824 */ /* 0x042fe400078e0205 */
        /* <DEDUP_REMOVED lines=46> */
.L_x_2183:
        /* <DEDUP_REMOVED lines=10> */
.L_x_2126:
[----:B------:R-:W-:-:S13]  /*1a490*/  LOP3.LUT P0, RZ, R29, 0x2, RZ, 0xc0, !PT ;  /* 0x000000021dff7812 */ /* 0x000fda000780c0ff */
[----:B------:R-:W-:Y:S05]  /*1a4a0*/  @!P0 BRA `(.L_x_2184) ;  /* 0x0000000000248947 */ /* 0x000fea0003800000 */
[----:B------:R-:W-:Y:S05]  /*1a4b0*/  WARPSYNC.ALL ;  /* 0x0000000000007948 */ /* 0x000fea0003800000 */
[----:B------:R-:W3:Y:S08]  /*1a4c0*/  S2UR UR5, SR_CgaCtaId ;  /* 0x00000000000579c3 */ /* 0x000ef00000008800 */
[----:B------:R-:W-:Y:S06]  /*1a4d0*/  BAR.SYNC.DEFER_BLOCKING 0x5, 0x200 ;  /* 0x0148000000007b1d */ /* 0x000fec0000010000 */
[----:B------:R-:W-:-:S02]  /*1a4e0*/  UMOV UR4, 0x400 ;  /* 0x0000040000047882 */ /* 0x000fc40000000000 */
[----:B---3--:R-:W-:-:S06]  /*1a4f0*/  ULEA UR4, UR5, UR4, 0x18 ;  /* 0x0000000405047291 */ /* 0x008fcc000f8ec03f */
[----:B--2---:R-:W-:-:S05]  /*1a500*/  IMAD.U32 R22, RZ, RZ, UR4 ;  /* 0x00000004ff167e24 */ /* 0x004fca000f8e00ff */
[----:B------:R2:W3:Y:S01]  /*1a510*/  LDS.128 R16, [R22+0x19cd0] ;  /* 0x019cd00016107984 */ /* 0x0004e20000000c00 */
[----:B------:R-:W-:Y:S06]  /*1a520*/  BAR.ARV 0x4, 0x200 ;  /* 0x0108000000007b1d */ /* 0x000fec0000002000 */
[----:B------:R-:W-:Y:S05]  /*1a530*/  BRA `(.L_x_2185) ;  /* 0x0000000800cc7947 */ /* 0x000fea0003800000 */
.L_x_2184:
[----:B------:R-:W3:Y:S01]  /*1a540*/  S2R R0, SR_TID.X ;  /* 0x0000000000007919 */ /* 0x000ee20000002100 */
[----:B------:R-:W-:Y:S01]  /*1a550*/  UMOV UR4, 0xffffffff ;  /* 0xffffffff00047882 */ /* 0x000fe20000000000 */
[----:B---3--:R-:W-:-:S04]  /*1a560*/  LOP3.LUT R7, R0, 0x1f, RZ, 0xc0, !PT ;  /* 0x0000001f00077812 */ /* 0x008fc800078ec0ff */
[----:B------:R-:W-:Y:S01]  /*1a570*/  ISETP.NE.AND P0, PT, R7, 0x1f, PT ;  /* 0x0000001f0700780c */ /* 0x000fe20003f05270 */
[----:B------:R-:W-:-:S12]  /*1a580*/  BRA.DIV UR4, `(.L_x_2186) ;  /* 0x0000002204447947 */ /* 0x000fd8000b800000 */
[----:B--2---:R-:W-:Y:S01]  /*1a590*/  IMAD.IADD R5, R19, 0x1, R7 ;  /* 0x0000000113057824 */ /* 0x004fe200078e0207 */
        /* <DEDUP_REMOVED lines=29> */
[----:B------:R0:W2:Y:S02]  /*1a770*/  SHFL.IDX PT, R14, R3, 0x1f, 0x1f ;  /* 0x03e01f00030e7f89 */ /* 0x0000a400000e0000 */
.L_x_2271:
[----:B------:R-:W-:Y:S02]  /*1a780*/  ULDC UR4, c[0x0][0xc38] ;  /* 0x00030e0000047ab9 */ /* 0x000fe40000000800 */
[----:B------:R-:W-:-:S04]  /*1a790*/  IMAD.U32 R4, RZ, RZ, UR4 ;  /* 0x00000004ff047e24 */ /* 0x000fc8000f8e00ff */
[----:B--2---:R-:W-:-:S04]  /*1a7a0*/  IMAD R5, R14, R4, RZ ;  /* 0x000000040e057224 */ /* 0x004fc800078e02ff */
[----:B------:R-:W-:-:S05]  /*1a7b0*/  IMAD.IADD R16, R16, 0x1, R5 ;  /* 0x0000000110107824 */ /* 0x000fca00078e0205 */
[----:B------:R-:W-:-:S13]  /*1a7c0*/  ISETP.GT.AND P6, PT, R16, R0, PT ;  /* 0x000000001000720c */ /* 0x000fda0003fc4270 */
[----:B------:R-:W-:Y:S05]  /*1a7d0*/  @P6 BRA `(.L_x_2187) ;  /* 0x00000000009c6947 */ /* 0x000fea0003800000 */
.L_x_2192:
[----:B------:R-:W2:Y:S01]  /*1a7e0*/  LDC R4, c[0x0][0xc3c] ;  /* 0x00030f00ff047b82 */ /* 0x000ea20000000800 */
[----:B------:R-:W-:-:S05]  /*1a7f0*/  VIADD R19, R19, 0x1f ;  /* 0x0000001f13137836 */ /* 0x000fca0000000000 */
[----:B--2---:R-:W-:-:S13]  /*1a800*/  ISETP.GE.AND P6, PT, R19, R4, PT ;  /* 0x000000041300720c */ /* 0x004fda0003fc6270 */
[----:B------:R-:W-:Y:S05]  /*1a810*/  @P6 BRA `(.L_x_2188) ;  /* 0x0000000400d06947 */ /* 0x000fea0003800000 */
[----:B------:R-:W2:Y:S01]  /*1a820*/  S2R R2, SR_TID.X ;  /* 0x0000000000027919 */ /* 0x000ea20000002100 */
[----:B------:R-:W-:Y:S01]  /*1a830*/  BSSY B0, `(.L_x_2189) ;  /* 0x0000009000007945 */ /* 0x000fe20003800000 */
[----:B--2---:R-:W-:-:S05]  /*1a840*/  LOP3.LUT R2, R2, 0x1f, RZ, 0xc0, !PT ;  /* 0x0000001f02027812 */ /* 0x004fca00078ec0ff */
[----:B------:R-:W-:Y:S02]  /*1a850*/  IMAD.IADD R5, R19, 0x1, R2 ;  /* 0x0000000113057824 */ /* 0x000fe400078e0202 */
[----:B------:R-:W-:-:S03]  /*1a860*/  IMAD.MOV.U32 R2, RZ, RZ, RZ ;  /* 0x000000ffff027224 */ /* 0x000fc600078e00ff */
[----:B------:R-:W-:-:S13]  /*1a870*/  ISETP.GE.OR P6, PT, R5, R4, !P0 ;  /* 0x000000040500720c */ /* 0x000fda00047c6670 */
[----:B------:R-:W-:Y:S05]  /*1a880*/  @P6 BRA `(.L_x_2190) ;  /* 0x00000000000c6947 */ /* 0x000fea0003800000 */
[----:B0-----:R-:W0:Y:S02]  /*1a890*/  LDC.64 R2, c[0x0][0xc80] ;  /* 0x00032000ff027b82 */ /* 0x001e240000000a00 */
[----:B0-----:R-:W-:-:S06]  /*1a8a0*/  IMAD.WIDE R2, R5, 0x4, R2 ;  /* 0x0000000405027825 */ /* 0x001fcc00078e0202 */
[----:B------:R2:W5:Y:S02]  /*1a8b0*/  LDG.E R2, desc[UR42][R2.64] ;  /* 0x0000002a02027981 */ /* 0x000564000c1e1900 */
.L_x_2190:
[----:B------:R-:W-:Y:S05]  /*1a8c0*/  BSYNC B0 ;  /* 0x0000000000007941 */ /* 0x000fea0003800000 */
.L_x_2189:
[----:B------:R-:W-:-:S03]  /*1a8d0*/  UMOV UR4, 0xffffffff ;  /* 0xffffffff00047882 */ /* 0x000fc60000000000 */
[----:B------:R-:W-:Y:S05]  /*1a8e0*/  BRA.DIV UR4, `(.L_x_2191) ;  /* 0x0000002204907947 */ /* 0x000fea000b800000 */
[----:B-----5:R-:W3:Y:S02]  /*1a8f0*/  SHFL.UP PT, R14, R2, 0x1, RZ ;  /* 0x04200000020e7989 */ /* 0x020ee400000e00ff */
[----:B---3--:R-:W-:-:S05]  /*1a900*/  SEL R13, R14, RZ, P1 ;  /* 0x000000ff0e0d7207 */ /* 0x008fca0000800000 */
[----:B------:R-:W-:-:S05]  /*1a910*/  IMAD.IADD R13, R2, 0x1, R13 ;  /* 0x00000001020d7824 */ /* 0x000fca00078e020d */
[----:B------:R-:W3:Y:S02]  /*1a920*/  SHFL.UP PT, R14, R13, 0x2, RZ ;  /* 0x044000000d0e7989 */ /* 0x000ee400000e00ff */
        /* <DEDUP_REMOVED lines=8> */
[----:B------:R-:W0:Y:S02]  /*1a9b0*/  SHFL.UP PT, R14, R6, 0x10, RZ ;  /* 0x06000000060e7989 */ /* 0x000e2400000e00ff */
[----:B0-2---:R-:W-:-:S05]  /*1a9c0*/  SEL R3, R14, RZ, P5 ;  /* 0x000000ff0e037207 */ /* 0x005fca0002800000 */
[----:B------:R-:W-:-:S05]  /*1a9d0*/  IMAD.IADD R3, R6, 0x1, R3 ;  /* 0x0000000106037824 */ /* 0x000fca00078e0203 */
[----:B------:R0:W2:Y:S02]  /*1a9e0*/  SHFL.IDX PT, R14, R3, 0x1f, 0x1f ;  /* 0x03e01f00030e7f89 */ /* 0x0000a400000e0000 */
.L_x_2279:
[----:B------:R-:W-:Y:S02]  /*1a9f0*/  ULDC UR4, c[0x0][0xc38] ;  /* 0x00030e0000047ab9 */ /* 0x000fe40000000800 */
[----:B------:R-:W-:-:S04]  /*1aa00*/  IMAD.U32 R4, RZ, RZ, UR4 ;  /* 0x00000004ff047e24 */ /* 0x000fc8000f8e00ff */
[----:B--2---:R-:W-:-:S04]  /*1aa10*/  IMAD R5, R14, R4, RZ ;  /* 0x000000040e057224 */ /* 0x004fc800078e02ff */
[----:B------:R-:W-:-:S05]  /*1aa20*/  IMAD.IADD R16, R5, 0x1, R16 ;  /* 0x0000000105107824 */ /* 0x000fca00078e0210 */
[----:B------:R-:W-:-:S13]  /*1aa30*/  ISETP.GT.AND P6, PT, R16, R0, PT ;  /* 0x000000001000720c */ /* 0x000fda0003fc4270 */
[----:B------:R-:W-:Y:S05]  /*1aa40*/  @!P6 BRA `(.L_x_2192) ;  /* 0xfffffffc0064e947 */ /* 0x000fea000383ffff */
.L_x_2187:
[----:B------:R-:W-:Y:S01]  /*1aa50*/  IMAD.IADD R16, R16, 0x1, -R5 ;  /* 0x0000000110107824 */ /* 0x000fe200078e0a05 */
[----:B------:R-:W-:-:S03]  /*1aa60*/  UMOV UR4, 0xffffffff ;  /* 0xffffffff00047882 */ /* 0x000fc60000000000 */
[----:B------:R-:W-:-:S05]  /*1aa70*/  IMAD R5, R3, R4, R16 ;  /* 0x0000000403057224 */ /* 0x000fca00078e0210 */
[----:B------:R-:W-:Y:S01]  /*1aa80*/  ISETP.GT.AND P6, PT, R5, R0, PT ;  /* 0x000000000500720c */ /* 0x000fe20003fc4270 */
[----:B------:R-:W-:-:S12]  /*1aa90*/  BRA.DIV UR4, `(.L_x_2193) ;  /* 0x0000002204e07947 */ /* 0x000fd8000b800000 */
[----:B------:R-:W-:-:S04]  /*1aaa0*/  VOTE.ANY R5, PT, !P6 ;  /* 0x0000000000057806 */ /* 0x000fc800070e0100 */
[----:B------:R-:W2:Y:S02]  /*1aab0*/  POPC R6, R5 ;  /* 0x0000000500067309 */ /* 0x000ea40000000000 */
[----:B--2---:R2:W3:Y:S02]  /*1aac0*/  SHFL.IDX PT, R17, R2, R6, 0x1f ;  /* 0x00001f0602117589 */ /* 0x0044e400000e0000 */
.L_x_2283:
[----:B------:R-:W-:Y:S01]  /*1aad0*/  ISETP.NE.AND P0, PT, R5, RZ, PT ;  /* 0x000000ff0500720c */ /* 0x000fe20003f05270 */
[----:B------:R-:W-:-:S12]  /*1aae0*/  IMAD.MOV.U32 R5, RZ, RZ, RZ ;  /* 0x000000ffff057224 */ /* 0x000fd800078e00ff */
[----:B------:R-:W-:Y:S05]  /*1aaf0*/  @!P0 BRA `(.L_x_2194) ;  /* 0x0000000000108947 */ /* 0x000fea0003800000 */
[----:B------:R-:W-:Y:S01]  /*1ab00*/  UMOV UR4, 0xffffffff ;  /* 0xffffffff00047882 */ /* 0x000fe20000000000 */
[----:B------:R-:W-:Y:S02]  /*1ab10*/  VIADD R12, R6, 0xffffffff ;  /* 0xffffffff060c7836 */ /* 0x000fe40000000000 */
[----:B------:R-:W-:Y:S05]  /*1ab20*/  BRA.DIV UR4, `(.L_x_2195) ;  /* 0x0000002604047947 */ /* 0x000fea000b800000 */
[----:B------:R4:W0:Y:S02]  /*1ab30*/  SHFL.IDX PT, R5, R3, R12, 0x1f ;  /* 0x00001f0c03057589 */ /* 0x00082400000e0000 */
.L_x_2194:
[----:B0-2-4-:R-:W0:Y:S01]  /*1ab40*/  LDC.64 R2, c[0x0][0xc90] ;  /* 0x00032400ff027b82 */ /* 0x015e220000000a00 */
[----:B------:R-:W-:-:S04]  /*1ab50*/  IMAD.IADD R19, R6, 0x1, R19 ;  /* 0x0000000106137824 */ /* 0x000fc800078e0213 */
[----:B0-----:R-:W-:-:S05]  /*1ab60*/  IMAD.WIDE R2, R19, 0x4, R2 ;  /* 0x0000000413027825 */ /* 0x001fca00078e0202 */
[----:B------:R-:W3:Y:S01]  /*1ab70*/  LDG.E R7, desc[UR42][R2.64] ;  /* 0x0000002a02077981 */ /* 0x000ee2000c1e1900 */
[----:B------:R-:W-:-:S04]  /*1ab80*/  IMAD R16, R5, R4, R16 ;  /* 0x0000000405107224 */ /* 0x000fc800078e0210 */
[----:B------:R-:W-:Y:S02]  /*1ab90*/  IMAD.IADD R0, R0, 0x1, -R16 ;  /* 0x0000000100007824 */ /* 0x000fe400078e0a10 */
[----:B---3--:R-:W-:-:S05]  /*1aba0*/  IMAD R6, R17, R7, RZ ;  /* 0x0000000711067224 */ /* 0x008fca00078e02ff */
        /* <DEDUP_REMOVED lines=59> */
.L_x_2188:
[----:B------:R-:W-:Y:S01]  /*1af60*/  UMOV UR4, URZ ;  /* 0x0000003f00047c82 */ /* 0x000fe20008000000 */
[----:B------:R-:W-:Y:S01]  /*1af70*/  UMOV UR5, URZ ;  /* 0x0000003f00057c82 */ /* 0x000fe20008000000 */
[----:B------:R-:W-:Y:S01]  /*1af80*/  ULDC UR6, c[0x0][0xc3c] ;  /* 0x00030f0000067ab9 */ /* 0x000fe20000000800 */
[----:B------:R-:W-:Y:S02]  /*1af90*/  IMAD.MOV.U32 R16, RZ, RZ, R0 ;  /* 0x000000ffff107224 */ /* 0x000fe400078e0000 */
[----:B------:R-:W-:Y:S02]  /*1afa0*/  IMAD.U32 R17, RZ, RZ, UR4 ;  /* 0x00000004ff117e24 */ /* 0x000fe4000f8e00ff */
[----:B------:R-:W-:Y:S02]  /*1afb0*/  IMAD.U32 R18, RZ, RZ, UR5 ;  /* 0x00000005ff127e24 */ /* 0x000fe4000f8e00ff */
[----:B------:R-:W-:-:S07]  /*1afc0*/  IMAD.U32 R19, RZ, RZ, UR6 ;  /* 0x00000006ff137e24 */ /* 0x000fce000f8e00ff */
.L_x_2196:
[----:B------:R-:W2:Y:S01]  /*1afd0*/  S2R R0, SR_TID.X ;  /* 0x0000000000007919 */ /* 0x000ea20000002100 */
[----:B------:R-:W-:Y:S05]  /*1afe0*/  WARPSYNC.ALL ;  /* 0x0000000000007948 */ /* 0x000fea0003800000 */
[----:B------:R-:W-:Y:S01]  /*1aff0*/  BAR.SYNC.DEFER_BLOCKING 0x4, 0x200 ;  /* 0x0108000000007b1d */ /* 0x000fe20000010000 */
[----:B--2---:R-:W-:-:S04]  /*1b000*/  LOP3.LUT R0, R0, 0x1f, RZ, 0xc0, !PT ;  /* 0x0000001f00007812 */ /* 0x004fc800078ec0ff */
[----:B------:R-:W-:-:S13]  /*1b010*/  ISETP.NE.AND P0, PT, R0, RZ, PT ;  /* 0x000000ff0000720c */ /* 0x000fda0003f05270 */
[----:B0-----:R-:W0:Y:S01]  /*1b020*/  @!P0 S2R R3, SR_CgaCtaId ;  /* 0x0000000000038919 */ /* 0x001e220000008800 */
[----:B------:R-:W-:-:S04]  /*1b030*/  @!P0 MOV R0, 0x400 ;  /* 0x0000040000008802 */ /* 0x000fc80000000f00 */
[----:B0-----:R-:W-:-:S05]  /*1b040*/  @!P0 LEA R22, R3, R0, 0x18 ;  /* 0x0000000003168211 */ /* 0x001fca00078ec0ff */
[----:B------:R4:W-:Y:S01]  /*1b050*/  @!P0 STS.128 [R22+0x19cd0], R16 ;  /* 0x019cd01016008388 */ /* 0x0009e20000000c00 */
[----:B------:R-:W-:Y:S06]  /*1b060*/  BAR.ARV 0x5, 0x200 ;  /* 0x0148000000007b1d */ /* 0x000fec0000002000 */
.L_x_2185:
[----:B------:R-:W-:Y:S02]  /*1b070*/  ULDC UR4, c[0x0][0xc3c] ;  /* 0x00030f0000047ab9 */ /* 0x000fe40000000800 */
[----:B---3--:R-:W-:-:S13]  /*1b080*/  ISETP.GE.AND P0, PT, R19, UR4, PT ;  /* 0x0000000413007c0c */ /* 0x008fda000bf06270 */
[----:B------:R-:W-:Y:S05]  /*1b090*/  @!P0 BRA `(.L_x_2197) ;  /* 0xffffffa400a48947 */ /* 0x000fea000383ffff */
[----:B------:R-:W-:Y:S05]  /*1b0a0*/  BSYNC B7 ;  /* 0x0000000000077941 */ /* 0x000fea0003800000 */
.L_x_2081:
[----:B------:R-:W3:Y:S01]  /*1b0b0*/  LDL.LU R0, [R1+0x38] ;  /* 0x0000380001007983 */ /* 0x000ee20000300800 */
[----:B------:R-:W-:Y:S01]  /*1b0c0*/  BSSY B0, `(.L_x_2198) ;  /* 0x000000b000007945 */ /* 0x000fe20003800000 */
[----:B------:R-:W5:Y:S01]  /*1b0d0*/  S2R R5, SR_CgaCtaId ;  /* 0x0000000000057919 */ /* 0x000f620000008800 */
[----:B---3--:R-:W-:-:S05]  /*1b0e0*/  VIADD R0, R0, 0x1 ;  /* 0x0000000100007836 */ /* 0x008fca0000000000 */
[----:B01----:R-:W-:-:S04]  /*1b0f0*/  LEA.HI R2, R0, R0, RZ, 0x1 ;  /* 0x0000000000027211 */ /* 0x003fc800078f08ff */
[----:B------:R-:W-:Y:S02]  /*1b100*/  LOP3.LUT R3, R2, 0xfffffffe, RZ, 0xc0, !PT ;  /* 0xfffffffe02037812 */ /* 0x000fe400078ec0ff */
[----:B------:R-:W-:-:S03]  /*1b110*/  MOV R2, 0x400 ;  /* 0x0000040000027802 */ /* 0x000fc60000000f00 */
[----:B------:R-:W-:Y:S01]  /*1b120*/  IMAD.IADD R0, R0, 0x1, -R3 ;  /* 0x0000000100007824 */ /* 0x000fe200078e0a03 */
[----:B-----5:R-:W-:-:S04]  /*1b130*/  LEA R9, R5, R2, 0x18 ;  /* 0x0000000205097211 */ /* 0x020fc800078ec0ff */
[----:B------:R-:W-:-:S04]  /*1b140*/  SHF.L.U32 R0, R0, 0x1f, RZ ;  /* 0x0000001f00007819 */ /* 0x000fc800000006ff */
[----:B------:R-:W0:Y:S02]  /*1b150*/  SYNCS.PHASECHK.TRANS64.TRYWAIT P0, [R9+URZ+0x19c20], R0 ;  /* 0x019c2000090075a7 */ /* 0x000e24000800017f */
[----:B0-----:R-:W-:Y:S05]  /*1b160*/  @!P0 BRA `(.L_x_2199) ;  /* 0x0000001c009c8947 */ /* 0x001fea0003800000 */
.L_x_2286:
[----:B------:R-:W-:Y:S05]  /*1b170*/  BSYNC B0 ;  /* 0x0000000000007941 */ /* 0x000fea0003800000 */
.L_x_2198:
[----:B------:R-:W-:-:S03]  /*1b180*/  UMOV UR4, 0xffffffff ;  /* 0xffffffff00047882 */ /* 0x000fc60000000000 */
[----:B------:R-:W-:Y:S05]  /*1b190*/  BRA.DIV UR4, `(.L_x_2200) ;  /* 0x0000001e04a47947 */ /* 0x000fea000b800000 */
[----:B0-----:R-:W0:Y:S02]  /*1b1a0*/  S2R R0, SR_TID.X ;  /* 0x0000000000007919 */ /* 0x001e240000002100 */
[----:B0-----:R-:W-:-:S04]  /*1b1b0*/  SHF.R.U32.HI R0, RZ, 0x5, R0 ;  /* 0x00000005ff007819 */ /* 0x001fc80000011600 */
[----:B------:R-:W-:-:S05]  /*1b1c0*/  LOP3.LUT R0, R0, 0x3, RZ, 0xc0, !PT ;  /* 0x0000000300007812 */ /* 0x000fca00078ec0ff */
[----:B------:R0:W1:Y:S02]  /*1b1d0*/  SHFL.IDX PT, R14, R0, RZ, 0x1f ;  /* 0x00001fff000e7589 */ /* 0x00006400000e0000 */
.L_x_2289:
[----:B-1----:R-:W-:-:S13]  /*1b1e0*/  ISETP.NE.AND P0, PT, R14, RZ, PT ;  /* 0x000000ff0e00720c */ /* 0x002fda0003f05270 */
[----:B------:R-:W-:Y:S05]  /*1b1f0*/  @P0 BRA `(.L_x_1942) ;  /* 0x0000000000a40947 */ /* 0x000fea0003800000 */
[----:B------:R-:W-:-:S03]  /*1b200*/  UMOV UR4, 0xffffffff ;  /* 0xffffffff00047882 */ /* 0x000fc60000000000 */
[----:B------:R-:W-:Y:S05]  /*1b210*/  BRA.DIV UR4, `(.L_x_2201) ;  /* 0x0000001e04b87947 */ /* 0x000fea000b800000 */
[----:B------:R-:W-:-:S13]  /*1b220*/  ELECT P6, URZ, PT ;  /* 0x00000000003f782f */ /* 0x000fda00038c0000 */
.L_x_2292:
[----:B------:R-:W-:Y:S05]  /*1b230*/  @!P6 BRA `(.L_x_1942) ;  /* 0x000000000094e947 */ /* 0x000fea0003800000 */
[----:B------:R-:W-:-:S06]  /*1b240*/  ULOP3.LUT UR4, UR37, 0x2, URZ, 0xfc, !UPT ;  /* 0x0000000225047892 */ /* 0x000fcc000f8efc3f */
[----:B0-----:R-:W-:-:S05]  /*1b250*/  IMAD.U32 R0, RZ, RZ, UR4 ;  /* 0x00000004ff007e24 */ /* 0x001fca000f8e00ff */
[----:B------:R-:W-:-:S13]  /*1b260*/  ISETP.NE.AND P0, PT, R0, 0x3, PT ;  /* 0x000000030000780c */ /* 0x000fda0003f05270 */
[----:B------:R-:W-:Y:S05]  /*1b270*/  @!P0 BRA `(.L_x_2202) ;  /* 0x0000000000048947 */ /* 0x000fea0003800000 */
[----:B------:R-:W-:Y:S01]  /*1b280*/  BPT.TRAP 0x1 ;  /* 0x000000040000795c */ /* 0x000fe20000300000 */
.L_x_2202:
        /* <DEDUP_REMOVED lines=12> */
.L_x_2293:
[----:B------:R-:W1:Y:S02]  /*1b350*/  SYNCS.PHASECHK.TRANS64.TRYWAIT P1, [R3+URZ], R0 ;  /* 0x00000000030075a7 */ /* 0x000e64000802017f */
[----:B-1----:R-:W-:Y:S05]  /*1b360*/  @!P1 BRA `(.L_x_2204) ;  /* 0x0000001c00989947 */ /* 0x002fea0003800000 */
.L_x_2294:
[----:B------:R-:W-:Y:S05]  /*1b370*/  @!P0 BRA `(.L_x_2205) ;  /* 0x0000000000048947 */ /* 0x000fea0003800000 */
[----:B------:R-:W-:Y:S01]  /*1b380*/  BPT.TRAP 0x1 ;  /* 0x000000040000795c */ /* 0x000fe20000300000 */
.L_x_2205:
[----:B-1----:R-:W-:-:S04]  /*1b390*/  IMAD R3, R24, 0x8, R9 ;  /* 0x0000000818037824 */ /* 0x002fc800078e0209 */
[----:B------:R-:W1:Y:S02]  /*1b3a0*/  SYNCS.PHASECHK.TRANS64.TRYWAIT P1, [R3+URZ+0x19c60], R2 ;  /* 0x019c6002030075a7 */ /* 0x000e64000802017f */
[----:B-1----:R-:W-:Y:S05]  /*1b3b0*/  @!P1 BRA `(.L_x_2206) ;  /* 0x0000001c00989947 */ /* 0x002fea0003800000 */
.L_x_2295:
[----:B------:R-:W-:Y:S05]  /*1b3c0*/  @!P0 BRA `(.L_x_2207) ;  /* 0x0000000000048947 */ /* 0x000fea0003800000 */
[----:B------:R-:W-:Y:S01]  /*1b3d0*/  BPT.TRAP 0x1 ;  /* 0x000000040000795c */ /* 0x000fe20000300000 */
.L_x_2207:
[----:B------:R-:W-:-:S04]  /*1b3e0*/  IMAD R5, R4, 0x8, R9 ;  /* 0x0000000804057824 */ /* 0x000fc800078e0209 */
[----:B------:R-:W3:Y:S02]  /*1b3f0*/  SYNCS.PHASECHK.TRANS64.TRYWAIT P1, [R5+URZ+0x19c60], R0 ;  /* 0x019c6000050075a7 */ /* 0x000ee4000802017f */
[----:B---3--:R-:W-:Y:S05]  /*1b400*/  @!P1 BRA `(.L_x_2208) ;  /* 0x0000001c00989947 */ /* 0x008fea0003800000 */
.L_x_2296:
[----:B------:R-:W-:Y:S05]  /*1b410*/  @!P0 BRA `(.L_x_2209) ;  /* 0x0000000000048947 */ /* 0x000fea0003800000 */
[----:B------:R-:W-:Y:S01]  /*1b420*/  BPT.TRAP 0x1 ;  /* 0x000000040000795c */ /* 0x000fe20000300000 */
.L_x_2209:
[----:B------:R-:W5:Y:S02]  /*1b430*/  SYNCS.PHASECHK.TRANS64.TRYWAIT P0, [R3+URZ+0x19c80], R2 ;  /* 0x019c8002030075a7 */ /* 0x000f64000800017f */
[----:B-----5:R-:W-:Y:S05]  /*1b440*/  @!P0 BRA `(.L_x_2210) ;  /* 0x0000001c009c8947 */ /* 0x020fea0003800000 */
.L_x_2211:
[----:B------:R0:W0:Y:S02]  /*1b450*/  SYNCS.PHASECHK.TRANS64.TRYWAIT P0, [R5+URZ+0x19c80], R0 ;  /* 0x019c8000050075a7 */ /* 0x000024000800017f */
[----:B0-----:R-:W-:Y:S05]  /*1b460*/  @!P0 NANOSLEEP.SYNCS 0x989680 ;  /* 0x009896800000895d */ /* 0x001fea0003900000 */
[----:B------:R-:W0:Y:S02]  /*1b470*/  @!P0 SYNCS.PHASECHK.TRANS64 P0, [R5+URZ+0x19c80], R0 ;  /* 0x019c8000050085a7 */ /* 0x000e24000800007f */
[----:B0-----:R-:W-:Y:S05]  /*1b480*/  @!P0 BRA `(.L_x_2211) ;  /* 0xfffffffc00f08947 */ /* 0x001fea000383ffff */
.L_x_1942:
[----:B------:R-:W-:Y:S05]  /*1b490*/  BSYNC B8 ;  /* 0x0000000000087941 */ /* 0x000fea0003800000 */
.L_x_1939:
[----:B------:R-:W-:Y:S05]  /*1b4a0*/  EXIT ;  /* 0x000000000000794d */ /* 0x000fea0003800000 */
.L_x_1958:
[----:B0-----:R0:W1:Y:S02]  /*1b4b0*/  SYNCS.PHASECHK.TRANS64.TRYWAIT P5, [R82+URZ+0x19c90], R85 ;  /* 0x019c9055520075a7 */ /* 0x00106400080a017f */
[----:B-1----:R-:W-:Y:S05]  /*1b4c0*/  @!P5 NANOSLEEP.SYNCS 0x989680 ;  /* 0x009896800000d95d */ /* 0x002fea0003900000 */
[----:B------:R-:W1:Y:S02]  /*1b4d0*/  @!P5 SYNCS.PHASECHK.TRANS64 P5, [R82+URZ+0x19c90], R85 ;  /* 0x019c90555200d5a7 */ /* 0x000e6400080a007f */
[----:B-1----:R-:W-:Y:S05]  /*1b4e0*/  @!P5 BRA `(.L_x_1958) ;  /* 0xfffffffc00f0d947 */ /* 0x002fea000383ffff */
[----:B------:R-:W-:Y:S05]  /*1b4f0*/  BRA `(.L_x_2212) ;  /* 0xfffffe74000c7947 */ /* 0x000fea000383ffff */
.L_x_1974:
[----:B-1----:R1:W2:Y:S02]  /*1b500*/  SYNCS.PHASECHK.TRANS64.TRYWAIT P5, [R82+URZ+0x19c90], R85 ;  /* 0x019c9055520075a7 */ /* 0x0022a400080a017f */
[----:B--2---:R-:W-:Y:S05]  /*1b510*/  @!P5 NANOSLEEP.SYNCS 0x989680 ;  /* 0x009896800000d95d */ /* 0x004fea0003900000 */
[----:B------:R-:W2:Y:S02]  /*1b520*/  @!P5 SYNCS.PHASECHK.TRANS64 P5, [R82+URZ+0x19c90], R85 ;  /* 0x019c90555200d5a7 */ /* 0x000ea400080a007f */
[----:B--2---:R-:W-:Y:S05]  /*1b530*/  @!P5 BRA `(.L_x_1974) ;  /* 0xfffffffc00f0d947 */ /* 0x004fea000383ffff */
[----:B------:R-:W-:Y:S05]  /*1b540*/  BRA `(.L_x_2213) ;  /* 0xfffffe8c00007947 */ /* 0x000fea000383ffff */
.L_x_1983:
[----:B0-----:R0:W1:Y:S02]  /*1b550*/  SYNCS.PHASECHK.TRANS64.TRYWAIT P5, [R82+URZ+0x19c90], R85 ;  /* 0x019c9055520075a7 */ /* 0x00106400080a017f */
[----:B-1----:R-:W-:Y:S05]  /*1b560*/  @!P5 NANOSLEEP.SYNCS 0x989680 ;  /* 0x009896800000d95d */ /* 0x002fea0003900000 */
[----:B------:R-:W1:Y:S02]  /*1b570*/  @!P5 SYNCS.PHASECHK.TRANS64 P5, [R82+URZ+0x19c90], R85 ;  /* 0x019c90555200d5a7 */ /* 0x000e6400080a007f */
[----:B-1----:R-:W-:Y:S05]  /*1b580*/  @!P5 BRA `(.L_x_1983) ;  /* 0xfffffffc00f0d947 */ /* 0x002fea000383ffff */
[----:B------:R-:W-:Y:S05]  /*1b590*/  BRA `(.L_x_2214) ;  /* 0xfffffeac00087947 */ /* 0x000fea000383ffff */
.L_x_1987:
[----:B--2---:R2:W3:Y:S02]  /*1b5a0*/  SYNCS.PHASECHK.TRANS64.TRYWAIT P5, [R82+URZ+0x19cb0], R85 ;  /* 0x019cb055520075a7 */ /* 0x0044e400080a017f */
[----:B---3--:R-:W-:Y:S05]  /*1b5b0*/  @!P5 NANOSLEEP.SYNCS 0x989680 ;  /* 0x009896800000d95d */ /* 0x008fea0003900000 */
[----:B------:R-:W3:Y:S02]  /*1b5c0*/  @!P5 SYNCS.PHASECHK.TRANS64 P5, [R82+URZ+0x19cb0], R85 ;  /* 0x019cb0555200d5a7 */ /* 0x000ee400080a007f */
[----:B---3--:R-:W-:Y:S05]  /*1b5d0*/  @!P5 BRA `(.L_x_1987) ;  /* 0xfffffffc00f0d947 */ /* 0x008fea000383ffff */
[----:B------:R-:W-:Y:S05]  /*1b5e0*/  BRA `(.L_x_2215) ;  /* 0xfffffeac00787947 */ /* 0x000fea000383ffff */
.L_x_2005:
[----:B------:R-:W-:Y:S01]  /*1b5f0*/  BSSY B1, `(.L_x_2216) ;  /* 0x0000007000017945 */ /* 0x000fe20003800000 */
[----:B------:R-:W-:Y:S02]  /*1b600*/  IMAD.MOV.U32 R12, RZ, RZ, RZ ;  /* 0x000000ffff0c7224 */ /* 0x000fe400078e00ff */
[----:B------:R-:W-:Y:S02]  /*1b610*/  IMAD.MOV.U32 R11, RZ, RZ, 0x1e1f ;  /* 0x00001e1fff0b7424 */ /* 0x000fe400078e00ff */
[----:B------:R-:W-:-:S07]  /*1b620*/  IMAD.MOV.U32 R15, RZ, RZ, -0x1 ;  /* 0xffffffffff0f7424 */ /* 0x000fce00078e00ff */
[----:B------:R-:W-:Y:S05]  /*1b630*/  WARPSYNC.COLLECTIVE R15, `(.L_x_2217) ;  /* 0x000000000f087348 */ /* 0x000fea0003c00000 */
[----:B------:R0:W1:Y:S02]  /*1b640*/  SHFL.IDX P6, R14, R13, R12, R11 ;  /* 0x0000000c0d0e7389 */ /* 0x00006400000c000b */
[----:B01----:R-:W-:Y:S01]  /*1b650*/  ENDCOLLECTIVE ;  /* 0x000000000000791b */ /* 0x003fe20003800000 */
.L_x_2217:
[----:B------:R-:W-:Y:S05]  /*1b660*/  BSYNC B1 ;  /* 0x0000000000017941 */ /* 0x000fea0003800000 */
.L_x_2216:
        /* <DEDUP_REMOVED lines=8> */
.L_x_2218:
[----:B------:R-:W-:Y:S02]  /*1b6f0*/  IMAD.MOV.U32 R13, RZ, RZ, R4 ;  /* 0x000000ffff0d7224 */ /* 0x000fe400078e0004 */
[----:B------:R-:W-:-:S07]  /*1b700*/  IMAD.MOV.U32 R3, RZ, RZ, R14 ;  /* 0x000000ffff037224 */ /* 0x000fce00078e000e */
[----:B------:R-:W-:Y:S05]  /*1b710*/  WARPSYNC.COLLECTIVE R15, `(.L_x_2219) ;  /* 0x000000000f087348 */ /* 0x000fea0003c00000 */
[----:B------:R0:W1:Y:S02]  /*1b720*/  SHFL.IDX P6, R14, R13, R12, R11 ;  /* 0x0000000c0d0e7389 */ /* 0x00006400000c000b */
[----:B01----:R-:W-:Y:S01]  /*1b730*/  ENDCOLLECTIVE ;  /* 0x000000000000791b */ /* 0x003fe20003800000 */
.L_x_2219:
[----:B------:R-:W-:Y:S02]  /*1b740*/  IMAD.MOV.U32 R13, RZ, RZ, R5 ;  /* 0x000000ffff0d7224 */ /* 0x000fe400078e0005 */
[----:B------:R-:W-:-:S07]  /*1b750*/  IMAD.MOV.U32 R4, RZ, RZ, R14 ;  /* 0x000000ffff047224 */ /* 0x000fce00078e000e */
[----:B------:R-:W-:Y:S05]  /*1b760*/  WARPSYNC.COLLECTIVE R15, `(.L_x_2220) ;  /* 0x000000000f087348 */ /* 0x000fea0003c00000 */
[----:B------:R0:W1:Y:S02]  /*1b770*/  SHFL.IDX P6, R14, R13, R12, R11 ;  /* 0x0000000c0d0e7389 */ /* 0x00006400000c000b */
[----:B01----:R-:W-:Y:S01]  /*1b780*/  ENDCOLLECTIVE ;  /* 0x000000000000791b */ /* 0x003fe20003800000 */
.L_x_2220:
[----:B------:R-:W-:Y:S05]  /*1b790*/  BRA `(.L_x_2221) ;  /* 0xfffffebc00087947 */ /* 0x000fea000383ffff */
.L_x_2009:
[----:B-1----:R1:W2:Y:S02]  /*1b7a0*/  SYNCS.PHASECHK.TRANS64.TRYWAIT P0, [R16+URZ+0x19c00], R5 ;  /* 0x019c0005100075a7 */ /* 0x0022a4000800017f */
[----:B--2---:R-:W-:Y:S05]  /*1b7b0*/  @!P0 NANOSLEEP.SYNCS 0x989680 ;  /* 0x009896800000895d */ /* 0x004fea0003900000 */
[----:B------:R-:W2:Y:S02]  /*1b7c0*/  @!P0 SYNCS.PHASECHK.TRANS64 P0, [R16+URZ+0x19c00], R5 ;  /* 0x019c0005100085a7 */ /* 0x000ea4000800007f */
[----:B--2---:R-:W-:Y:S05]  /*1b7d0*/  @!P0 BRA `(.L_x_2009) ;  /* 0xfffffffc00f08947 */ /* 0x004fea000383ffff */
[----:B------:R-:W-:Y:S05]  /*1b7e0*/  BRA `(.L_x_2222) ;  /* 0xfffffebc00d87947 */ /* 0x000fea000383ffff */
.L_x_2015:
[----:B------:R-:W-:Y:S01]  /*1b7f0*/  BSSY B1, `(.L_x_2223) ;  /* 0x0000007000017945 */ /* 0x000fe20003800000 */
[----:B------:R-:W-:Y:S02]  /*1b800*/  IMAD.MOV.U32 R12, RZ, RZ, RZ ;  /* 0x000000ffff0c7224 */ /* 0x000fe400078e00ff */
[----:B------:R-:W-:Y:S02]  /*1b810*/  IMAD.MOV.U32 R11, RZ, RZ, 0x1e1f ;  /* 0x00001e1fff0b7424 */ /* 0x000fe400078e00ff */
[----:B------:R-:W-:-:S07]  /*1b820*/  IMAD.MOV.U32 R15, RZ, RZ, -0x1 ;  /* 0xffffffffff0f7424 */ /* 0x000fce00078e00ff */
[----:B------:R-:W-:Y:S05]  /*1b830*/  WARPSYNC.COLLECTIVE R15, `(.L_x_2224) ;  /* 0x000000000f087348 */ /* 0x000fea0003c00000 */
[----:B------:R0:W1:Y:S02]  /*1b840*/  SHFL.IDX P6, R14, R13, R12, R11 ;  /* 0x0000000c0d0e7389 */ /* 0x00006400000c000b */
[----:B01----:R-:W-:Y:S01]  /*1b850*/  ENDCOLLECTIVE ;  /* 0x000000000000791b */ /* 0x003fe20003800000 */
.L_x_2224:
[----:B------:R-:W-:Y:S05]  /*1b860*/  BSYNC B1 ;  /* 0x0000000000017941 */ /* 0x000fea0003800000 */
.L_x_2223:
        /* <DEDUP_REMOVED lines=8> */
.L_x_2225:
[----:B------:R-:W-:Y:S02]  /*1b8f0*/  IMAD.MOV.U32 R13, RZ, RZ, R20 ;  /* 0x000000ffff0d7224 */ /* 0x000fe400078e0014 */
[----:B------:R-:W-:-:S07]  /*1b900*/  IMAD.MOV.U32 R3, RZ, RZ, R14 ;  /* 0x000000ffff037224 */ /* 0x000fce00078e000e */
[----:B------:R-:W-:Y:S05]  /*1b910*/  WARPSYNC.COLLECTIVE R15, `(.L_x_2226) ;  /* 0x000000000f087348 */ /* 0x000fea0003c00000 */
[----:B------:R0:W1:Y:S02]  /*1b920*/  SHFL.IDX P6, R14, R13, R12, R11 ;  /* 0x0000000c0d0e7389 */ /* 0x00006400000c000b */
[----:B01----:R-:W-:Y:S01]  /*1b930*/  ENDCOLLECTIVE ;  /* 0x000000000000791b */ /* 0x003fe20003800000 */
.L_x_2226:
[----:B------:R-:W-:Y:S02]  /*1b940*/  IMAD.MOV.U32 R13, RZ, RZ, R21 ;  /* 0x000000ffff0d7224 */ /* 0x000fe400078e0015 */
[----:B------:R-:W-:-:S07]  /*1b950*/  IMAD.MOV.U32 R20, RZ, RZ, R14 ;  /* 0x000000ffff147224 */ /* 0x000fce00078e000e */
[----:B------:R-:W-:Y:S05]  /*1b960*/  WARPSYNC.COLLECTIVE R15, `(.L_x_2227) ;  /* 0x000000000f087348 */ /* 0x000fea0003c00000 */
[----:B------:R0:W1:Y:S02]  /*1b970*/  SHFL.IDX P6, R14, R13, R12, R11 ;  /* 0x0000000c0d0e7389 */ /* 0x00006400000c000b */
[----:B01----:R-:W-:Y:S01]  /*1b980*/  ENDCOLLECTIVE ;  /* 0x000000000000791b */ /* 0x003fe20003800000 */
.L_x_2227:
[----:B------:R-:W-:Y:S01]  /*1b990*/  IMAD.MOV.U32 R21, RZ, RZ, R14 ;  /* 0x000000ffff157224 */ /* 0x000fe200078e000e */
[----:B------:R-:W-:Y:S06]  /*1b9a0*/  BRA `(.L_x_2228) ;  /* 0xfffffed400c07947 */ /* 0x000fec000383ffff */
.L_x_2019:
[----:B-1----:R1:W2:Y:S02]  /*1b9b0*/  SYNCS.PHASECHK.TRANS64.TRYWAIT P0, [R16+URZ+0x19c00], R39 ;  /* 0x019c0027100075a7 */ /* 0x0022a4000800017f */
[----:B--2---:R-:W-:Y:S05]  /*1b9c0*/  @!P0 NANOSLEEP.SYNCS 0x989680 ;  /* 0x009896800000895d */ /* 0x004fea0003900000 */
[----:B------:R-:W2:Y:S02]  /*1b9d0*/  @!P0 SYNCS.PHASECHK.TRANS64 P0, [R16+URZ+0x19c00], R39 ;  /* 0x019c0027100085a7 */ /* 0x000ea4000800007f */
[----:B--2---:R-:W-:Y:S05]  /*1b9e0*/  @!P0 BRA `(.L_x_2019) ;  /* 0xfffffffc00f08947 */ /* 0x004fea000383ffff */
[----:B------:R-:W-:Y:S05]  /*1b9f0*/  BRA `(.L_x_2229) ;  /* 0xfffffed800847947 */ /* 0x000fea000383ffff */
.L_x_2025:
[----:B-1----:R1:W2:Y:S02]  /*1ba00*/  SYNCS.PHASECHK.TRANS64.TRYWAIT P0, [R10+URZ+0x19c30], R3 ;  /* 0x019c30030a0075a7 */ /* 0x0022a4000800017f */
[----:B--2---:R-:W-:Y:S05]  /*1ba10*/  @!P0 NANOSLEEP.SYNCS 0x989680 ;  /* 0x009896800000895d */ /* 0x004fea0003900000 */
[----:B------:R-:W2:Y:S02]  /*1ba20*/  @!P0 SYNCS.PHASECHK.TRANS64 P0, [R10+URZ+0x19c30], R3 ;  /* 0x019c30030a0085a7 */ /* 0x000ea4000800007f */
[----:B--2---:R-:W-:Y:S05]  /*1ba30*/  @!P0 BRA `(.L_x_2025) ;  /* 0xfffffffc00f08947 */ /* 0x004fea000383ffff */
[----:B------:R-:W-:Y:S05]  /*1ba40*/  BRA `(.L_x_2024) ;  /* 0xfffffef800e07947 */ /* 0x000fea000383ffff */
.L_x_2032:
[----:B-1----:R1:W2:Y:S02]  /*1ba50*/  SYNCS.PHASECHK.TRANS64.TRYWAIT P2, [R15+URZ+0x19c30], R0 ;  /* 0x019c30000f0075a7 */ /* 0x0022a4000804017f */
[----:B--2---:R-:W-:Y:S05]  /*1ba60*/  @!P2 NANOSLEEP.SYNCS 0x989680 ;  /* 0x009896800000a95d */ /* 0x004fea0003900000 */
[----:B------:R-:W2:Y:S02]  /*1ba70*/  @!P2 SYNCS.PHASECHK.TRANS64 P2, [R15+URZ+0x19c30], R0 ;  /* 0x019c30000f00a5a7 */ /* 0x000ea4000804007f */
[----:B--2---:R-:W-:Y:S05]  /*1ba80*/  @!P2 BRA `(.L_x_2032) ;  /* 0xfffffffc00f0a947 */ /* 0x004fea000383ffff */
[----:B------:R-:W-:Y:S05]  /*1ba90*/  BRA `(.L_x_2031) ;  /* 0xffffff1c00787947 */ /* 0x000fea000383ffff */
.L_x_2037:
[----:B-1----:R1:W2:Y:S02]  /*1baa0*/  SYNCS.PHASECHK.TRANS64.TRYWAIT P2, [R20+URZ+0x19c50], R0 ;  /* 0x019c5000140075a7 */ /* 0x0022a4000804017f */
[----:B--2---:R-:W-:Y:S05]  /*1bab0*/  @!P2 NANOSLEEP.SYNCS 0x989680 ;  /* 0x009896800000a95d */ /* 0x004fea0003900000 */
[----:B------:R-:W2:Y:S02]  /*1bac0*/  @!P2 SYNCS.PHASECHK.TRANS64 P2, [R20+URZ+0x19c50], R0 ;  /* 0x019c50001400a5a7 */ /* 0x000ea4000804007f */
[----:B--2---:R-:W-:Y:S05]  /*1bad0*/  @!P2 BRA `(.L_x_2037) ;  /* 0xfffffffc00f0a947 */ /* 0x004fea000383ffff */
[----:B------:R-:W-:Y:S05]  /*1bae0*/  BRA `(.L_x_2036) ;  /* 0xffffff1c00fc7947 */ /* 0x000fea000383ffff */
.L_x_2046:
[----:B-1----:R1:W2:Y:S02]  /*1baf0*/  SYNCS.PHASECHK.TRANS64.TRYWAIT P0, [R0+URZ+0x19c30], R3 ;  /* 0x019c3003000075a7 */ /* 0x0022a4000800017f */
[----:B--2---:R-:W-:Y:S05]  /*1bb00*/  @!P0 NANOSLEEP.SYNCS 0x989680 ;  /* 0x009896800000895d */ /* 0x004fea0003900000 */
[----:B------:R-:W2:Y:S02]  /*1bb10*/  @!P0 SYNCS.PHASECHK.TRANS64 P0, [R0+URZ+0x19c30], R3 ;  /* 0x019c3003000085a7 */ /* 0x000ea4000800007f */
[----:B--2---:R-:W-:Y:S05]  /*1bb20*/  @!P0 BRA `(.L_x_2046) ;  /* 0xfffffffc00f08947 */ /* 0x004fea000383ffff */
[----:B------:R-:W-:Y:S05]  /*1bb30*/  BRA `(.L_x_2045) ;  /* 0xffffff4400247947 */ /* 0x000fea000383ffff */
.L_x_2051:
[----:B-1----:R1:W2:Y:S02]  /*1bb40*/  SYNCS.PHASECHK.TRANS64.TRYWAIT P0, [R15+URZ+0x19c50], R0 ;  /* 0x019c50000f0075a7 */ /* 0x0022a4000800017f */
[----:B--2---:R-:W-:Y:S05]  /*1bb50*/  @!P0 NANOSLEEP.SYNCS 0x989680 ;  /* 0x009896800000895d */ /* 0x004fea0003900000 */
[----:B------:R-:W2:Y:S02]  /*1bb60*/  @!P0 SYNCS.PHASECHK.TRANS64 P0, [R15+URZ+0x19c50], R0 ;  /* 0x019c50000f0085a7 */ /* 0x000ea4000800007f */
[----:B--2---:R-:W-:Y:S05]  /*1bb70*/  @!P0 BRA `(.L_x_2051) ;  /* 0xfffffffc00f08947 */ /* 0x004fea000383ffff */
[----:B------:R-:W-:Y:S05]  /*1bb80*/  BRA `(.L_x_2050) ;  /* 0xffffff4400a87947 */ /* 0x000fea000383ffff */
.L_x_2058:
[----:B--2---:R2:W3:Y:S02]  /*1bb90*/  SYNCS.PHASECHK.TRANS64.TRYWAIT P0, [R12+URZ+0x19c50], R7 ;  /* 0x019c50070c0075a7 */ /* 0x0044e4000800017f */
[----:B---3--:R-:W-:Y:S05]  /*1bba0*/  @!P0 NANOSLEEP.SYNCS 0x989680 ;  /* 0x009896800000895d */ /* 0x008fea0003900000 */
[----:B------:R-:W3:Y:S02]  /*1bbb0*/  @!P0 SYNCS.PHASECHK.TRANS64 P0, [R12+URZ+0x19c50], R7 ;  /* 0x019c50070c0085a7 */ /* 0x000ee4000800007f */
[----:B---3--:R-:W-:Y:S05]  /*1bbc0*/  @!P0 BRA `(.L_x_2058) ;  /* 0xfffffffc00f08947 */ /* 0x008fea000383ffff */
[----:B------:R-:W-:Y:S05]  /*1bbd0*/  BRA `(.L_x_2057) ;  /* 0xffffff60002c7947 */ /* 0x000fea000383ffff */
.L_x_2087:
[----:B------:R-:W2:Y:S01]  /*1bbe0*/  S2R R6, SR_TID.X ;  /* 0x0000000000067919 */ /* 0x000ea20000002100 */
[----:B------:R-:W-:Y:S01]  /*1bbf0*/  BSSY B1, `(.L_x_2230) ;  /* 0x000000a000017945 */ /* 0x000fe20003800000 */
[----:B------:R-:W-:Y:S02]  /*1bc00*/  IMAD.MOV.U32 R12, RZ, RZ, RZ ;  /* 0x000000ffff0c7224 */ /* 0x000fe400078e00ff */
[----:B-1----:R-:W-:Y:S02]  /*1bc10*/  IMAD.MOV.U32 R11, RZ, RZ, 0x1f ;  /* 0x0000001fff0b7424 */ /* 0x002fe400078e00ff */
[----:B------:R-:W-:Y:S01]  /*1bc20*/  IMAD.MOV.U32 R15, RZ, RZ, -0x1 ;  /* 0xffffffffff0f7424 */ /* 0x000fe200078e00ff */
[----:B--2---:R-:W-:-:S04]  /*1bc30*/  SHF.R.U32.HI R6, RZ, 0x5, R6 ;  /* 0x00000005ff067819 */ /* 0x004fc80000011606 */
[----:B------:R-:W-:-:S05]  /*1bc40*/  LOP3.LUT R6, R6, 0x3, RZ, 0xc0, !PT ;  /* 0x0000000306067812 */ /* 0x000fca00078ec0ff */
[----:B0-----:R-:W-:-:S07]  /*1bc50*/  IMAD.MOV.U32 R13, RZ, RZ, R6 ;  /* 0x000000ffff0d7224 */ /* 0x001fce00078e0006 */
[----:B------:R-:W-:Y:S05]  /*1bc60*/  WARPSYNC.COLLECTIVE R15, `(.L_x_2231) ;  /* 0x000000000f087348 */ /* 0x000fea0003c00000 */
[----:B------:R0:W1:Y:S02]  /*1bc70*/  SHFL.IDX P6, R14, R13, R12, R11 ;  /* 0x0000000c0d0e7389 */ /* 0x00006400000c000b */
[----:B01----:R-:W-:Y:S01]  /*1bc80*/  ENDCOLLECTIVE ;  /* 0x000000000000791b */ /* 0x003fe20003800000 */
.L_x_2231:
[----:B------:R-:W-:Y:S05]  /*1bc90*/  BSYNC B1 ;  /* 0x0000000000017941 */ /* 0x000fea0003800000 */
.L_x_2230:
[----:B------:R-:W-:Y:S05]  /*1bca0*/  BRA `(.L_x_2232) ;  /* 0xffffffa000907947 */ /* 0x000fea000383ffff */
.L_x_2089:
[----:B------:R-:W-:Y:S01]  /*1bcb0*/  BSSY B1, `(.L_x_2233) ;  /* 0x0000006000017945 */ /* 0x000fe20003800000 */
[----:B------:R-:W-:-:S07]  /*1bcc0*/  IMAD.MOV.U32 R15, RZ, RZ, -0x1 ;  /* 0xffffffffff0f7424 */ /* 0x000fce00078e00ff */
[----:B012---:R-:W-:Y:S05]  /*1bcd0*/  WARPSYNC.COLLECTIVE R15, `(.L_x_2234) ;  /* 0x000000000f0c7348 */ /* 0x007fea0003c00000 */
[----:B------:R-:W-:Y:S02]  /*1bce0*/  ELECT P6, UR62, PT ;  /* 0x00000000003e782f */ /* 0x000fe400038c0000 */
[----:B------:R-:W-:Y:S01]  /*1bcf0*/  MOV R14, UR62 ;  /* 0x0000003e000e7c02 */ /* 0x000fe20008000f00 */
[----:B012---:R-:W-:Y:S10]  /*1bd00*/  ENDCOLLECTIVE ;  /* 0x000000000000791b */ /* 0x007ff40003800000 */
.L_x_2234:
[----:B------:R-:W-:Y:S05]  /*1bd10*/  BSYNC B1 ;  /* 0x0000000000017941 */ /* 0x000fea0003800000 */
.L_x_2233:
[----:B------:R-:W-:Y:S05]  /*1bd20*/  BRA `(.L_x_2088) ;  /* 0xffffffa000887947 */ /* 0x000fea000383ffff */
.L_x_2091:
[----:B--2---:R2:W3:Y:S02]  /*1bd30*/  SYNCS.PHASECHK.TRANS64.TRYWAIT P0, [R22+URZ+0x19c20], R5 ;  /* 0x019c2005160075a7 */ /* 0x0044e4000800017f */
[----:B---3--:R-:W-:Y:S05]  /*1bd40*/  @!P0 NANOSLEEP.SYNCS 0x989680 ;  /* 0x009896800000895d */ /* 0x008fea0003900000 */
[----:B------:R-:W3:Y:S02]  /*1bd50*/  @!P0 SYNCS.PHASECHK.TRANS64 P0, [R22+URZ+0x19c20], R5 ;  /* 0x019c2005160085a7 */ /* 0x000ee4000800007f */
[----:B---3--:R-:W-:Y:S05]  /*1bd60*/  @!P0 BRA `(.L_x_2091) ;  /* 0xfffffffc00f08947 */ /* 0x008fea000383ffff */
[----:B------:R-:W-:Y:S05]  /*1bd70*/  BRA `(.L_x_2235) ;  /* 0xffffffa000987947 */ /* 0x000fea000383ffff */
.L_x_2095:
[----:B---3--:R3:W4:Y:S02]  /*1bd80*/  SYNCS.PHASECHK.TRANS64.TRYWAIT P0, [R8+URZ+0x19ca0], R10 ;  /* 0x019ca00a080075a7 */ /* 0x008724000800017f */
[----:B----4-:R-:W-:Y:S05]  /*1bd90*/  @!P0 NANOSLEEP.SYNCS 0x989680 ;  /* 0x009896800000895d */ /* 0x010fea0003900000 */
[----:B------:R-:W4:Y:S02]  /*1bda0*/  @!P0 SYNCS.PHASECHK.TRANS64 P0, [R8+URZ+0x19ca0], R10 ;  /* 0x019ca00a080085a7 */ /* 0x000f24000800007f */
[----:B----4-:R-:W-:Y:S05]  /*1bdb0*/  @!P0 BRA `(.L_x_2095) ;  /* 0xfffffffc00f08947 */ /* 0x010fea000383ffff */
[----:B------:R-:W-:Y:S05]  /*1bdc0*/  BRA `(.L_x_2236) ;  /* 0xffffffa000b07947 */ /* 0x000fea000383ffff */
.L_x_2102:
[----:B0-----:R0:W2:Y:S02]  /*1bdd0*/  SYNCS.PHASECHK.TRANS64.TRYWAIT P0, [R8+URZ+0x19cc0], R10 ;  /* 0x019cc00a080075a7 */ /* 0x0010a4000800017f */
[----:B--2---:R-:W-:Y:S05]  /*1bde0*/  @!P0 NANOSLEEP.SYNCS 0x989680 ;  /* 0x009896800000895d */ /* 0x004fea0003900000 */
[----:B------:R-:W2:Y:S02]  /*1bdf0*/  @!P0 SYNCS.PHASECHK.TRANS64 P0, [R8+URZ+0x19cc0], R10 ;  /* 0x019cc00a080085a7 */ /* 0x000ea4000800007f */
[----:B--2---:R-:W-:Y:S05]  /*1be00*/  @!P0 BRA `(.L_x_2102) ;  /* 0xfffffffc00f08947 */ /* 0x004fea000383ffff */
[----:B------:R-:W-:Y:S05]  /*1be10*/  BRA `(.L_x_2237) ;  /* 0xffffffa400ac7947 */ /* 0x000fea000383ffff */
.L_x_2111:
[----:B---3--:R3:W4:Y:S02]  /*1be20*/  SYNCS.PHASECHK.TRANS64.TRYWAIT P1, [R8+URZ+0x19ca0], R7 ;  /* 0x019ca007080075a7 */ /* 0x008724000802017f */
[----:B----4-:R-:W-:Y:S05]  /*1be30*/  @!P1 NANOSLEEP.SYNCS 0x989680 ;  /* 0x009896800000995d */ /* 0x010fea0003900000 */
[----:B------:R-:W4:Y:S02]  /*1be40*/  @!P1 SYNCS.PHASECHK.TRANS64 P1, [R8+URZ+0x19ca0], R7 ;  /* 0x019ca007080095a7 */ /* 0x000f24000802007f */
[----:B----4-:R-:W-:Y:S05]  /*1be50*/  @!P1 BRA `(.L_x_2111) ;  /* 0xfffffffc00f09947 */ /* 0x010fea000383ffff */
[----:B------:R-:W-:Y:S05]  /*1be60*/  BRA `(.L_x_2238) ;  /* 0xffffffa800e07947 */ /* 0x000fea000383ffff */
.L_x_2118:
[----:B0-----:R0:W2:Y:S02]  /*1be70*/  SYNCS.PHASECHK.TRANS64.TRYWAIT P1, [R8+URZ+0x19cc0], R7 ;  /* 0x019cc007080075a7 */ /* 0x0010a4000802017f */
[----:B--2---:R-:W-:Y:S05]  /*1be80*/  @!P1 NANOSLEEP.SYNCS 0x989680 ;  /* 0x009896800000995d */ /* 0x004fea0003900000 */
[----:B------:R-:W2:Y:S02]  /*1be90*/  @!P1 SYNCS.PHASECHK.TRANS64 P1, [R8+URZ+0x19cc0], R7 ;  /* 0x019cc007080095a7 */ /* 0x000ea4000802007f */
[----:B--2---:R-:W-:Y:S05]  /*1bea0*/  @!P1 BRA `(.L_x_2118) ;  /* 0xfffffffc00f09947 */ /* 0x004fea000383ffff */
[----:B------:R-:W-:Y:S05]  /*1beb0*/  BRA `(.L_x_2239) ;  /* 0xffffffac00d87947 */ /* 0x000fea000383ffff */
.L_x_2135:
[----:B------:R-:W4:Y:S01]  /*1bec0*/  S2R R20, SR_TID.X ;  /* 0x0000000000147919 */ /* 0x000f220000002100 */
[----:B------:R-:W-:Y:S01]  /*1bed0*/  BSSY B0, `(.L_x_2240) ;  /* 0x000000a000007945 */ /* 0x000fe20003800000 */
[----:B------:R-:W-:Y:S02]  /*1bee0*/  IMAD.MOV.U32 R12, RZ, RZ, RZ ;  /* 0x000000ffff0c7224 */ /* 0x000fe400078e00ff */
[----:B-1----:R-:W-:Y:S02]  /*1bef0*/  IMAD.MOV.U32 R11, RZ, RZ, 0x1f ;  /* 0x0000001fff0b7424 */ /* 0x002fe400078e00ff */
[----:B------:R-:W-:Y:S01]  /*1bf00*/  IMAD.MOV.U32 R15, RZ, RZ, -0x1 ;  /* 0xffffffffff0f7424 */ /* 0x000fe200078e00ff */
[----:B----4-:R-:W-:-:S04]  /*1bf10*/  SHF.R.U32.HI R20, RZ, 0x5, R20 ;  /* 0x00000005ff147819 */ /* 0x010fc80000011614 */
[----:B------:R-:W-:-:S05]  /*1bf20*/  LOP3.LUT R20, R20, 0x3, RZ, 0xc0, !PT ;  /* 0x0000000314147812 */ /* 0x000fca00078ec0ff */
[----:B0-----:R-:W-:-:S07]  /*1bf30*/  IMAD.MOV.U32 R13, RZ, RZ, R20 ;  /* 0x000000ffff0d7224 */ /* 0x001fce00078e0014 */
[----:B--23--:R-:W-:Y:S05]  /*1bf40*/  WARPSYNC.COLLECTIVE R15, `(.L_x_2241) ;  /* 0x000000000f087348 */ /* 0x00cfea0003c00000 */
[----:B------:R0:W1:Y:S02]  /*1bf50*/  SHFL.IDX P6, R14, R13, R12, R11 ;  /* 0x0000000c0d0e7389 */ /* 0x00006400000c000b */
[----:B0123--:R-:W-:Y:S01]  /*1bf60*/  ENDCOLLECTIVE ;  /* 0x000000000000791b */ /* 0x00ffe20003800000 */
.L_x_2241:
[----:B------:R-:W-:Y:S05]  /*1bf70*/  BSYNC B0 ;  /* 0x0000000000007941 */ /* 0x000fea0003800000 */
.L_x_2240:
[----:B------:R-:W-:Y:S05]  /*1bf80*/  BRA `(.L_x_2242) ;  /* 0xffffffb800f07947 */ /* 0x000fea000383ffff */
.L_x_2137:
[----:B------:R-:W-:Y:S01]  /*1bf90*/  BSSY B0, `(.L_x_2243) ;  /* 0x0000006000007945 */ /* 0x000fe20003800000 */
[----:B------:R-:W-:-:S07]  /*1bfa0*/  IMAD.MOV.U32 R15, RZ, RZ, -0x1 ;  /* 0xffffffffff0f7424 */ /* 0x000fce00078e00ff */
[----:B-1234-:R-:W-:Y:S05]  /*1bfb0*/  WARPSYNC.COLLECTIVE R15, `(.L_x_2244) ;  /* 0x000000000f0c7348 */ /* 0x01efea0003c00000 */
[----:B------:R-:W-:Y:S02]  /*1bfc0*/  ELECT P6, UR62, PT ;  /* 0x00000000003e782f */ /* 0x000fe400038c0000 */
[----:B------:R-:W-:Y:S01]  /*1bfd0*/  MOV R14, UR62 ;  /* 0x0000003e000e7c02 */ /* 0x000fe20008000f00 */
[----:B-1234-:R-:W-:Y:S10]  /*1bfe0*/  ENDCOLLECTIVE ;  /* 0x000000000000791b */ /* 0x01eff40003800000 */
.L_x_2244:
[----:B------:R-:W-:Y:S05]  /*1bff0*/  BSYNC B0 ;  /* 0x0000000000007941 */ /* 0x000fea0003800000 */
.L_x_2243:
[----:B------:R-:W-:Y:S05]  /*1c000*/  BRA `(.L_x_2245) ;  /* 0xffffffb800f07947 */ /* 0x000fea000383ffff */
.L_x_2139:
[----:B0-----:R0:W4:Y:S02]  /*1c010*/  SYNCS.PHASECHK.TRANS64.TRYWAIT P0, [R4+URZ+0x19c80], R3 ;  /* 0x019c8003040075a7 */ /* 0x001124000800017f */
[----:B----4-:R-:W-:Y:S05]  /*1c020*/  @!P0 NANOSLEEP.SYNCS 0x989680 ;  /* 0x009896800000895d */ /* 0x010fea0003900000 */
[----:B------:R-:W4:Y:S02]  /*1c030*/  @!P0 SYNCS.PHASECHK.TRANS64 P0, [R4+URZ+0x19c80], R3 ;  /* 0x019c8003040085a7 */ /* 0x000f24000800007f */
[----:B----4-:R-:W-:Y:S05]  /*1c040*/  @!P0 BRA `(.L_x_2139) ;  /* 0xfffffffc00f08947 */ /* 0x010fea000383ffff */
[----:B------:R-:W-:Y:S05]  /*1c050*/  BRA `(.L_x_2246) ;  /* 0xffffffbc00547947 */ /* 0x000fea000383ffff */
.L_x_2141:
[----:B--2---:R2:W4:Y:S02]  /*1c060*/  SYNCS.PHASECHK.TRANS64.TRYWAIT P0, [R4+URZ+0x19c40], R3 ;  /* 0x019c4003040075a7 */ /* 0x004524000800017f */
[----:B----4-:R-:W-:Y:S05]  /*1c070*/  @!P0 NANOSLEEP.SYNCS 0x989680 ;  /* 0x009896800000895d */ /* 0x010fea0003900000 */
[----:B------:R-:W4:Y:S02]  /*1c080*/  @!P0 SYNCS.PHASECHK.TRANS64 P0, [R4+URZ+0x19c40], R3 ;  /* 0x019c4003040085a7 */ /* 0x000f24000800007f */
[----:B----4-:R-:W-:Y:S05]  /*1c090*/  @!P0 BRA `(.L_x_2141) ;  /* 0xfffffffc00f08947 */ /* 0x010fea000383ffff */
[----:B------:R-:W-:Y:S05]  /*1c0a0*/  BRA `(.L_x_2247) ;  /* 0xffffffbc00d07947 */ /* 0x000fea000383ffff */
.L_x_2145:
        /* <DEDUP_REMOVED lines=9> */
.L_x_2248:
[----:B------:R-:W-:Y:S01]  /*1c140*/  ISETP.GE.AND P4, PT, R17, R0, PT ;  /* 0x000000001100720c */ /* 0x000fe20003f86270 */
[----:B------:R-:W-:Y:S02]  /*1c150*/  IMAD.MOV.U32 R13, RZ, RZ, R6 ;  /* 0x000000ffff0d7224 */ /* 0x000fe400078e0006 */
[----:B------:R-:W-:-:S10]  /*1c160*/  IMAD.MOV.U32 R2, RZ, RZ, R14 ;  /* 0x000000ffff027224 */ /* 0x000fd400078e000e */
[----:B------:R-:W-:Y:S05]  /*1c170*/  WARPSYNC.COLLECTIVE R15, `(.L_x_2249) ;  /* 0x000000000f087348 */ /* 0x000fea0003c00000 */
[----:B------:R0:W1:Y:S02]  /*1c180*/  SHFL.IDX P6, R14, R13, R12, R11 ;  /* 0x0000000c0d0e7389 */ /* 0x00006400000c000b */
[----:B01----:R-:W-:Y:S01]  /*1c190*/  ENDCOLLECTIVE ;  /* 0x000000000000791b */ /* 0x003fe20003800000 */
.L_x_2249:
[----:B------:R-:W-:Y:S02]  /*1c1a0*/  IMAD.MOV.U32 R13, RZ, RZ, R4 ;  /* 0x000000ffff0d7224 */ /* 0x000fe400078e0004 */
[----:B------:R-:W-:Y:S02]  /*1c1b0*/  IMAD.MOV.U32 R12, RZ, RZ, 0x1 ;  /* 0x00000001ff0c7424 */ /* 0x000fe400078e00ff */
[----:B------:R-:W-:-:S07]  /*1c1c0*/  IMAD.MOV.U32 R3, RZ, RZ, R14 ;  /* 0x000000ffff037224 */ /* 0x000fce00078e000e */
[----:B------:R-:W-:Y:S05]  /*1c1d0*/  WARPSYNC.COLLECTIVE R15, `(.L_x_2250) ;  /* 0x000000000f087348 */ /* 0x000fea0003c00000 */
[----:B------:R0:W1:Y:S02]  /*1c1e0*/  SHFL.IDX P6, R14, R13, R12, R11 ;  /* 0x0000000c0d0e7389 */ /* 0x00006400000c000b */
[----:B01----:R-:W-:Y:S01]  /*1c1f0*/  ENDCOLLECTIVE ;  /* 0x000000000000791b */ /* 0x003fe20003800000 */
.L_x_2250:
        /* <DEDUP_REMOVED lines=10> */
.L_x_2251:
[----:B------:R-:W-:Y:S01]  /*1c2a0*/  @!PT LDS RZ, [RZ] ;  /* 0x00000000fffff984 */ /* 0x000fe20000000800 */
[----:B------:R-:W-:Y:S01]  /*1c2b0*/  @!PT LDS RZ, [RZ] ;  /* 0x00000000fffff984 */ /* 0x000fe20000000800 */
[----:B------:R-:W-:Y:S01]  /*1c2c0*/  @!PT LDS RZ, [RZ] ;  /* 0x00000000fffff984 */ /* 0x000fe20000000800 */
[----:B------:R0:W-:Y:S04]  /*1c2d0*/  @!P4 LDGSTS.E.BYPASS.LTC128B.128 [R8+0xf000], desc[UR42][R2.64], !P2 ;  /* 0x0f0000000208cfae */ /* 0x0001e8000d101d6a */
[----:B------:R0:W-:Y:S04]  /*1c2e0*/  @!P4 LDGSTS.E.BYPASS.LTC128B.128 [R8+0x10800], desc[UR42][R2.64+0x20], !P1 ;  /* 0x108000200208cfae */ /* 0x0001e8000c901d6a */
[----:B------:R0:W-:Y:S01]  /*1c2f0*/  @!P4 LDGSTS.E.BYPASS.LTC128B.128 [R8+0x12000], desc[UR42][R2.64+0x40], !P0 ;  /* 0x120000400208cfae */ /* 0x0001e2000c101d6a */
[----:B------:R-:W-:Y:S02]  /*1c300*/  IMAD.MOV.U32 R13, RZ, RZ, R5 ;  /* 0x000000ffff0d7224 */ /* 0x000fe400078e0005 */
[----:B------:R-:W-:-:S02]  /*1c310*/  IMAD.MOV.U32 R12, RZ, RZ, RZ ;  /* 0x000000ffff0c7224 */ /* 0x000fc400078e00ff */
[----:B------:R-:W-:-:S07]  /*1c320*/  IMAD.MOV.U32 R6, RZ, RZ, R14 ;  /* 0x000000ffff067224 */ /* 0x000fce00078e000e */
[----:B0-----:R-:W-:Y:S05]  /*1c330*/  WARPSYNC.COLLECTIVE R15, `(.L_x_2252) ;  /* 0x000000000f087348 */ /* 0x001fea0003c00000 */
[----:B------:R1:W2:Y:S02]  /*1c340*/  SHFL.IDX P6, R14, R13, R12, R11 ;  /* 0x0000000c0d0e7389 */ /* 0x0002a400000c000b */
[----:B012---:R-:W-:Y:S01]  /*1c350*/  ENDCOLLECTIVE ;  /* 0x000000000000791b */ /* 0x007fe20003800000 */
.L_x_2252:
[----:B------:R-:W-:-:S05]  /*1c360*/  VIADD R3, R17, 0x40 ;  /* 0x0000004011037836 */ /* 0x000fca0000000000 */
[----:B------:R-:W-:Y:S01]  /*1c370*/  ISETP.GE.AND P4, PT, R3, R0, PT ;  /* 0x000000000300720c */ /* 0x000fe20003f86270 */
[----:B------:R-:W-:-:S12]  /*1c380*/  IMAD.MOV.U32 R13, RZ, RZ, R7 ;  /* 0x000000ffff0d7224 */ /* 0x000fd800078e0007 */
[----:B------:R-:W-:Y:S01]  /*1c390*/  @!P4 IADD3 R2, P3, R10, R6, RZ ;  /* 0x000000060a02c210 */ /* 0x000fe20007f7e0ff */
[----:B------:R-:W-:-:S12]  /*1c3a0*/  IMAD.MOV.U32 R5, RZ, RZ, R14 ;  /* 0x000000ffff057224 */ /* 0x000fd800078e000e */
[----:B------:R-:W-:Y:S05]  /*1c3b0*/  WARPSYNC.COLLECTIVE R15, `(.L_x_2253) ;  /* 0x000000000f087348 */ /* 0x000fea0003c00000 */
[----:B------:R0:W1:Y:S02]  /*1c3c0*/  SHFL.IDX P6, R14, R13, R12, R11 ;  /* 0x0000000c0d0e7389 */ /* 0x00006400000c000b */
[----:B01----:R-:W-:Y:S01]  /*1c3d0*/  ENDCOLLECTIVE ;  /* 0x000000000000791b */ /* 0x003fe20003800000 */
.L_x_2253:
[----:B------:R-:W-:-:S05]  /*1c3e0*/  @!P4 IMAD.X R3, RZ, RZ, R4, P3 ;  /* 0x000000ffff03c224 */ /* 0x000fca00018e0604 */
[----:B------:R-:W-:Y:S01]  /*1c3f0*/  @!PT LDS RZ, [RZ] ;  /* 0x00000000fffff984 */ /* 0x000fe20000000800 */
[----:B------:R-:W-:Y:S01]  /*1c400*/  @!PT LDS RZ, [RZ] ;  /* 0x00000000fffff984 */ /* 0x000fe20000000800 */
[----:B------:R-:W-:Y:S01]  /*1c410*/  @!PT LDS RZ, [RZ] ;  /* 0x00000000fffff984 */ /* 0x000fe20000000800 */
[----:B------:R-:W-:Y:S04]  /*1c420*/  @!P4 LDGSTS.E.BYPASS.LTC128B.128 [R8+0xf800], desc[UR42][R2.64], !P2 ;  /* 0x0f8000000208cfae */ /* 0x000fe8000d101d6a */
[----:B------:R-:W-:Y:S04]  /*1c430*/  @!P4 LDGSTS.E.BYPASS.LTC128B.128 [R8+0x11000], desc[UR42][R2.64+0x20], !P1 ;  /* 0x110000200208cfae */ /* 0x000fe8000c901d6a */
[----:B------:R0:W-:Y:S02]  /*1c440*/  @!P4 LDGSTS.E.BYPASS.LTC128B.128 [R8+0x12800], desc[UR42][R2.64+0x40], !P0 ;  /* 0x128000400208cfae */ /* 0x0001e4000c101d6a */
[----:B0-----:R-:W-:Y:S01]  /*1c450*/  IMAD.MOV.U32 R2, RZ, RZ, R14 ;  /* 0x000000ffff027224 */ /* 0x001fe200078e000e */
[----:B------:R-:W-:Y:S06]  /*1c460*/  BRA `(.L_x_2254) ;  /* 0xffffffc400c47947 */ /* 0x000fec000383ffff */
.L_x_2150:
[----:B-1----:R1:W2:Y:S02]  /*1c470*/  SYNCS.PHASECHK.TRANS64.TRYWAIT P0, [R22+URZ+0x19c20], R3 ;  /* 0x019c2003160075a7 */ /* 0x0022a4000800017f */
[----:B--2---:R-:W-:Y:S05]  /*1c480*/  @!P0 NANOSLEEP.SYNCS 0x989680 ;  /* 0x009896800000895d */ /* 0x004fea0003900000 */
[----:B------:R-:W2:Y:S02]  /*1c490*/  @!P0 SYNCS.PHASECHK.TRANS64 P0, [R22+URZ+0x19c20], R3 ;  /* 0x019c2003160085a7 */ /* 0x000ea4000800007f */
[----:B--2---:R-:W-:Y:S05]  /*1c4a0*/  @!P0 BRA `(.L_x_2150) ;  /* 0xfffffffc00f08947 */ /* 0x004fea000383ffff */
[----:B------:R-:W-:Y:S05]  /*1c4b0*/  BRA `(.L_x_2255) ;  /* 0xffffffc800347947 */ /* 0x000fea000383ffff */
.L_x_2156:
[----:B-1----:R1:W2:Y:S02]  /*1c4c0*/  SYNCS.PHASECHK.TRANS64.TRYWAIT P0, [R6+URZ+0x19c80], R4 ;  /* 0x019c8004060075a7 */ /* 0x0022a4000800017f */
[----:B--2---:R-:W-:Y:S05]  /*1c4d0*/  @!P0 NANOSLEEP.SYNCS 0x989680 ;  /* 0x009896800000895d */ /* 0x004fea0003900000 */
[----:B------:R-:W2:Y:S02]  /*1c4e0*/  @!P0 SYNCS.PHASECHK.TRANS64 P0, [R6+URZ+0x19c80], R4 ;  /* 0x019c8004060085a7 */ /* 0x000ea4000800007f */
[----:B--2---:R-:W-:Y:S05]  /*1c4f0*/  @!P0 BRA `(.L_x_2156) ;  /* 0xfffffffc00f08947 */ /* 0x004fea000383ffff */
[----:B------:R-:W-:Y:S05]  /*1c500*/  BRA `(.L_x_2256) ;  /* 0xffffffc800dc7947 */ /* 0x000fea000383ffff */
.L_x_2163:
[----:B0-----:R0:W2:Y:S02]  /*1c510*/  SYNCS.PHASECHK.TRANS64.TRYWAIT P0, [R6+URZ+0x19c40], R4 ;  /* 0x019c4004060075a7 */ /* 0x0010a4000800017f */
[----:B--2---:R-:W-:Y:S05]  /*1c520*/  @!P0 NANOSLEEP.SYNCS 0x989680 ;  /* 0x009896800000895d */ /* 0x004fea0003900000 */
[----:B------:R-:W2:Y:S02]  /*1c530*/  @!P0 SYNCS.PHASECHK.TRANS64 P0, [R6+URZ+0x19c40], R4 ;  /* 0x019c4004060085a7 */ /* 0x000ea4000800007f */
[----:B--2---:R-:W-:Y:S05]  /*1c540*/  @!P0 BRA `(.L_x_2163) ;  /* 0xfffffffc00f08947 */ /* 0x004fea000383ffff */
[----:B------:R-:W-:Y:S05]  /*1c550*/  BRA `(.L_x_2257) ;  /* 0xffffffcc00d87947 */ /* 0x000fea000383ffff */
.L_x_2171:
[----:B-1----:R1:W2:Y:S02]  /*1c560*/  SYNCS.PHASECHK.TRANS64.TRYWAIT P0, [R3+URZ+0x19c70], R4 ;  /* 0x019c7004030075a7 */ /* 0x0022a4000800017f */
[----:B--2---:R-:W-:Y:S05]  /*1c570*/  @!P0 NANOSLEEP.SYNCS 0x989680 ;  /* 0x009896800000895d */ /* 0x004fea0003900000 */
[----:B------:R-:W2:Y:S02]  /*1c580*/  @!P0 SYNCS.PHASECHK.TRANS64 P0, [R3+URZ+0x19c70], R4 ;  /* 0x019c7004030085a7 */ /* 0x000ea4000800007f */
[----:B--2---:R-:W-:Y:S05]  /*1c590*/  @!P0 BRA `(.L_x_2171) ;  /* 0xfffffffc00f08947 */ /* 0x004fea000383ffff */
[----:B------:R-:W-:Y:S05]  /*1c5a0*/  BRA `(.L_x_2258) ;  /* 0xffffffd000ec7947 */ /* 0x000fea000383ffff */
.L_x_2173:
[----:B-1----:R1:W2:Y:S02]  /*1c5b0*/  SYNCS.PHASECHK.TRANS64.TRYWAIT P0, [R3+URZ+0x19c60], R4 ;  /* 0x019c6004030075a7 */ /* 0x0022a4000800017f */
[----:B--2---:R-:W-:Y:S05]  /*1c5c0*/  @!P0 NANOSLEEP.SYNCS 0x989680 ;  /* 0x009896800000895d */ /* 0x004fea0003900000 */
[----:B------:R-:W2:Y:S02]  /*1c5d0*/  @!P0 SYNCS.PHASECHK.TRANS64 P0, [R3+URZ+0x19c60], R4 ;  /* 0x019c6004030085a7 */ /* 0x000ea4000800007f */
[----:B--2---:R-:W-:Y:S05]  /*1c5e0*/  @!P0 BRA `(.L_x_2173) ;  /* 0xfffffffc00f08947 */ /* 0x004fea000383ffff */
[----:B------:R-:W-:Y:S05]  /*1c5f0*/  BRA `(.L_x_2259) ;  /* 0xffffffd000f47947 */ /* 0x000fea000383ffff */
.L_x_2180:
[----:B-1----:R1:W2:Y:S02]  /*1c600*/  SYNCS.PHASECHK.TRANS64.TRYWAIT P1, [R3+URZ+0x19c70], R0 ;  /* 0x019c7000030075a7 */ /* 0x0022a4000802017f */
[----:B--2---:R-:W-:Y:S05]  /*1c610*/  @!P1 NANOSLEEP.SYNCS 0x989680 ;  /* 0x009896800000995d */ /* 0x004fea0003900000 */
[----:B------:R-:W2:Y:S02]  /*1c620*/  @!P1 SYNCS.PHASECHK.TRANS64 P1, [R3+URZ+0x19c70], R0 ;  /* 0x019c7000030095a7 */ /* 0x000ea4000802007f */
[----:B--2---:R-:W-:Y:S05]  /*1c630*/  @!P1 BRA `(.L_x_2180) ;  /* 0xfffffffc00f09947 */ /* 0x004fea000383ffff */
[----:B------:R-:W-:Y:S05]  /*1c640*/  BRA `(.L_x_2260) ;  /* 0xffffffd8006c7947 */ /* 0x000fea000383ffff */
.L_x_2182:
[----:B-1----:R1:W2:Y:S02]  /*1c650*/  SYNCS.PHASECHK.TRANS64.TRYWAIT P1, [R3+URZ+0x19c60], R0 ;  /* 0x019c6000030075a7 */ /* 0x0022a4000802017f */
[----:B--2---:R-:W-:Y:S05]  /*1c660*/  @!P1 NANOSLEEP.SYNCS 0x989680 ;  /* 0x009896800000995d */ /* 0x004fea0003900000 */
[----:B------:R-:W2:Y:S02]  /*1c670*/  @!P1 SYNCS.PHASECHK.TRANS64 P1, [R3+URZ+0x19c60], R0 ;  /* 0x019c6000030095a7 */ /* 0x000ea4000802007f */
[----:B--2---:R-:W-:Y:S05]  /*1c680*/  @!P1 BRA `(.L_x_2182) ;  /* 0xfffffffc00f09947 */ /* 0x004fea000383ffff */
[----:B------:R-:W-:Y:S05]  /*1c690*/  BRA `(.L_x_2261) ;  /* 0xffffffd800707947 */ /* 0x000fea000383ffff */
.L_x_2186:
[----:B------:R-:W-:Y:S01]  /*1c6a0*/  BSSY B0, `(.L_x_2262) ;  /* 0x0000008000007945 */ /* 0x000fe20003800000 */
[----:B0-----:R-:W-:Y:S02]  /*1c6b0*/  IMAD.MOV.U32 R13, RZ, RZ, R16 ;  /* 0x000000ffff0d7224 */ /* 0x001fe400078e0010 */
[----:B------:R-:W-:Y:S02]  /*1c6c0*/  IMAD.MOV.U32 R12, RZ, RZ, RZ ;  /* 0x000000ffff0c7224 */ /* 0x000fe400078e00ff */
[----:B-1----:R-:W-:Y:S02]  /*1c6d0*/  IMAD.MOV.U32 R11, RZ, RZ, 0x1f ;  /* 0x0000001fff0b7424 */ /* 0x002fe400078e00ff */
[----:B------:R-:W-:-:S07]  /*1c6e0*/  IMAD.MOV.U32 R15, RZ, RZ, -0x1 ;  /* 0xffffffffff0f7424 */ /* 0x000fce00078e00ff */
[----:B--2---:R-:W-:Y:S05]  /*1c6f0*/  WARPSYNC.COLLECTIVE R15, `(.L_x_2263) ;  /* 0x000000000f087348 */ /* 0x004fea0003c00000 */
[----:B------:R0:W1:Y:S02]  /*1c700*/  SHFL.IDX P6, R14, R13, R12, R11 ;  /* 0x0000000c0d0e7389 */ /* 0x00006400000c000b */
[----:B012---:R-:W-:Y:S01]  /*1c710*/  ENDCOLLECTIVE ;  /* 0x000000000000791b */ /* 0x007fe20003800000 */
.L_x_2263:
[----:B------:R-:W-:Y:S05]  /*1c720*/  BSYNC B0 ;  /* 0x0000000000007941 */ /* 0x000fea0003800000 */
.L_x_2262:
        /* <DEDUP_REMOVED lines=9> */
.L_x_2264:
        /* <DEDUP_REMOVED lines=18> */
.L_x_2265:
[----:B------:R-:W-:Y:S01]  /*1c8e0*/  IMAD.MOV.U32 R12, RZ, RZ, 0x2 ;  /* 0x00000002ff0c7424 */ /* 0x000fe200078e00ff */
[----:B------:R-:W-:-:S05]  /*1c8f0*/  SEL R5, R14, RZ, P1 ;  /* 0x000000ff0e057207 */ /* 0x000fca0000800000 */
[----:B------:R-:W-:-:S04]  /*1c900*/  IMAD.IADD R4, R2, 0x1, R5 ;  /* 0x0000000102047824 */ /* 0x000fc800078e0205 */
[----:B------:R-:W-:-:S07]  /*1c910*/  IMAD.MOV.U32 R13, RZ, RZ, R4 ;  /* 0x000000ffff0d7224 */ /* 0x000fce00078e0004 */
[----:B------:R-:W-:Y:S05]  /*1c920*/  WARPSYNC.COLLECTIVE R15, `(.L_x_2266) ;  /* 0x000000000f087348 */ /* 0x000fea0003c00000 */
[----:B------:R0:W1:Y:S02]  /*1c930*/  SHFL.UP P6, R14, R13, R12, R11 ;  /* 0x0400000c0d0e7389 */ /* 0x00006400000c000b */
[----:B01----:R-:W-:Y:S01]  /*1c940*/  ENDCOLLECTIVE ;  /* 0x000000000000791b */ /* 0x003fe20003800000 */
.L_x_2266:
[----:B------:R-:W-:Y:S01]  /*1c950*/  IMAD.MOV.U32 R12, RZ, RZ, 0x4 ;  /* 0x00000004ff0c7424 */ /* 0x000fe200078e00ff */
[----:B------:R-:W-:-:S05]  /*1c960*/  SEL R5, R14, RZ, P2 ;  /* 0x000000ff0e057207 */ /* 0x000fca0001000000 */
[----:B------:R-:W-:-:S04]  /*1c970*/  IMAD.IADD R5, R4, 0x1, R5 ;  /* 0x0000000104057824 */ /* 0x000fc800078e0205 */
[----:B------:R-:W-:-:S07]  /*1c980*/  IMAD.MOV.U32 R13, RZ, RZ, R5 ;  /* 0x000000ffff0d7224 */ /* 0x000fce00078e0005 */
[----:B------:R-:W-:Y:S05]  /*1c990*/  WARPSYNC.COLLECTIVE R15, `(.L_x_2267) ;  /* 0x000000000f087348 */ /* 0x000fea0003c00000 */
[----:B------:R0:W1:Y:S02]  /*1c9a0*/  SHFL.UP P6, R14, R13, R12, R11 ;  /* 0x0400000c0d0e7389 */ /* 0x00006400000c000b */
[----:B01----:R-:W-:Y:S01]  /*1c9b0*/  ENDCOLLECTIVE ;  /* 0x000000000000791b */ /* 0x003fe20003800000 */
.L_x_2267:
[----:B------:R-:W-:Y:S01]  /*1c9c0*/  IMAD.MOV.U32 R12, RZ, RZ, 0x8 ;  /* 0x00000008ff0c7424 */ /* 0x000fe200078e00ff */
[----:B------:R-:W-:-:S05]  /*1c9d0*/  SEL R6, R14, RZ, P3 ;  /* 0x000000ff0e067207 */ /* 0x000fca0001800000 */
[----:B------:R-:W-:-:S04]  /*1c9e0*/  IMAD.IADD R6, R5, 0x1, R6 ;  /* 0x0000000105067824 */ /* 0x000fc800078e0206 */
[----:B------:R-:W-:-:S07]  /*1c9f0*/  IMAD.MOV.U32 R13, RZ, RZ, R6 ;  /* 0x000000ffff0d7224 */ /* 0x000fce00078e0006 */
[----:B------:R-:W-:Y:S05]  /*1ca00*/  WARPSYNC.COLLECTIVE R15, `(.L_x_2268) ;  /* 0x000000000f087348 */ /* 0x000fea0003c00000 */
[----:B------:R0:W1:Y:S02]  /*1ca10*/  SHFL.UP P6, R14, R13, R12, R11 ;  /* 0x0400000c0d0e7389 */ /* 0x00006400000c000b */
[----:B01----:R-:W-:Y:S01]  /*1ca20*/  ENDCOLLECTIVE ;  /* 0x000000000000791b */ /* 0x003fe20003800000 */
.L_x_2268:
[----:B------:R-:W-:Y:S01]  /*1ca30*/  IMAD.MOV.U32 R12, RZ, RZ, 0x10 ;  /* 0x00000010ff0c7424 */ /* 0x000fe200078e00ff */
[----:B------:R-:W-:-:S05]  /*1ca40*/  SEL R3, R14, RZ, P4 ;  /* 0x000000ff0e037207 */ /* 0x000fca0002000000 */
[----:B------:R-:W-:-:S04]  /*1ca50*/  IMAD.IADD R4, R6, 0x1, R3 ;  /* 0x0000000106047824 */ /* 0x000fc800078e0203 */
[----:B------:R-:W-:-:S07]  /*1ca60*/  IMAD.MOV.U32 R13, RZ, RZ, R4 ;  /* 0x000000ffff0d7224 */ /* 0x000fce00078e0004 */
[----:B------:R-:W-:Y:S05]  /*1ca70*/  WARPSYNC.COLLECTIVE R15, `(.L_x_2269) ;  /* 0x000000000f087348 */ /* 0x000fea0003c00000 */
[----:B------:R0:W1:Y:S02]  /*1ca80*/  SHFL.UP P6, R14, R13, R12, R11 ;  /* 0x0400000c0d0e7389 */ /* 0x00006400000c000b */
[----:B01----:R-:W-:Y:S01]  /*1ca90*/  ENDCOLLECTIVE ;  /* 0x000000000000791b */ /* 0x003fe20003800000 */
.L_x_2269:
        /* <DEDUP_REMOVED lines=8> */
.L_x_2270:
[----:B------:R-:W-:Y:S05]  /*1cb20*/  BRA `(.L_x_2271) ;  /* 0xffffffdc00147947 */ /* 0x000fea000383ffff */
.L_x_2191:
[----:B------:R-:W-:Y:S01]  /*1cb30*/  BSSY B0, `(.L_x_2272) ;  /* 0x0000008000007945 */ /* 0x000fe20003800000 */
[----:B-----5:R-:W-:Y:S02]  /*1cb40*/  IMAD.MOV.U32 R13, RZ, RZ, R2 ;  /* 0x000000ffff0d7224 */ /* 0x020fe400078e0002 */
[----:B------:R-:W-:Y:S02]  /*1cb50*/  IMAD.MOV.U32 R12, RZ, RZ, 0x1 ;  /* 0x00000001ff0c7424 */ /* 0x000fe400078e00ff */
[----:B-1----:R-:W-:Y:S02]  /*1cb60*/  IMAD.MOV.U32 R11, RZ, RZ, RZ ;  /* 0x000000ffff0b7224 */ /* 0x002fe400078e00ff */
[----:B------:R-:W-:-:S07]  /*1cb70*/  IMAD.MOV.U32 R15, RZ, RZ, -0x1 ;  /* 0xffffffffff0f7424 */ /* 0x000fce00078e00ff */
[----:B0-2---:R-:W-:Y:S05]  /*1cb80*/  WARPSYNC.COLLECTIVE R15, `(.L_x_2273) ;  /* 0x000000000f087348 */ /* 0x005fea0003c00000 */
[----:B------:R1:W3:Y:S02]  /*1cb90*/  SHFL.UP P6, R14, R13, R12, R11 ;  /* 0x0400000c0d0e7389 */ /* 0x0002e400000c000b */
[----:B0123--:R-:W-:Y:S01]  /*1cba0*/  ENDCOLLECTIVE ;  /* 0x000000000000791b */ /* 0x00ffe20003800000 */
.L_x_2273:
[----:B------:R-:W-:Y:S05]  /*1cbb0*/  BSYNC B0 ;  /* 0x0000000000007941 */ /* 0x000fea0003800000 */
.L_x_2272:
        /* <DEDUP_REMOVED lines=8> */
.L_x_2274:
[----:B------:R-:W-:Y:S01]  /*1cc40*/  IMAD.MOV.U32 R12, RZ, RZ, 0x4 ;  /* 0x00000004ff0c7424 */ /* 0x000fe200078e00ff */
[----:B------:R-:W-:-:S05]  /*1cc50*/  SEL R4, R14, RZ, P2 ;  /* 0x000000ff0e047207 */ /* 0x000fca0001000000 */
[----:B------:R-:W-:-:S04]  /*1cc60*/  IMAD.IADD R4, R13, 0x1, R4 ;  /* 0x000000010d047824 */ /* 0x000fc800078e0204 */
[----:B------:R-:W-:-:S07]  /*1cc70*/  IMAD.MOV.U32 R13, RZ, RZ, R4 ;  /* 0x000000ffff0d7224 */ /* 0x000fce00078e0004 */
[----:B------:R-:W-:Y:S05]  /*1cc80*/  WARPSYNC.COLLECTIVE R15, `(.L_x_2275) ;  /* 0x000000000f087348 */ /* 0x000fea0003c00000 */
[----:B------:R0:W1:Y:S02]  /*1cc90*/  SHFL.UP P6, R14, R13, R12, R11 ;  /* 0x0400000c0d0e7389 */ /* 0x00006400000c000b */
[----:B01----:R-:W-:Y:S01]  /*1cca0*/  ENDCOLLECTIVE ;  /* 0x000000000000791b */ /* 0x003fe20003800000 */
.L_x_2275:
[----:B------:R-:W-:Y:S01]  /*1ccb0*/  IMAD.MOV.U32 R12, RZ, RZ, 0x8 ;  /* 0x00000008ff0c7424 */ /* 0x000fe200078e00ff */
[----:B------:R-:W-:-:S05]  /*1ccc0*/  SEL R5, R14, RZ, P3 ;  /* 0x000000ff0e057207 */ /* 0x000fca0001800000 */
[----:B------:R-:W-:-:S04]  /*1ccd0*/  IMAD.IADD R5, R4, 0x1, R5 ;  /* 0x0000000104057824 */ /* 0x000fc800078e0205 */
[----:B------:R-:W-:-:S07]  /*1cce0*/  IMAD.MOV.U32 R13, RZ, RZ, R5 ;  /* 0x000000ffff0d7224 */ /* 0x000fce00078e0005 */
[----:B------:R-:W-:Y:S05]  /*1ccf0*/  WARPSYNC.COLLECTIVE R15, `(.L_x_2276) ;  /* 0x000000000f087348 */ /* 0x000fea0003c00000 */
[----:B------:R0:W1:Y:S02]  /*1cd00*/  SHFL.UP P6, R14, R13, R12, R11 ;  /* 0x0400000c0d0e7389 */ /* 0x00006400000c000b */
[----:B01----:R-:W-:Y:S01]  /*1cd10*/  ENDCOLLECTIVE ;  /* 0x000000000000791b */ /* 0x003fe20003800000 */
.L_x_2276:
[----:B------:R-:W-:Y:S01]  /*1cd20*/  IMAD.MOV.U32 R12, RZ, RZ, 0x10 ;  /* 0x00000010ff0c7424 */ /* 0x000fe200078e00ff */
[----:B------:R-:W-:-:S05]  /*1cd30*/  SEL R6, R14, RZ, P4 ;  /* 0x000000ff0e067207 */ /* 0x000fca0002000000 */
[----:B------:R-:W-:-:S04]  /*1cd40*/  IMAD.IADD R6, R5, 0x1, R6 ;  /* 0x0000000105067824 */ /* 0x000fc800078e0206 */
[----:B------:R-:W-:-:S07]  /*1cd50*/  IMAD.MOV.U32 R13, RZ, RZ, R6 ;  /* 0x000000ffff0d7224 */ /* 0x000fce00078e0006 */
[----:B------:R-:W-:Y:S05]  /*1cd60*/  WARPSYNC.COLLECTIVE R15, `(.L_x_2277) ;  /* 0x000000000f087348 */ /* 0x000fea0003c00000 */
[----:B------:R0:W1:Y:S02]  /*1cd70*/  SHFL.UP P6, R14, R13, R12, R11 ;  /* 0x0400000c0d0e7389 */ /* 0x00006400000c000b */
[----:B01----:R-:W-:Y:S01]  /*1cd80*/  ENDCOLLECTIVE ;  /* 0x000000000000791b */ /* 0x003fe20003800000 */
.L_x_2277:
        /* <DEDUP_REMOVED lines=8> */
.L_x_2278:
[----:B------:R-:W-:Y:S05]  /*1ce10*/  BRA `(.L_x_2279) ;  /* 0xffffffd800f47947 */ /* 0x000fea000383ffff */
.L_x_2193:
[----:B------:R-:W-:Y:S01]  /*1ce20*/  BSSY B0, `(.L_x_2280) ;  /* 0x0000006000007945 */ /* 0x000fe20003800000 */
[----:B------:R-:W-:Y:S01]  /*1ce30*/  PLOP3.LUT P6, PT, P6, PT, PT, 0x8, 0x0 ;  /* 0x000000000000781c */ /* 0x000fe200037ce170 */
[----:B------:R-:W-:-:S12]  /*1ce40*/  IMAD.MOV.U32 R15, RZ, RZ, -0x1 ;  /* 0xffffffffff0f7424 */ /* 0x000fd800078e00ff */
[----:B01----:R-:W-:Y:S05]  /*1ce50*/  WARPSYNC.COLLECTIVE R15, `(.L_x_2281) ;  /* 0x000000000f087348 */ /* 0x003fea0003c00000 */
[----:B------:R-:W-:Y:S01]  /*1ce60*/  VOTE.ANY R14, PT, P6 ;  /* 0x00000000000e7806 */ /* 0x000fe200030e0100 */
[----:B01----:R-:W-:Y:S06]  /*1ce70*/  ENDCOLLECTIVE ;  /* 0x000000000000791b */ /* 0x003fec0003800000 */
.L_x_2281:
[----:B------:R-:W-:Y:S05]  /*1ce80*/  BSYNC B0 ;  /* 0x0000000000007941 */ /* 0x000fea0003800000 */
.L_x_2280:
        /* <DEDUP_REMOVED lines=9> */
.L_x_2282:
[----:B------:R-:W-:Y:S01]  /*1cf20*/  IMAD.MOV.U32 R17, RZ, RZ, R14 ;  /* 0x000000ffff117224 */ /* 0x000fe200078e000e */
[----:B------:R-:W-:Y:S06]  /*1cf30*/  BRA `(.L_x_2283) ;  /* 0xffffffd800e47947 */ /* 0x000fec000383ffff */
.L_x_2195:
[----:B------:R-:W-:Y:S01]  /*1cf40*/  BSSY B0, `(.L_x_2284) ;  /* 0x0000007000007945 */ /* 0x000fe20003800000 */
[----:B------:R-:W-:Y:S02]  /*1cf50*/  IMAD.MOV.U32 R13, RZ, RZ, R3 ;  /* 0x000000ffff0d7224 */ /* 0x000fe400078e0003 */
[----:B-1----:R-:W-:Y:S02]  /*1cf60*/  IMAD.MOV.U32 R11, RZ, RZ, 0x1f ;  /* 0x0000001fff0b7424 */ /* 0x002fe400078e00ff */
[----:B------:R-:W-:-:S07]  /*1cf70*/  IMAD.MOV.U32 R15, RZ, RZ, -0x1 ;  /* 0xffffffffff0f7424 */ /* 0x000fce00078e00ff */
[----:B0-23--:R-:W-:Y:S05]  /*1cf80*/  WARPSYNC.COLLECTIVE R15, `(.L_x_2285) ;  /* 0x000000000f087348 */ /* 0x00dfea0003c00000 */
[----:B------:R1:W4:Y:S02]  /*1cf90*/  SHFL.IDX P6, R14, R13, R12, R11 ;  /* 0x0000000c0d0e7389 */ /* 0x00032400000c000b */
[----:B01234-:R-:W-:Y:S01]  /*1cfa0*/  ENDCOLLECTIVE ;  /* 0x000000000000791b */ /* 0x01ffe20003800000 */
.L_x_2285:
[----:B------:R-:W-:Y:S05]  /*1cfb0*/  BSYNC B0 ;  /* 0x0000000000007941 */ /* 0x000fea0003800000 */
.L_x_2284:
[----:B------:R-:W-:Y:S01]  /*1cfc0*/  IMAD.MOV.U32 R5, RZ, RZ, R14 ;  /* 0x000000ffff057224 */ /* 0x000fe200078e000e */
[----:B------:R-:W-:Y:S06]  /*1cfd0*/  BRA `(.L_x_2194) ;  /* 0xffffffd800d87947 */ /* 0x000fec000383ffff */
.L_x_2199:
[----:B0-----:R0:W1:Y:S02]  /*1cfe0*/  SYNCS.PHASECHK.TRANS64.TRYWAIT P0, [R9+URZ+0x19c20], R0 ;  /* 0x019c2000090075a7 */ /* 0x001064000800017f */
[----:B-1----:R-:W-:Y:S05]  /*1cff0*/  @!P0 NANOSLEEP.SYNCS 0x989680 ;  /* 0x009896800000895d */ /* 0x002fea0003900000 */
[----:B------:R-:W1:Y:S02]  /*1d000*/  @!P0 SYNCS.PHASECHK.TRANS64 P0, [R9+URZ+0x19c20], R0 ;  /* 0x019c2000090085a7 */ /* 0x000e64000800007f */
[----:B-1----:R-:W-:Y:S05]  /*1d010*/  @!P0 BRA `(.L_x_2199) ;  /* 0xfffffffc00f08947 */ /* 0x002fea000383ffff */
[----:B------:R-:W-:Y:S05]  /*1d020*/  BRA `(.L_x_2286) ;  /* 0xffffffe000507947 */ /* 0x000fea000383ffff */
.L_x_2200:
        /* <DEDUP_REMOVED lines=8> */
[----:B0-2-4-:R-:W-:Y:S05]  /*1d0b0*/  WARPSYNC.COLLECTIVE R15, `(.L_x_2288) ;  /* 0x000000000f087348 */ /* 0x015fea0003c00000 */
[----:B------:R1:W3:Y:S02]  /*1d0c0*/  SHFL.IDX P6, R14, R13, R12, R11 ;  /* 0x0000000c0d0e7389 */ /* 0x0002e400000c000b */
[----:B01234-:R-:W-:Y:S01]  /*1d0d0*/  ENDCOLLECTIVE ;  /* 0x000000000000791b */ /* 0x01ffe20003800000 */
.L_x_2288:
[----:B------:R-:W-:Y:S05]  /*1d0e0*/  BSYNC B0 ;  /* 0x0000000000007941 */ /* 0x000fea0003800000 */
.L_x_2287:
[----:B------:R-:W-:Y:S05]  /*1d0f0*/  BRA `(.L_x_2289) ;  /* 0xffffffe000387947 */ /* 0x000fea000383ffff */
.L_x_2201:
[----:B------:R-:W-:Y:S01]  /*1d100*/  BSSY B0, `(.L_x_2290) ;  /* 0x0000006000007945 */ /* 0x000fe20003800000 */
[----:B------:R-:W-:-:S07]  /*1d110*/  IMAD.MOV.U32 R15, RZ, RZ, -0x1 ;  /* 0xffffffffff0f7424 */ /* 0x000fce00078e00ff */
[----:B0-2-4-:R-:W-:Y:S05]  /*1d120*/  WARPSYNC.COLLECTIVE R15, `(.L_x_2291) ;  /* 0x000000000f0c7348 */ /* 0x015fea0003c00000 */
[----:B------:R-:W-:Y:S02]  /*1d130*/  ELECT P6, UR62, PT ;  /* 0x00000000003e782f */ /* 0x000fe400038c0000 */
[----:B------:R-:W-:Y:S01]  /*1d140*/  MOV R14, UR62 ;  /* 0x0000003e000e7c02 */ /* 0x000fe20008000f00 */
[----:B0-2-4-:R-:W-:Y:S10]  /*1d150*/  ENDCOLLECTIVE ;  /* 0x000000000000791b */ /* 0x015ff40003800000 */
.L_x_2291:
[----:B------:R-:W-:Y:S05]  /*1d160*/  BSYNC B0 ;  /* 0x0000000000007941 */ /* 0x000fea0003800000 */
.L_x_2290:
[----:B------:R-:W-:Y:S05]  /*1d170*/  BRA `(.L_x_2292) ;  /* 0xffffffe0002c7947 */ /* 0x000fea000383ffff */
.L_x_2203:
[----:B0-----:R0:W1:Y:S02]  /*1d180*/  SYNCS.PHASECHK.TRANS64.TRYWAIT P1, [R7+URZ], R2 ;  /* 0x00000002070075a7 */ /* 0x001064000802017f */
[----:B-1----:R-:W-:Y:S05]  /*1d190*/  @!P1 NANOSLEEP.SYNCS 0x989680 ;  /* 0x009896800000995d */ /* 0x002fea0003900000 */
[----:B------:R-:W1:Y:S02]  /*1d1a0*/  @!P1 SYNCS.PHASECHK.TRANS64 P1, [R7+URZ], R2 ;  /* 0x00000002070095a7 */ /* 0x000e64000802007f */
[----:B-1----:R-:W-:Y:S05]  /*1d1b0*/  @!P1 BRA `(.L_x_2203) ;  /* 0xfffffffc00f09947 */ /* 0x002fea000383ffff */
[----:B------:R-:W-:Y:S05]  /*1d1c0*/  BRA `(.L_x_2293) ;  /* 0xffffffe000607947 */ /* 0x000fea000383ffff */
.L_x_2204:
[----:B-1----:R1:W3:Y:S02]  /*1d1d0*/  SYNCS.PHASECHK.TRANS64.TRYWAIT P1, [R3+URZ], R0 ;  /* 0x00000000030075a7 */ /* 0x0022e4000802017f */
[----:B---3--:R-:W-:Y:S05]  /*1d1e0*/  @!P1 NANOSLEEP.SYNCS 0x989680 ;  /* 0x009896800000995d */ /* 0x008fea0003900000 */
[----:B------:R-:W3:Y:S02]  /*1d1f0*/  @!P1 SYNCS.PHASECHK.TRANS64 P1, [R3+URZ], R0 ;  /* 0x00000000030095a7 */ /* 0x000ee4000802007f */
[----:B---3--:R-:W-:Y:S05]  /*1d200*/  @!P1 BRA `(.L_x_2204) ;  /* 0xfffffffc00f09947 */ /* 0x008fea000383ffff */
[----:B------:R-:W-:Y:S05]  /*1d210*/  BRA `(.L_x_2294) ;  /* 0xffffffe000547947 */ /* 0x000fea000383ffff */
.L_x_2206:
[----:B-1----:R1:W3:Y:S02]  /*1d220*/  SYNCS.PHASECHK.TRANS64.TRYWAIT P1, [R3+URZ+0x19c60], R2 ;  /* 0x019c6002030075a7 */ /* 0x0022e4000802017f */
[----:B---3--:R-:W-:Y:S05]  /*1d230*/  @!P1 NANOSLEEP.SYNCS 0x989680 ;  /* 0x009896800000995d */ /* 0x008fea0003900000 */
[----:B------:R-:W3:Y:S02]  /*1d240*/  @!P1 SYNCS.PHASECHK.TRANS64 P1, [R3+URZ+0x19c60], R2 ;  /* 0x019c6002030095a7 */ /* 0x000ee4000802007f */
[----:B---3--:R-:W-:Y:S05]  /*1d250*/  @!P1 BRA `(.L_x_2206) ;  /* 0xfffffffc00f09947 */ /* 0x008fea000383ffff */
[----:B------:R-:W-:Y:S05]  /*1d260*/  BRA `(.L_x_2295) ;  /* 0xffffffe000547947 */ /* 0x000fea000383ffff */
.L_x_2208:
[----:B---3--:R3:W0:Y:S02]  /*1d270*/  SYNCS.PHASECHK.TRANS64.TRYWAIT P1, [R5+URZ+0x19c60], R0 ;  /* 0x019c6000050075a7 */ /* 0x008624000802017f */
[----:B0-----:R-:W-:Y:S05]  /*1d280*/  @!P1 NANOSLEEP.SYNCS 0x989680 ;  /* 0x009896800000995d */ /* 0x001fea0003900000 */
[----:B------:R-:W0:Y:S02]  /*1d290*/  @!P1 SYNCS.PHASECHK.TRANS64 P1, [R5+URZ+0x19c60], R0 ;  /* 0x019c6000050095a7 */ /* 0x000e24000802007f */
[----:B0-----:R-:W-:Y:S05]  /*1d2a0*/  @!P1 BRA `(.L_x_2208) ;  /* 0xfffffffc00f09947 */ /* 0x001fea000383ffff */
[----:B------:R-:W-:Y:S05]  /*1d2b0*/  BRA `(.L_x_2296) ;  /* 0xffffffe000547947 */ /* 0x000fea000383ffff */
.L_x_2210:
[----:B------:R0:W0:Y:S02]  /*1d2c0*/  SYNCS.PHASECHK.TRANS64.TRYWAIT P0, [R3+URZ+0x19c80], R2 ;  /* 0x019c8002030075a7 */ /* 0x000024000800017f */
[----:B0-----:R-:W-:Y:S05]  /*1d2d0*/  @!P0 NANOSLEEP.SYNCS 0x989680 ;  /* 0x009896800000895d */ /* 0x001fea0003900000 */
[----:B------:R-:W0:Y:S02]  /*1d2e0*/  @!P0 SYNCS.PHASECHK.TRANS64 P0, [R3+URZ+0x19c80], R2 ;  /* 0x019c8002030085a7 */ /* 0x000e24000800007f */
[----:B0-----:R-:W-:Y:S05]  /*1d2f0*/  @!P0 BRA `(.L_x_2210) ;  /* 0xfffffffc00f08947 */ /* 0x001fea000383ffff */
[----:B------:R-:W-:Y:S05]  /*1d300*/  BRA `(.L_x_2211) ;  /* 0xffffffe000507947 */ /* 0x000fea000383ffff */
.L_x_2297:
        /* <DEDUP_REMOVED lines=15> */
.L_x_2306:


//--------------------- .nv.global.init           --------------------------
	.section	.nv.global.init,"aw",@progbits
	.align	4
.nv.global.init:
	.type		_ZZN5flash28permute_output_fp8_VcolmajorIN4cute6TensorINS1_11ArrayEngineIN7cutlass10bfloat16_tELm48EEENS1_6LayoutINS1_5tupleIJNS8_IJNS1_1CILi2EEESA_NS9_ILi12EEEEEENS9_ILi1EEESD_EEENS8_IJNS8_IJSD_SA_NS9_ILi4EEEEEENS9_ILi0EEESH_EEEEEEEEEvRT_E9upper_map,@object
	.size		_ZZN5flash28permute_output_fp8_VcolmajorIN4cute6TensorINS1_11ArrayEngineIN7cutlass10bfloat16_tELm48EEENS1_6LayoutINS1_5tupleIJNS8_IJNS1_1CILi2EEESA_NS9_ILi12EEEEEENS9_ILi1EEESD_EEENS8_IJNS8_IJSD_SA_NS9_ILi4EEEEEENS9_ILi0EEESH_EEEEEEEEEvRT_E9upper_map,($str$23 - _ZZN5flash28permute_output_fp8_VcolmajorIN4cute6TensorINS1_11ArrayEngineIN7cutlass10bfloat16_tELm48EEENS1_6LayoutINS1_5tupleIJNS8_IJNS1_1CILi2EEESA_NS9_ILi12EEEEEENS9_ILi1EEESD_EEENS8_IJNS8_IJSD_SA_NS9_ILi4EEEEEENS9_ILi0EEESH_EEEEEEEEEvRT_E9upper_map)
_ZZN5flash28permute_output_fp8_VcolmajorIN4cute6TensorINS1_11ArrayEngineIN7cutlass10bfloat16_tELm48EEENS1_6LayoutINS1_5tupleIJNS8_IJNS1_1CILi2EEESA_NS9_ILi12EEEEEENS9_ILi1EEESD_EEENS8_IJNS8_IJSD_SA_NS9_ILi4EEEEEENS9_ILi0EEESH_EEEEEEEEEvRT_E9upper_map:
        /*0000*/ 	.byte	0x00, 0x00, 0x00, 0x00, 0x02, 0x00, 0x00, 0x00, 0x03, 0x00, 0x00, 0x00, 0x01, 0x00, 0x00, 0x00
	.type		$str$23,@object
	.size		$str$23,($str$24 - $str$23)
$str$23:
        /*0010*/ 	.byte	0x28, 0x61, 0x64, 0x64, 0x72, 0x65, 0x73, 0x73, 0x20, 0x26, 0x20, 0x6d, 0x61, 0x73, 0x6b, 0x29
        /*0020*/ 	.byte	0x20, 0x3d, 0x3d, 0x20, 0x30, 0x00
	.type		$str$24,@object
	.size		$str$24,(__unnamed_5 - $str$24)
$str$24:
        /*0026*/ 	.byte	0x2f, 0x74, 0x6d, 0x70, 0x2f, 0x6f, 0x73, 0x73, 0x5f, 0x6b, 0x65, 0x72, 0x6e, 0x65, 0x6c, 0x73
        /*0036*/ 	.byte	0x5f, 0x73, 0x72, 0x63, 0x2f, 0x66, 0x6c, 0x61, 0x73, 0x68, 0x5f, 0x61, 0x74, 0x74, 0x65, 0x6e
        /*0046*/ 	.byte	0x74, 0x69, 0x6f, 0x6e, 0x2f, 0x63, 0x73, 0x72, 0x63, 0x2f, 0x63, 0x75, 0x74, 0x6c, 0x61, 0x73
        /*0056*/ 	.byte	0x73, 0x2f, 0x69, 0x6e, 0x63, 0x6c, 0x75, 0x64, 0x65, 0x2f, 0x63, 0x75, 0x74, 0x65, 0x2f, 0x70
        /*0066*/ 	.byte	0x6f, 0x69, 0x6e, 0x74, 0x65, 0x72, 0x5f, 0x66, 0x6c, 0x61, 0x67, 0x67, 0x65, 0x64, 0x2e, 0x68
        /*0076*/ 	.byte	0x70, 0x70, 0x00
	.type		__unnamed_5,@object
	.size		__unnamed_5,(__unnamed_6 - __unnamed_5)
__unnamed_5:
        /* <DEDUP_REMOVED lines=24> */
        /*01f9*/ 	.byte	0x3e, 0x3e, 0x20, 0x26, 0x5d, 0x00
	.type		__unnamed_6,@object
	.size		__unnamed_6,(__unnamed_3 - __unnamed_6)
__unnamed_6:
        /* <DEDUP_REMOVED lines=25> */
	.type		__unnamed_3,@object
	.size		__unnamed_3,(__unnamed_4 - __unnamed_3)
__unnamed_3:
        /* <DEDUP_REMOVED lines=29> */
        /*0555*/ 	.byte	0x5d, 0x00
	.type		__unnamed_4,@object
	.size		__unnamed_4,(__unnamed_2 - __unnamed_4)
__unnamed_4:
        /* <DEDUP_REMOVED lines=30> */
	.type		__unnamed_2,@object
	.size		__unnamed_2,(__unnamed_1 - __unnamed_2)
__unnamed_2:
        /* <DEDUP_REMOVED lines=30> */
	.type		__unnamed_1,@object
	.size		__unnamed_1,(.L_0 - __unnamed_1)
__unnamed_1:
        /* <DEDUP_REMOVED lines=30> */
.L_0:


//--------------------- .nv.shared._ZN7cutlass13device_kernelIN5flash11enable_sm90INS1_16FlashAttnFwdSm90INS1_25CollectiveMainloopFwdSm90ILi2EN4cute5tupleIJNS5_1CILi1EEES8_S8_EEENS6_IJNS7_ILi192EEENS7_ILi128EEENS7_ILi96EEEEEELi96ENS_12float_e4m3_tEfNS_4arch4Sm90ELb0ELb0ELb0ELb0ELb0ELb0ELb0ELb1ELb1ELb1ELb0ELb0EEENS1_21CollectiveEpilogueFwdINS6_IJSA_SC_SB_EEES9_NS_10bfloat16_tESG_Li384ELb0ELb1ELb0ELb1EEENS1_29StaticPersistentTileSchedulerILb0EEEEEEEEEvNT_6ParamsE --------------------------
	.section	.nv.shared._ZN7cutlass13device_kernelIN5flash11enable_sm90INS1_16FlashAttnFwdSm90INS1_25CollectiveMainloopFwdSm90ILi2EN4cute5tupleIJNS5_1CILi1EEES8_S8_EEENS6_IJNS7_ILi192EEENS7_ILi128EEENS7_ILi96EEEEEELi96ENS_12float_e4m3_tEfNS_4arch4Sm90ELb0ELb0ELb0ELb0ELb0ELb0ELb0ELb1ELb1ELb1ELb0ELb0EEENS1_21CollectiveEpilogueFwdINS6_IJSA_SC_SB_EEES9_NS_10bfloat16_tESG_Li384ELb0ELb1ELb0ELb1EEENS1_29StaticPersistentTileSchedulerILb0EEEEEEEEEvNT_6ParamsE,"aw",@nobits
	.sectionflags	@""
	.align	16
	.zero		1024


//--------------------- .nv.shared.reserved.0     --------------------------
	.section	.nv.shared.reserved.0,"aw",@nobits
	.weak		__nv_reservedSMEM_offset_0_alias
	.size		__nv_reservedSMEM_offset_0_alias, 0, 0
	.other		__nv_reservedSMEM_offset_0_alias,@"STO_CUDA_RESERVED_SHARED STV_DEFAULT"
__nv_reservedSMEM_offset_0_alias:
	.zero		0


//--------------------- .nv.global                --------------------------
	.section	.nv.global,"aw",@nobits
.nv.global:
	.type		_ZN73_INTERNAL_5818987b_37_flash_fwd_hdim96_e4m3_packgqa_sm90_cu_ea41c527_43034cute1_E,@object
	.size		_ZN73_INTERNAL_5818987b_37_flash_fwd_hdim96_e4m3_packgqa_sm90_cu_ea41c527_43034cute1_E,(_ZN73_INTERNAL_5818987b_37_flash_fwd_hdim96_e4m3_packgqa_sm90_cu_ea41c527_43034cuda3std3__45__cpo6cbeginE - _ZN73_INTERNAL_5818987b_37_flash_fwd_hdim96_e4m3_packgqa_sm90_cu_ea41c527_43034cute1_E)
_ZN73_INTERNAL_5818987b_37_flash_fwd_hdim96_e4m3_packgqa_sm90_cu_ea41c527_43034cute1_E:
	.zero		1
	.type		_ZN73_INTERNAL_5818987b_37_flash_fwd_hdim96_e4m3_packgqa_sm90_cu_ea41c527_43034cuda3std3__45__cpo6cbeginE,@object
	.size		_ZN73_INTERNAL_5818987b_37_flash_fwd_hdim96_e4m3_packgqa_sm90_cu_ea41c527_43034cuda3std3__45__cpo6cbeginE,(_ZN73_INTERNAL_5818987b_37_flash_fwd_hdim96_e4m3_packgqa_sm90_cu_ea41c527_43034cuda3std3__48in_placeE - _ZN73_INTERNAL_5818987b_37_flash_fwd_hdim96_e4m3_packgqa_sm90_cu_ea41c527_43034cuda3std3__45__cpo6cbeginE)
_ZN73_INTERNAL_5818987b_37_flash_fwd_hdim96_e4m3_packgqa_sm90_cu_ea41c527_43034cuda3std3__45__cpo6cbeginE:
	.zero		1
	.type		_ZN73_INTERNAL_5818987b_37_flash_fwd_hdim96_e4m3_packgqa_sm90_cu_ea41c527_43034cuda3std3__48in_placeE,@object
	.size		_ZN73_INTERNAL_5818987b_37_flash_fwd_hdim96_e4m3_packgqa_sm90_cu_ea41c527_43034cuda3std3__48in_placeE,(_ZN73_INTERNAL_5818987b_37_flash_fwd_hdim96_e4m3_packgqa_sm90_cu_ea41c527_43034cuda3std6ranges3__45__cpo9iter_moveE - _ZN73_INTERNAL_5818987b_37_flash_fwd_hdim96_e4m3_packgqa_sm90_cu_ea41c527_43034cuda3std3__48in_placeE)
_ZN73_INTERNAL_5818987b_37_flash_fwd_hdim96_e4m3_packgqa_sm90_cu_ea41c527_43034cuda3std3__48in_placeE:
	.zero		1
	.type		_ZN73_INTERNAL_5818987b_37_flash_fwd_hdim96_e4m3_packgqa_sm90_cu_ea41c527_43034cuda3std6ranges3__45__cpo9iter_moveE,@object
	.size		_ZN73_INTERNAL_5818987b_37_flash_fwd_hdim96_e4m3_packgqa_sm90_cu_ea41c527_43034cuda3std6ranges3__45__cpo9iter_moveE,(_ZN73_INTERNAL_5818987b_37_flash_fwd_hdim96_e4m3_packgqa_sm90_cu_ea41c527_43034cuda3std3__45__cpo5beginE - _ZN73_INTERNAL_5818987b_37_flash_fwd_hdim96_e4m3_packgqa_sm90_cu_ea41c527_43034cuda3std6ranges3__45__cpo9iter_moveE)
_ZN73_INTERNAL_5818987b_37_flash_fwd_hdim96_e4m3_packgqa_sm90_cu_ea41c527_43034cuda3std6ranges3__45__cpo9iter_moveE:
	.zero		1
	.type		_ZN73_INTERNAL_5818987b_37_flash_fwd_hdim96_e4m3_packgqa_sm90_cu_ea41c527_43034cuda3std3__45__cpo5beginE,@object
	.size		_ZN73_INTERNAL_5818987b_37_flash_fwd_hdim96_e4m3_packgqa_sm90_cu_ea41c527_43034cuda3std3__45__cpo5beginE,(_ZN73_INTERNAL_5818987b_37_flash_fwd_hdim96_e4m3_packgqa_sm90_cu_ea41c527_43034cuda3std3__475_GLOBAL__N__5818987b_37_flash_fwd_hdim96_e4m3_packgqa_sm90_cu_ea41c527_43036ignoreE - _ZN73_INTERNAL_5818987b_37_flash_fwd_hdim96_e4m3_packgqa_sm90_cu_ea41c527_43034cuda3std3__45__cpo5beginE)
_ZN73_INTERNAL_5818987b_37_flash_fwd_hdim96_e4m3_packgqa_sm90_cu_ea41c527_43034cuda3std3__45__cpo5beginE:
	.zero		1
	.type		_ZN73_INTERNAL_5818987b_37_flash_fwd_hdim96_e4m3_packgqa_sm90_cu_ea41c527_43034cuda3std3__475_GLOBAL__N__5818987b_37_flash_fwd_hdim96_e4m3_packgqa_sm90_cu_ea41c527_43036ignoreE,@object
	.size		_ZN73_INTERNAL_5818987b_37_flash_fwd_hdim96_e4m3_packgqa_sm90_cu_ea41c527_43034cuda3std3__475_GLOBAL__N__5818987b_37_flash_fwd_hdim96_e4m3_packgqa_sm90_cu_ea41c527_43036ignoreE,(_ZN73_INTERNAL_5818987b_37_flash_fwd_hdim96_e4m3_packgqa_sm90_cu_ea41c527_43034cute7productE - _ZN73_INTERNAL_5818987b_37_flash_fwd_hdim96_e4m3_packgqa_sm90_cu_ea41c527_43034cuda3std3__475_GLOBAL__N__5818987b_37_flash_fwd_hdim96_e4m3_packgqa_sm90_cu_ea41c527_43036ignoreE)
_ZN73_INTERNAL_5818987b_37_flash_fwd_hdim96_e4m3_packgqa_sm90_cu_ea41c527_43034cuda3std3__475_GLOBAL__N__5818987b_37_flash_fwd_hdim96_e4m3_packgqa_sm90_cu_ea41c527_43036ignoreE:
	.zero		1
	.type		_ZN73_INTERNAL_5818987b_37_flash_fwd_hdim96_e4m3_packgqa_sm90_cu_ea41c527_43034cute7productE,@object
	.size		_ZN73_INTERNAL_5818987b_37_flash_fwd_hdim96_e4m3_packgqa_sm90_cu_ea41c527_43034cute7productE,(_ZN73_INTERNAL_5818987b_37_flash_fwd_hdim96_e4m3_packgqa_sm90_cu_ea41c527_43034cuda3std3__45__cpo3endE - _ZN73_INTERNAL_5818987b_37_flash_fwd_hdim96_e4m3_packgqa_sm90_cu_ea41c527_43034cute7productE)
_ZN73_INTERNAL_5818987b_37_flash_fwd_hdim96_e4m3_packgqa_sm90_cu_ea41c527_43034cute7productE:
	.zero		1
	.type		_ZN73_INTERNAL_5818987b_37_flash_fwd_hdim96_e4m3_packgqa_sm90_cu_ea41c527_43034cuda3std3__45__cpo3endE,@object
	.size		_ZN73_INTERNAL_5818987b_37_flash_fwd_hdim96_e4m3_packgqa_sm90_cu_ea41c527_43034cuda3std3__45__cpo3endE,(_ZN73_INTERNAL_5818987b_37_flash_fwd_hdim96_e4m3_packgqa_sm90_cu_ea41c527_43034cuda3std3__419piecewise_constructE - _ZN73_INTERNAL_5818987b_37_flash_fwd_hdim96_e4m3_packgqa_sm90_cu_ea41c527_43034cuda3std3__45__cpo3endE)
_ZN73_INTERNAL_5818987b_37_flash_fwd_hdim96_e4m3_packgqa_sm90_cu_ea41c527_43034cuda3std3__45__cpo3endE:
	.zero		1
	.type		_ZN73_INTERNAL_5818987b_37_flash_fwd_hdim96_e4m3_packgqa_sm90_cu_ea41c527_43034cuda3std3__419piecewise_constructE,@object
	.size		_ZN73_INTERNAL_5818987b_37_flash_fwd_hdim96_e4m3_packgqa_sm90_cu_ea41c527_43034cuda3std3__419piecewise_constructE,(_ZN73_INTERNAL_5818987b_37_flash_fwd_hdim96_e4m3_packgqa_sm90_cu_ea41c527_43034cuda3std3__45__cpo4cendE - _ZN73_INTERNAL_5818987b_37_flash_fwd_hdim96_e4m3_packgqa_sm90_cu_ea41c527_43034cuda3std3__419piecewise_constructE)
_ZN73_INTERNAL_5818987b_37_flash_fwd_hdim96_e4m3_packgqa_sm90_cu_ea41c527_43034cuda3std3__419piecewise_constructE:
	.zero		1
	.type		_ZN73_INTERNAL_5818987b_37_flash_fwd_hdim96_e4m3_packgqa_sm90_cu_ea41c527_43034cuda3std3__45__cpo4cendE,@object
	.size		_ZN73_INTERNAL_5818987b_37_flash_fwd_hdim96_e4m3_packgqa_sm90_cu_ea41c527_43034cuda3std3__45__cpo4cendE,(_ZN73_INTERNAL_5818987b_37_flash_fwd_hdim96_e4m3_packgqa_sm90_cu_ea41c527_43034cuda3std6ranges3__45__cpo4swapE - _ZN73_INTERNAL_5818987b_37_flash_fwd_hdim96_e4m3_packgqa_sm90_cu_ea41c527_43034cuda3std3__45__cpo4cendE)
_ZN73_INTERNAL_5818987b_37_flash_fwd_hdim96_e4m3_packgqa_sm90_cu_ea41c527_43034cuda3std3__45__cpo4cendE:
	.zero		1
	.type		_ZN73_INTERNAL_5818987b_37_flash_fwd_hdim96_e4m3_packgqa_sm90_cu_ea41c527_43034cuda3std6ranges3__45__cpo4swapE,@object
	.size		_ZN73_INTERNAL_5818987b_37_flash_fwd_hdim96_e4m3_packgqa_sm90_cu_ea41c527_43034cuda3std6ranges3__45__cpo4swapE,(.L_14 - _ZN73_INTERNAL_5818987b_37_flash_fwd_hdim96_e4m3_packgqa_sm90_cu_ea41c527_43034cuda3std6ranges3__45__cpo4swapE)
_ZN73_INTERNAL_5818987b_37_flash_fwd_hdim96_e4m3_packgqa_sm90_cu_ea41c527_43034cuda3std6ranges3__45__cpo4swapE:
	.zero		1
.L_14:


//--------------------- .nv.shared._ZN7cutlass13device_kernelIN5flash11enable_sm90INS1_16FlashAttnFwdSm90INS1_25CollectiveMainloopFwdSm90ILi2EN4cute5tupleIJNS5_1CILi1EEES8_S8_EEENS6_IJNS7_ILi192EEENS7_ILi128EEENS7_ILi96EEEEEELi96ENS_12float_e4m3_tEfNS_4arch4Sm90ELb0ELb0ELb0ELb1ELb0ELb0ELb0ELb1ELb1ELb1ELb0ELb0EEENS1_21CollectiveEpilogueFwdINS6_IJSA_SC_SB_EEES9_NS_10bfloat16_tESG_Li384ELb1ELb1ELb0ELb1EEENS1_36VarlenDynamicPersistentTileSchedulerILi192ELi128ELi384ELi128ELb0ELb1ELb1ELb0ELb1ELb1EEEEEEEEEvNT_6ParamsE --------------------------
	.section	.nv.shared._ZN7cutlass13device_kernelIN5flash11enable_sm90INS1_16FlashAttnFwdSm90INS1_25CollectiveMainloopFwdSm90ILi2EN4cute5tupleIJNS5_1CILi1EEES8_S8_EEENS6_IJNS7_ILi192EEENS7_ILi128EEENS7_ILi96EEEEEELi96ENS_12float_e4m3_tEfNS_4arch4Sm90ELb0ELb0ELb0ELb1ELb0ELb0ELb0ELb1ELb1ELb1ELb0ELb0EEENS1_21CollectiveEpilogueFwdINS6_IJSA_SC_SB_EEES9_NS_10bfloat16_tESG_Li384ELb1ELb1ELb0ELb1EEENS1_36VarlenDynamicPersistentTileSchedulerILi192ELi128ELi384ELi128ELb0ELb1ELb1ELb0ELb1ELb1EEEEEEEEEvNT_6ParamsE,"aw",@nobits
	.sectionflags	@""
	.align	16
	.zero		1024


//--------------------- .nv.shared._ZN7cutlass13device_kernelIN5flash11enable_sm90INS1_16FlashAttnFwdSm90INS1_25CollectiveMainloopFwdSm90ILi2EN4cute5tupleIJNS5_1CILi1EEES8_S8_EEENS6_IJNS7_ILi192EEENS7_ILi128EEENS7_ILi96EEEEEELi96ENS_12float_e4m3_tEfNS_4arch4Sm90ELb0ELb0ELb0ELb1ELb0ELb1ELb0ELb1ELb1ELb1ELb0ELb0EEENS1_21CollectiveEpilogueFwdINS6_IJSA_SC_SB_EEES9_NS_10bfloat16_tESG_Li384ELb1ELb1ELb0ELb1EEENS1_36VarlenDynamicPersistentTileSchedulerILi192ELi128ELi384ELi128ELb0ELb1ELb1ELb0ELb1ELb1EEEEEEEEEvNT_6ParamsE --------------------------
	.section	.nv.shared._ZN7cutlass13device_kernelIN5flash11enable_sm90INS1_16FlashAttnFwdSm90INS1_25CollectiveMainloopFwdSm90ILi2EN4cute5tupleIJNS5_1CILi1EEES8_S8_EEENS6_IJNS7_ILi192EEENS7_ILi128EEENS7_ILi96EEEEEELi96ENS_12float_e4m3_tEfNS_4arch4Sm90ELb0ELb0ELb0ELb1ELb0ELb1ELb0ELb1ELb1ELb1ELb0ELb0EEENS1_21CollectiveEpilogueFwdINS6_IJSA_SC_SB_EEES9_NS_10bfloat16_tESG_Li384ELb1ELb1ELb0ELb1EEENS1_36VarlenDynamicPersistentTileSchedulerILi192ELi128ELi384ELi128ELb0ELb1ELb1ELb0ELb1ELb1EEEEEEEEEvNT_6ParamsE,"aw",@nobits
	.sectionflags	@""
	.align	16
	.zero		1024


//--------------------- .nv.shared._ZN7cutlass13device_kernelIN5flash11enable_sm90INS1_16FlashAttnFwdSm90INS1_25CollectiveMainloopFwdSm90ILi2EN4cute5tupleIJNS5_1CILi1EEES8_S8_EEENS6_IJNS7_ILi192EEENS7_ILi128EEENS7_ILi96EEEEEELi96ENS_12float_e4m3_tEfNS_4arch4Sm90ELb0ELb1ELb0ELb0ELb0ELb0ELb0ELb1ELb1ELb1ELb0ELb0EEENS1_21CollectiveEpilogueFwdINS6_IJSA_SC_SB_EEES9_NS_10bfloat16_tESG_Li384ELb0ELb1ELb0ELb1EEENS1_30DynamicPersistentTileSchedulerILi384ELi128ELb0ELb1ELb1EEEEEEEEEvNT_6ParamsE --------------------------
	.section	.nv.shared._ZN7cutlass13device_kernelIN5flash11enable_sm90INS1_16FlashAttnFwdSm90INS1_25CollectiveMainloopFwdSm90ILi2EN4cute5tupleIJNS5_1CILi1EEES8_S8_EEENS6_IJNS7_ILi192EEENS7_ILi128EEENS7_ILi96EEEEEELi96ENS_12float_e4m3_tEfNS_4arch4Sm90ELb0ELb1ELb0ELb0ELb0ELb0ELb0ELb1ELb1ELb1ELb0ELb0EEENS1_21CollectiveEpilogueFwdINS6_IJSA_SC_SB_EEES9_NS_10bfloat16_tESG_Li384ELb0ELb1ELb0ELb1EEENS1_30DynamicPersistentTileSchedulerILi384ELi128ELb0ELb1ELb1EEEEEEEEEvNT_6ParamsE,"aw",@nobits
	.sectionflags	@""
	.align	16
	.zero		1024


//--------------------- .nv.shared._ZN7cutlass13device_kernelIN5flash11enable_sm90INS1_16FlashAttnFwdSm90INS1_25CollectiveMainloopFwdSm90ILi2EN4cute5tupleIJNS5_1CILi1EEES8_S8_EEENS6_IJNS7_ILi192EEENS7_ILi128EEENS7_ILi96EEEEEELi96ENS_12float_e4m3_tEfNS_4arch4Sm90ELb0ELb1ELb0ELb1ELb0ELb0ELb0ELb1ELb1ELb1ELb0ELb0EEENS1_21CollectiveEpilogueFwdINS6_IJSA_SC_SB_EEES9_NS_10bfloat16_tESG_Li384ELb1ELb1ELb0ELb1EEENS1_36VarlenDynamicPersistentTileSchedulerILi192ELi128ELi384ELi128ELb0ELb1ELb1ELb1ELb0ELb1EEEEEEEEEvNT_6ParamsE --------------------------
	.section	.nv.shared._ZN7cutlass13device_kernelIN5flash11enable_sm90INS1_16FlashAttnFwdSm90INS1_25CollectiveMainloopFwdSm90ILi2EN4cute5tupleIJNS5_1CILi1EEES8_S8_EEENS6_IJNS7_ILi192EEENS7_ILi128EEENS7_ILi96EEEEEELi96ENS_12float_e4m3_tEfNS_4arch4Sm90ELb0ELb1ELb0ELb1ELb0ELb0ELb0ELb1ELb1ELb1ELb0ELb0EEENS1_21CollectiveEpilogueFwdINS6_IJSA_SC_SB_EEES9_NS_10bfloat16_tESG_Li384ELb1ELb1ELb0ELb1EEENS1_36VarlenDynamicPersistentTileSchedulerILi192ELi128ELi384ELi128ELb0ELb1ELb1ELb1ELb0ELb1EEEEEEEEEvNT_6ParamsE,"aw",@nobits
	.sectionflags	@""
	.align	16
	.zero		1024


//--------------------- .nv.shared._ZN7cutlass13device_kernelIN5flash11enable_sm90INS1_16FlashAttnFwdSm90INS1_25CollectiveMainloopFwdSm90ILi2EN4cute5tupleIJNS5_1CILi1EEES8_S8_EEENS6_IJNS7_ILi192EEENS7_ILi128EEENS7_ILi96EEEEEELi96ENS_12float_e4m3_tEfNS_4arch4Sm90ELb0ELb1ELb0ELb1ELb0ELb1ELb0ELb1ELb1ELb1ELb0ELb0EEENS1_21CollectiveEpilogueFwdINS6_IJSA_SC_SB_EEES9_NS_10bfloat16_tESG_Li384ELb1ELb1ELb0ELb1EEENS1_36VarlenDynamicPersistentTileSchedulerILi192ELi128ELi384ELi128ELb0ELb1ELb1ELb1ELb0ELb1EEEEEEEEEvNT_6ParamsE --------------------------
	.section	.nv.shared._ZN7cutlass13device_kernelIN5flash11enable_sm90INS1_16FlashAttnFwdSm90INS1_25CollectiveMainloopFwdSm90ILi2EN4cute5tupleIJNS5_1CILi1EEES8_S8_EEENS6_IJNS7_ILi192EEENS7_ILi128EEENS7_ILi96EEEEEELi96ENS_12float_e4m3_tEfNS_4arch4Sm90ELb0ELb1ELb0ELb1ELb0ELb1ELb0ELb1ELb1ELb1ELb0ELb0EEENS1_21CollectiveEpilogueFwdINS6_IJSA_SC_SB_EEES9_NS_10bfloat16_tESG_Li384ELb1ELb1ELb0ELb1EEENS1_36VarlenDynamicPersistentTileSchedulerILi192ELi128ELi384ELi128ELb0ELb1ELb1ELb1ELb0ELb1EEEEEEEEEvNT_6ParamsE,"aw",@nobits
	.sectionflags	@""
	.align	16
	.zero		1024


//--------------------- .nv.shared._ZN7cutlass13device_kernelIN5flash11enable_sm90INS1_16FlashAttnFwdSm90INS1_25CollectiveMainloopFwdSm90ILi2EN4cute5tupleIJNS5_1CILi1EEES8_S8_EEENS6_IJNS7_ILi192EEENS7_ILi128EEENS7_ILi96EEEEEELi96ENS_12float_e4m3_tEfNS_4arch4Sm90ELb1ELb0ELb0ELb0ELb0ELb0ELb0ELb1ELb1ELb1ELb0ELb0EEENS1_21CollectiveEpilogueFwdINS6_IJSA_SC_SB_EEES9_NS_10bfloat16_tESG_Li384ELb0ELb1ELb0ELb1EEENS1_30DynamicPersistentTileSchedulerILi384ELi128ELb0ELb1ELb1EEEEEEEEEvNT_6ParamsE --------------------------
	.section	.nv.shared._ZN7cutlass13device_kernelIN5flash11enable_sm90INS1_16FlashAttnFwdSm90INS1_25CollectiveMainloopFwdSm90ILi2EN4cute5tupleIJNS5_1CILi1EEES8_S8_EEENS6_IJNS7_ILi192EEENS7_ILi128EEENS7_ILi96EEEEEELi96ENS_12float_e4m3_tEfNS_4arch4Sm90ELb1ELb0ELb0ELb0ELb0ELb0ELb0ELb1ELb1ELb1ELb0ELb0EEENS1_21CollectiveEpilogueFwdINS6_IJSA_SC_SB_EEES9_NS_10bfloat16_tESG_Li384ELb0ELb1ELb0ELb1EEENS1_30DynamicPersistentTileSchedulerILi384ELi128ELb0ELb1ELb1EEEEEEEEEvNT_6ParamsE,"aw",@nobits
	.sectionflags	@""
	.align	16
	.zero		1024


//--------------------- .nv.shared._ZN7cutlass13device_kernelIN5flash11enable_sm90INS1_16FlashAttnFwdSm90INS1_25CollectiveMainloopFwdSm90ILi2EN4cute5tupleIJNS5_1CILi1EEES8_S8_EEENS6_IJNS7_ILi192EEENS7_ILi128EEENS7_ILi96EEEEEELi96ENS_12float_e4m3_tEfNS_4arch4Sm90ELb1ELb0ELb0ELb1ELb0ELb0ELb0ELb1ELb1ELb1ELb0ELb0EEENS1_21CollectiveEpilogueFwdINS6_IJSA_SC_SB_EEES9_NS_10bfloat16_tESG_Li384ELb1ELb1ELb0ELb1EEENS1_36VarlenDynamicPersistentTileSchedulerILi192ELi128ELi384ELi128ELb0ELb1ELb1ELb1ELb1ELb1EEEEEEEEEvNT_6ParamsE --------------------------
	.section	.nv.shared._ZN7cutlass13device_kernelIN5flash11enable_sm90INS1_16FlashAttnFwdSm90INS1_25CollectiveMainloopFwdSm90ILi2EN4cute5tupleIJNS5_1CILi1EEES8_S8_EEENS6_IJNS7_ILi192EEENS7_ILi128EEENS7_ILi96EEEEEELi96ENS_12float_e4m3_tEfNS_4arch4Sm90ELb1ELb0ELb0ELb1ELb0ELb0ELb0ELb1ELb1ELb1ELb0ELb0EEENS1_21CollectiveEpilogueFwdINS6_IJSA_SC_SB_EEES9_NS_10bfloat16_tESG_Li384ELb1ELb1ELb0ELb1EEENS1_36VarlenDynamicPersistentTileSchedulerILi192ELi128ELi384ELi128ELb0ELb1ELb1ELb1ELb1ELb1EEEEEEEEEvNT_6ParamsE,"aw",@nobits
	.sectionflags	@""
	.align	16
	.zero		1024


//--------------------- .nv.shared._ZN7cutlass13device_kernelIN5flash11enable_sm90INS1_16FlashAttnFwdSm90INS1_25CollectiveMainloopFwdSm90ILi2EN4cute5tupleIJNS5_1CILi1EEES8_S8_EEENS6_IJNS7_ILi192EEENS7_ILi128EEENS7_ILi96EEEEEELi96ENS_12float_e4m3_tEfNS_4arch4Sm90ELb1ELb0ELb0ELb1ELb0ELb1ELb0ELb1ELb1ELb1ELb0ELb0EEENS1_21CollectiveEpilogueFwdINS6_IJSA_SC_SB_EEES9_NS_10bfloat16_tESG_Li384ELb1ELb1ELb0ELb1EEENS1_36VarlenDynamicPersistentTileSchedulerILi192ELi128ELi384ELi128ELb0ELb1ELb1ELb1ELb1ELb1EEEEEEEEEvNT_6ParamsE --------------------------
	.section	.nv.shared._ZN7cutlass13device_kernelIN5flash11enable_sm90INS1_16FlashAttnFwdSm90INS1_25CollectiveMainloopFwdSm90ILi2EN4cute5tupleIJNS5_1CILi1EEES8_S8_EEENS6_IJNS7_ILi192EEENS7_ILi128EEENS7_ILi96EEEEEELi96ENS_12float_e4m3_tEfNS_4arch4Sm90ELb1ELb0ELb0ELb1ELb0ELb1ELb0ELb1ELb1ELb1ELb0ELb0EEENS1_21CollectiveEpilogueFwdINS6_IJSA_SC_SB_EEES9_NS_10bfloat16_tESG_Li384ELb1ELb1ELb0ELb1EEENS1_36VarlenDynamicPersistentTileSchedulerILi192ELi128ELi384ELi128ELb0ELb1ELb1ELb1ELb1ELb1EEEEEEEEEvNT_6ParamsE,"aw",@nobits
	.sectionflags	@""
	.align	16
	.zero		1024


//--------------------- .nv.constant0._ZN7cutlass13device_kernelIN5flash11enable_sm90INS1_16FlashAttnFwdSm90INS1_25CollectiveMainloopFwdSm90ILi2EN4cute5tupleIJNS5_1CILi1EEES8_S8_EEENS6_IJNS7_ILi192EEENS7_ILi128EEENS7_ILi96EEEEEELi96ENS_12float_e4m3_tEfNS_4arch4Sm90ELb0ELb0ELb0ELb0ELb0ELb0ELb0ELb1ELb1ELb1ELb0ELb0EEENS1_21CollectiveEpilogueFwdINS6_IJSA_SC_SB_EEES9_NS_10bfloat16_tESG_Li384ELb0ELb1ELb0ELb1EEENS1_29StaticPersistentTileSchedulerILb0EEEEEEEEEvNT_6ParamsE --------------------------
	.section	.nv.constant0._ZN7cutlass13device_kernelIN5flash11enable_sm90INS1_16FlashAttnFwdSm90INS1_25CollectiveMainloopFwdSm90ILi2EN4cute5tupleIJNS5_1CILi1EEES8_S8_EEENS6_IJNS7_ILi192EEENS7_ILi128EEENS7_ILi96EEEEEELi96ENS_12float_e4m3_tEfNS_4arch4Sm90ELb0ELb0ELb0ELb0ELb0ELb0ELb0ELb1ELb1ELb1ELb0ELb0EEENS1_21CollectiveEpilogueFwdINS6_IJSA_SC_SB_EEES9_NS_10bfloat16_tESG_Li384ELb0ELb1ELb0ELb1EEENS1_29StaticPersistentTileSchedulerILb0EEEEEEEEEvNT_6ParamsE,"a",@progbits
	.sectionflags	@""
	.align	4
.nv.constant0._ZN7cutlass13device_kernelIN5flash11enable_sm90INS1_16FlashAttnFwdSm90INS1_25CollectiveMainloopFwdSm90ILi2EN4cute5tupleIJNS5_1CILi1EEES8_S8_EEENS6_IJNS7_ILi192EEENS7_ILi128EEENS7_ILi96EEEEEELi96ENS_12float_e4m3_tEfNS_4arch4Sm90ELb0ELb0ELb0ELb0ELb0ELb0ELb0ELb1ELb1ELb1ELb0ELb0EEENS1_21CollectiveEpilogueFwdINS6_IJSA_SC_SB_EEES9_NS_10bfloat16_tESG_Li384ELb0ELb1ELb0ELb1EEENS1_29StaticPersistentTileSchedulerILb0EEEEEEEEEvNT_6ParamsE:
	.zero		3200


//--------------------- .nv.constant0._ZN7cutlass13device_kernelIN5flash11enable_sm90INS1_16FlashAttnFwdSm90INS1_25CollectiveMainloopFwdSm90ILi2EN4cute5tupleIJNS5_1CILi1EEES8_S8_EEENS6_IJNS7_ILi192EEENS7_ILi128EEENS7_ILi96EEEEEELi96ENS_12float_e4m3_tEfNS_4arch4Sm90ELb0ELb0ELb0ELb1ELb0ELb0ELb0ELb1ELb1ELb1ELb0ELb0EEENS1_21CollectiveEpilogueFwdINS6_IJSA_SC_SB_EEES9_NS_10bfloat16_tESG_Li384ELb1ELb1ELb0ELb1EEENS1_36VarlenDynamicPersistentTileSchedulerILi192ELi128ELi384ELi128ELb0ELb1ELb1ELb0ELb1ELb1EEEEEEEEEvNT_6ParamsE --------------------------
	.section	.nv.constant0._ZN7cutlass13device_kernelIN5flash11enable_sm90INS1_16FlashAttnFwdSm90INS1_25CollectiveMainloopFwdSm90ILi2EN4cute5tupleIJNS5_1CILi1EEES8_S8_EEENS6_IJNS7_ILi192EEENS7_ILi128EEENS7_ILi96EEEEEELi96ENS_12float_e4m3_tEfNS_4arch4Sm90ELb0ELb0ELb0ELb1ELb0ELb0ELb0ELb1ELb1ELb1ELb0ELb0EEENS1_21CollectiveEpilogueFwdINS6_IJSA_SC_SB_EEES9_NS_10bfloat16_tESG_Li384ELb1ELb1ELb0ELb1EEENS1_36VarlenDynamicPersistentTileSchedulerILi192ELi128ELi384ELi128ELb0ELb1ELb1ELb0ELb1ELb1EEEEEEEEEvNT_6ParamsE,"a",@progbits
	.sectionflags	@""
	.align	4
.nv.constant0._ZN7cutlass13device_kernelIN5flash11enable_sm90INS1_16FlashAttnFwdSm90INS1_25CollectiveMainloopFwdSm90ILi2EN4cute5tupleIJNS5_1CILi1EEES8_S8_EEENS6_IJNS7_ILi192EEENS7_ILi128EEENS7_ILi96EEEEEELi96ENS_12float_e4m3_tEfNS_4arch4Sm90ELb0ELb0ELb0ELb1ELb0ELb0ELb0ELb1ELb1ELb1ELb0ELb0EEENS1_21CollectiveEpilogueFwdINS6_IJSA_SC_SB_EEES9_NS_10bfloat16_tESG_Li384ELb1ELb1ELb0ELb1EEENS1_36VarlenDynamicPersistentTileSchedulerILi192ELi128ELi384ELi128ELb0ELb1ELb1ELb0ELb1ELb1EEEEEEEEEvNT_6ParamsE:
	.zero		3328


//--------------------- .nv.constant0._ZN7cutlass13device_kernelIN5flash11enable_sm90INS1_16FlashAttnFwdSm90INS1_25CollectiveMainloopFwdSm90ILi2EN4cute5tupleIJNS5_1CILi1EEES8_S8_EEENS6_IJNS7_ILi192EEENS7_ILi128EEENS7_ILi96EEEEEELi96ENS_12float_e4m3_tEfNS_4arch4Sm90ELb0ELb0ELb0ELb1ELb0ELb1ELb0ELb1ELb1ELb1ELb0ELb0EEENS1_21CollectiveEpilogueFwdINS6_IJSA_SC_SB_EEES9_NS_10bfloat16_tESG_Li384ELb1ELb1ELb0ELb1EEENS1_36VarlenDynamicPersistentTileSchedulerILi192ELi128ELi384ELi128ELb0ELb1ELb1ELb0ELb1ELb1EEEEEEEEEvNT_6ParamsE --------------------------
	.section	.nv.constant0._ZN7cutlass13device_kernelIN5flash11enable_sm90INS1_16FlashAttnFwdSm90INS1_25CollectiveMainloopFwdSm90ILi2EN4cute5tupleIJNS5_1CILi1EEES8_S8_EEENS6_IJNS7_ILi192EEENS7_ILi128EEENS7_ILi96EEEEEELi96ENS_12float_e4m3_tEfNS_4arch4Sm90ELb0ELb0ELb0ELb1ELb0ELb1ELb0ELb1ELb1ELb1ELb0ELb0EEENS1_21CollectiveEpilogueFwdINS6_IJSA_SC_SB_EEES9_NS_10bfloat16_tESG_Li384ELb1ELb1ELb0ELb1EEENS1_36VarlenDynamicPersistentTileSchedulerILi192ELi128ELi384ELi128ELb0ELb1ELb1ELb0ELb1ELb1EEEEEEEEEvNT_6ParamsE,"a",@progbits
	.sectionflags	@""
	.align	4
.nv.constant0._ZN7cutlass13device_kernelIN5flash11enable_sm90INS1_16FlashAttnFwdSm90INS1_25CollectiveMainloopFwdSm90ILi2EN4cute5tupleIJNS5_1CILi1EEES8_S8_EEENS6_IJNS7_ILi192EEENS7_ILi128EEENS7_ILi96EEEEEELi96ENS_12float_e4m3_tEfNS_4arch4Sm90ELb0ELb0ELb0ELb1ELb0ELb1ELb0ELb1ELb1ELb1ELb0ELb0EEENS1_21CollectiveEpilogueFwdINS6_IJSA_SC_SB_EEES9_NS_10bfloat16_tESG_Li384ELb1ELb1ELb0ELb1EEENS1_36VarlenDynamicPersistentTileSchedulerILi192ELi128ELi384ELi128ELb0ELb1ELb1ELb0ELb1ELb1EEEEEEEEEvNT_6ParamsE:
	.zero		3328


//--------------------- .nv.constant0._ZN7cutlass13device_kernelIN5flash11enable_sm90INS1_16FlashAttnFwdSm90INS1_25CollectiveMainloopFwdSm90ILi2EN4cute5tupleIJNS5_1CILi1EEES8_S8_EEENS6_IJNS7_ILi192EEENS7_ILi128EEENS7_ILi96EEEEEELi96ENS_12float_e4m3_tEfNS_4arch4Sm90ELb0ELb1ELb0ELb0ELb0ELb0ELb0ELb1ELb1ELb1ELb0ELb0EEENS1_21CollectiveEpilogueFwdINS6_IJSA_SC_SB_EEES9_NS_10bfloat16_tESG_Li384ELb0ELb1ELb0ELb1EEENS1_30DynamicPersistentTileSchedulerILi384ELi128ELb0ELb1ELb1EEEEEEEEEvNT_6ParamsE --------------------------
	.section	.nv.constant0._ZN7cutlass13device_kernelIN5flash11enable_sm90INS1_16FlashAttnFwdSm90INS1_25CollectiveMainloopFwdSm90ILi2EN4cute5tupleIJNS5_1CILi1EEES8_S8_EEENS6_IJNS7_ILi192EEENS7_ILi128EEENS7_ILi96EEEEEELi96ENS_12float_e4m3_tEfNS_4arch4Sm90ELb0ELb1ELb0ELb0ELb0ELb0ELb0ELb1ELb1ELb1ELb0ELb0EEENS1_21CollectiveEpilogueFwdINS6_IJSA_SC_SB_EEES9_NS_10bfloat16_tESG_Li384ELb0ELb1ELb0ELb1EEENS1_30DynamicPersistentTileSchedulerILi384ELi128ELb0ELb1ELb1EEEEEEEEEvNT_6ParamsE,"a",@progbits
	.sectionflags	@""
	.align	4
.nv.constant0._ZN7cutlass13device_kernelIN5flash11enable_sm90INS1_16FlashAttnFwdSm90INS1_25CollectiveMainloopFwdSm90ILi2EN4cute5tupleIJNS5_1CILi1EEES8_S8_EEENS6_IJNS7_ILi192EEENS7_ILi128EEENS7_ILi96EEEEEELi96ENS_12float_e4m3_tEfNS_4arch4Sm90ELb0ELb1ELb0ELb0ELb0ELb0ELb0ELb1ELb1ELb1ELb0ELb0EEENS1_21CollectiveEpilogueFwdINS6_IJSA_SC_SB_EEES9_NS_10bfloat16_tESG_Li384ELb0ELb1ELb0ELb1EEENS1_30DynamicPersistentTileSchedulerILi384ELi128ELb0ELb1ELb1EEEEEEEEEvNT_6ParamsE:
	.zero		3328


//--------------------- .nv.constant0._ZN7cutlass13device_kernelIN5flash11enable_sm90INS1_16FlashAttnFwdSm90INS1_25CollectiveMainloopFwdSm90ILi2EN4cute5tupleIJNS5_1CILi1EEES8_S8_EEENS6_IJNS7_ILi192EEENS7_ILi128EEENS7_ILi96EEEEEELi96ENS_12float_e4m3_tEfNS_4arch4Sm90ELb0ELb1ELb0ELb1ELb0ELb0ELb0ELb1ELb1ELb1ELb0ELb0EEENS1_21CollectiveEpilogueFwdINS6_IJSA_SC_SB_EEES9_NS_10bfloat16_tESG_Li384ELb1ELb1ELb0ELb1EEENS1_36VarlenDynamicPersistentTileSchedulerILi192ELi128ELi384ELi128ELb0ELb1ELb1ELb1ELb0ELb1EEEEEEEEEvNT_6ParamsE --------------------------
	.section	.nv.constant0._ZN7cutlass13device_kernelIN5flash11enable_sm90INS1_16FlashAttnFwdSm90INS1_25CollectiveMainloopFwdSm90ILi2EN4cute5tupleIJNS5_1CILi1EEES8_S8_EEENS6_IJNS7_ILi192EEENS7_ILi128EEENS7_ILi96EEEEEELi96ENS_12float_e4m3_tEfNS_4arch4Sm90ELb0ELb1ELb0ELb1ELb0ELb0ELb0ELb1ELb1ELb1ELb0ELb0EEENS1_21CollectiveEpilogueFwdINS6_IJSA_SC_SB_EEES9_NS_10bfloat16_tESG_Li384ELb1ELb1ELb0ELb1EEENS1_36VarlenDynamicPersistentTileSchedulerILi192ELi128ELi384ELi128ELb0ELb1ELb1ELb1ELb0ELb1EEEEEEEEEvNT_6ParamsE,"a",@progbits
	.sectionflags	@""
	.align	4
.nv.constant0._ZN7cutlass13device_kernelIN5flash11enable_sm90INS1_16FlashAttnFwdSm90INS1_25CollectiveMainloopFwdSm90ILi2EN4cute5tupleIJNS5_1CILi1EEES8_S8_EEENS6_IJNS7_ILi192EEENS7_ILi128EEENS7_ILi96EEEEEELi96ENS_12float_e4m3_tEfNS_4arch4Sm90ELb0ELb1ELb0ELb1ELb0ELb0ELb0ELb1ELb1ELb1ELb0ELb0EEENS1_21CollectiveEpilogueFwdINS6_IJSA_SC_SB_EEES9_NS_10bfloat16_tESG_Li384ELb1ELb1ELb0ELb1EEENS1_36VarlenDynamicPersistentTileSchedulerILi192ELi128ELi384ELi128ELb0ELb1ELb1ELb1ELb0ELb1EEEEEEEEEvNT_6ParamsE:
	.zero		3328


//--------------------- .nv.constant0._ZN7cutlass13device_kernelIN5flash11enable_sm90INS1_16FlashAttnFwdSm90INS1_25CollectiveMainloopFwdSm90ILi2EN4cute5tupleIJNS5_1CILi1EEES8_S8_EEENS6_IJNS7_ILi192EEENS7_ILi128EEENS7_ILi96EEEEEELi96ENS_12float_e4m3_tEfNS_4arch4Sm90ELb0ELb1ELb0ELb1ELb0ELb1ELb0ELb1ELb1ELb1ELb0ELb0EEENS1_21CollectiveEpilogueFwdINS6_IJSA_SC_SB_EEES9_NS_10bfloat16_tESG_Li384ELb1ELb1ELb0ELb1EEENS1_36VarlenDynamicPersistentTileSchedulerILi192ELi128ELi384ELi128ELb0ELb1ELb1ELb1ELb0ELb1EEEEEEEEEvNT_6ParamsE --------------------------
	.section	.nv.constant0._ZN7cutlass13device_kernelIN5flash11enable_sm90INS1_16FlashAttnFwdSm90INS1_25CollectiveMainloopFwdSm90ILi2EN4cute5tupleIJNS5_1CILi1EEES8_S8_EEENS6_IJNS7_ILi192EEENS7_ILi128EEENS7_ILi96EEEEEELi96ENS_12float_e4m3_tEfNS_4arch4Sm90ELb0ELb1ELb0ELb1ELb0ELb1ELb0ELb1ELb1ELb1ELb0ELb0EEENS1_21CollectiveEpilogueFwdINS6_IJSA_SC_SB_EEES9_NS_10bfloat16_tESG_Li384ELb1ELb1ELb0ELb1EEENS1_36VarlenDynamicPersistentTileSchedulerILi192ELi128ELi384ELi128ELb0ELb1ELb1ELb1ELb0ELb1EEEEEEEEEvNT_6ParamsE,"a",@progbits
	.sectionflags	@""
	.align	4
.nv.constant0._ZN7cutlass13device_kernelIN5flash11enable_sm90INS1_16FlashAttnFwdSm90INS1_25CollectiveMainloopFwdSm90ILi2EN4cute5tupleIJNS5_1CILi1EEES8_S8_EEENS6_IJNS7_ILi192EEENS7_ILi128EEENS7_ILi96EEEEEELi96ENS_12float_e4m3_tEfNS_4arch4Sm90ELb0ELb1ELb0ELb1ELb0ELb1ELb0ELb1ELb1ELb1ELb0ELb0EEENS1_21CollectiveEpilogueFwdINS6_IJSA_SC_SB_EEES9_NS_10bfloat16_tESG_Li384ELb1ELb1ELb0ELb1EEENS1_36VarlenDynamicPersistentTileSchedulerILi192ELi128ELi384ELi128ELb0ELb1ELb1ELb1ELb0ELb1EEEEEEEEEvNT_6ParamsE:
	.zero		3328


//--------------------- .nv.constant0._ZN7cutlass13device_kernelIN5flash11enable_sm90INS1_16FlashAttnFwdSm90INS1_25CollectiveMainloopFwdSm90ILi2EN4cute5tupleIJNS5_1CILi1EEES8_S8_EEENS6_IJNS7_ILi192EEENS7_ILi128EEENS7_ILi96EEEEEELi96ENS_12float_e4m3_tEfNS_4arch4Sm90ELb1ELb0ELb0ELb0ELb0ELb0ELb0ELb1ELb1ELb1ELb0ELb0EEENS1_21CollectiveEpilogueFwdINS6_IJSA_SC_SB_EEES9_NS_10bfloat16_tESG_Li384ELb0ELb1ELb0ELb1EEENS1_30DynamicPersistentTileSchedulerILi384ELi128ELb0ELb1ELb1EEEEEEEEEvNT_6ParamsE --------------------------
	.section	.nv.constant0._ZN7cutlass13device_kernelIN5flash11enable_sm90INS1_16FlashAttnFwdSm90INS1_25CollectiveMainloopFwdSm90ILi2EN4cute5tupleIJNS5_1CILi1EEES8_S8_EEENS6_IJNS7_ILi192EEENS7_ILi128EEENS7_ILi96EEEEEELi96ENS_12float_e4m3_tEfNS_4arch4Sm90ELb1ELb0ELb0ELb0ELb0ELb0ELb0ELb1ELb1ELb1ELb0ELb0EEENS1_21CollectiveEpilogueFwdINS6_IJSA_SC_SB_EEES9_NS_10bfloat16_tESG_Li384ELb0ELb1ELb0ELb1EEENS1_30DynamicPersistentTileSchedulerILi384ELi128ELb0ELb1ELb1EEEEEEEEEvNT_6ParamsE,"a",@progbits
	.sectionflags	@""
	.align	4
.nv.constant0._ZN7cutlass13device_kernelIN5flash11enable_sm90INS1_16FlashAttnFwdSm90INS1_25CollectiveMainloopFwdSm90ILi2EN4cute5tupleIJNS5_1CILi1EEES8_S8_EEENS6_IJNS7_ILi192EEENS7_ILi128EEENS7_ILi96EEEEEELi96ENS_12float_e4m3_tEfNS_4arch4Sm90ELb1ELb0ELb0ELb0ELb0ELb0ELb0ELb1ELb1ELb1ELb0ELb0EEENS1_21CollectiveEpilogueFwdINS6_IJSA_SC_SB_EEES9_NS_10bfloat16_tESG_Li384ELb0ELb1ELb0ELb1EEENS1_30DynamicPersistentTileSchedulerILi384ELi128ELb0ELb1ELb1EEEEEEEEEvNT_6ParamsE:
	.zero		3328


//--------------------- .nv.constant0._ZN7cutlass13device_kernelIN5flash11enable_sm90INS1_16FlashAttnFwdSm90INS1_25CollectiveMainloopFwdSm90ILi2EN4cute5tupleIJNS5_1CILi1EEES8_S8_EEENS6_IJNS7_ILi192EEENS7_ILi128EEENS7_ILi96EEEEEELi96ENS_12float_e4m3_tEfNS_4arch4Sm90ELb1ELb0ELb0ELb1ELb0ELb0ELb0ELb1ELb1ELb1ELb0ELb0EEENS1_21CollectiveEpilogueFwdINS6_IJSA_SC_SB_EEES9_NS_10bfloat16_tESG_Li384ELb1ELb1ELb0ELb1EEENS1_36VarlenDynamicPersistentTileSchedulerILi192ELi128ELi384ELi128ELb0ELb1ELb1ELb1ELb1ELb1EEEEEEEEEvNT_6ParamsE --------------------------
	.section	.nv.constant0._ZN7cutlass13device_kernelIN5flash11enable_sm90INS1_16FlashAttnFwdSm90INS1_25CollectiveMainloopFwdSm90ILi2EN4cute5tupleIJNS5_1CILi1EEES8_S8_EEENS6_IJNS7_ILi192EEENS7_ILi128EEENS7_ILi96EEEEEELi96ENS_12float_e4m3_tEfNS_4arch4Sm90ELb1ELb0ELb0ELb1ELb0ELb0ELb0ELb1ELb1ELb1ELb0ELb0EEENS1_21CollectiveEpilogueFwdINS6_IJSA_SC_SB_EEES9_NS_10bfloat16_tESG_Li384ELb1ELb1ELb0ELb1EEENS1_36VarlenDynamicPersistentTileSchedulerILi192ELi128ELi384ELi128ELb0ELb1ELb1ELb1ELb1ELb1EEEEEEEEEvNT_6ParamsE,"a",@progbits
	.sectionflags	@""
	.align	4
.nv.constant0._ZN7cutlass13device_kernelIN5flash11enable_sm90INS1_16FlashAttnFwdSm90INS1_25CollectiveMainloopFwdSm90ILi2EN4cute5tupleIJNS5_1CILi1EEES8_S8_EEENS6_IJNS7_ILi192EEENS7_ILi128EEENS7_ILi96EEEEEELi96ENS_12float_e4m3_tEfNS_4arch4Sm90ELb1ELb0ELb0ELb1ELb0ELb0ELb0ELb1ELb1ELb1ELb0ELb0EEENS1_21CollectiveEpilogueFwdINS6_IJSA_SC_SB_EEES9_NS_10bfloat16_tESG_Li384ELb1ELb1ELb0ELb1EEENS1_36VarlenDynamicPersistentTileSchedulerILi192ELi128ELi384ELi128ELb0ELb1ELb1ELb1ELb1ELb1EEEEEEEEEvNT_6ParamsE:
	.zero		3328


//--------------------- .nv.constant0._ZN7cutlass13device_kernelIN5flash11enable_sm90INS1_16FlashAttnFwdSm90INS1_25CollectiveMainloopFwdSm90ILi2EN4cute5tupleIJNS5_1CILi1EEES8_S8_EEENS6_IJNS7_ILi192EEENS7_ILi128EEENS7_ILi96EEEEEELi96ENS_12float_e4m3_tEfNS_4arch4Sm90ELb1ELb0ELb0ELb1ELb0ELb1ELb0ELb1ELb1ELb1ELb0ELb0EEENS1_21CollectiveEpilogueFwdINS6_IJSA_SC_SB_EEES9_NS_10bfloat16_tESG_Li384ELb1ELb1ELb0ELb1EEENS1_36VarlenDynamicPersistentTileSchedulerILi192ELi128ELi384ELi128ELb0ELb1ELb1ELb1ELb1ELb1EEEEEEEEEvNT_6ParamsE --------------------------
	.section	.nv.constant0._ZN7cutlass13device_kernelIN5flash11enable_sm90INS1_16FlashAttnFwdSm90INS1_25CollectiveMainloopFwdSm90ILi2EN4cute5tupleIJNS5_1CILi1EEES8_S8_EEENS6_IJNS7_ILi192EEENS7_ILi128EEENS7_ILi96EEEEEELi96ENS_12float_e4m3_tEfNS_4arch4Sm90ELb1ELb0ELb0ELb1ELb0ELb1ELb0ELb1ELb1ELb1ELb0ELb0EEENS1_21CollectiveEpilogueFwdINS6_IJSA_SC_SB_EEES9_NS_10bfloat16_tESG_Li384ELb1ELb1ELb0ELb1EEENS1_36VarlenDynamicPersistentTileSchedulerILi192ELi128ELi384ELi128ELb0ELb1ELb1ELb1ELb1ELb1EEEEEEEEEvNT_6ParamsE,"a",@progbits
	.sectionflags	@""
	.align	4
.nv.constant0._ZN7cutlass13device_kernelIN5flash11enable_sm90INS1_16FlashAttnFwdSm90INS1_25CollectiveMainloopFwdSm90ILi2EN4cute5tupleIJNS5_1CILi1EEES8_S8_EEENS6_IJNS7_ILi192EEENS7_ILi128EEENS7_ILi96EEEEEELi96ENS_12float_e4m3_tEfNS_4arch4Sm90ELb1ELb0ELb0ELb1ELb0ELb1ELb0ELb1ELb1ELb1ELb0ELb0EEENS1_21CollectiveEpilogueFwdINS6_IJSA_SC_SB_EEES9_NS_10bfloat16_tESG_Li384ELb1ELb1ELb0ELb1EEENS1_36VarlenDynamicPersistentTileSchedulerILi192ELi128ELi384ELi128ELb0ELb1ELb1ELb1ELb1ELb1EEEEEEEEEvNT_6ParamsE:
	.zero		3328


//--------------------- SYMBOLS --------------------------

	.type		.nv.reservedSmem.offset0,@object
	.size		.nv.reservedSmem.offset0,0x4
	.type		__assertfail,@function
